//
// Generated by NVIDIA NVVM Compiler
//
// Compiler Build ID: CL-36424714
// Cuda compilation tools, release 13.0, V13.0.88
// Based on NVVM 20.0.0
//

.version 9.0
.target sm_100
.address_size 64

	// .globl	_Z17fillKernelBatchedIfEvPT_iiiS0_i

.visible .entry _Z17fillKernelBatchedIfEvPT_iiiS0_i(
	.param .u64 .ptr .align 1 _Z17fillKernelBatchedIfEvPT_iiiS0_i_param_0,
	.param .u32 _Z17fillKernelBatchedIfEvPT_iiiS0_i_param_1,
	.param .u32 _Z17fillKernelBatchedIfEvPT_iiiS0_i_param_2,
	.param .u32 _Z17fillKernelBatchedIfEvPT_iiiS0_i_param_3,
	.param .f32 _Z17fillKernelBatchedIfEvPT_iiiS0_i_param_4,
	.param .u32 _Z17fillKernelBatchedIfEvPT_iiiS0_i_param_5
)
{
	.reg .pred 	%p<15>;
	.reg .b32 	%r<41>;
	.reg .b32 	%f<2>;
	.reg .b64 	%rd<12>;

	ld.param.u64 	%rd3, [_Z17fillKernelBatchedIfEvPT_iiiS0_i_param_0];
	ld.param.u32 	%r19, [_Z17fillKernelBatchedIfEvPT_iiiS0_i_param_1];
	ld.param.u32 	%r20, [_Z17fillKernelBatchedIfEvPT_iiiS0_i_param_2];
	ld.param.u32 	%r21, [_Z17fillKernelBatchedIfEvPT_iiiS0_i_param_3];
	ld.param.f32 	%f1, [_Z17fillKernelBatchedIfEvPT_iiiS0_i_param_4];
	ld.param.u32 	%r22, [_Z17fillKernelBatchedIfEvPT_iiiS0_i_param_5];
	cvta.to.global.u64 	%rd1, %rd3;
	mov.u32 	%r23, %ctaid.x;
	mov.u32 	%r24, %ntid.x;
	mov.u32 	%r25, %tid.x;
	mad.lo.s32 	%r1, %r23, %r24, %r25;
	mov.u32 	%r26, %ctaid.y;
	mov.u32 	%r27, %ntid.y;
	mov.u32 	%r28, %tid.y;
	mad.lo.s32 	%r2, %r26, %r27, %r28;
	mov.u32 	%r3, %ctaid.z;
	setp.ge.s32 	%p1, %r3, %r22;
	setp.ge.s32 	%p2, %r1, %r19;
	or.pred  	%p3, %p2, %p1;
	setp.ge.s32 	%p4, %r2, %r20;
	or.pred  	%p5, %p4, %p3;
	@%p5 bra 	$L__BB0_13;
	mul.lo.s32 	%r4, %r20, %r3;
	setp.lt.s32 	%p6, %r21, 1;
	@%p6 bra 	$L__BB0_13;
	add.s32 	%r30, %r4, %r2;
	mad.lo.s32 	%r31, %r30, %r19, %r1;
	mul.lo.s32 	%r5, %r31, %r21;
	and.b32  	%r6, %r21, 7;
	setp.lt.u32 	%p7, %r21, 8;
	mov.b32 	%r39, 0;
	@%p7 bra 	$L__BB0_5;
	and.b32  	%r39, %r21, 2147483640;
	neg.s32 	%r37, %r39;
	add.s64 	%rd2, %rd1, 16;
	mov.u32 	%r36, %r5;
$L__BB0_4:
	.pragma "nounroll";
	mul.wide.s32 	%rd4, %r36, 4;
	add.s64 	%rd5, %rd2, %rd4;
	st.global.f32 	[%rd5+-16], %f1;
	st.global.f32 	[%rd5+-12], %f1;
	st.global.f32 	[%rd5+-8], %f1;
	st.global.f32 	[%rd5+-4], %f1;
	st.global.f32 	[%rd5], %f1;
	st.global.f32 	[%rd5+4], %f1;
	st.global.f32 	[%rd5+8], %f1;
	st.global.f32 	[%rd5+12], %f1;
	add.s32 	%r37, %r37, 8;
	add.s32 	%r36, %r36, 8;
	setp.ne.s32 	%p8, %r37, 0;
	@%p8 bra 	$L__BB0_4;
$L__BB0_5:
	setp.eq.s32 	%p9, %r6, 0;
	@%p9 bra 	$L__BB0_13;
	and.b32  	%r14, %r21, 3;
	setp.lt.u32 	%p10, %r6, 4;
	@%p10 bra 	$L__BB0_8;
	add.s32 	%r32, %r39, %r5;
	mul.wide.s32 	%rd6, %r32, 4;
	add.s64 	%rd7, %rd1, %rd6;
	st.global.f32 	[%rd7], %f1;
	st.global.f32 	[%rd7+4], %f1;
	st.global.f32 	[%rd7+8], %f1;
	st.global.f32 	[%rd7+12], %f1;
	add.s32 	%r39, %r39, 4;
$L__BB0_8:
	setp.eq.s32 	%p11, %r14, 0;
	@%p11 bra 	$L__BB0_13;
	setp.eq.s32 	%p12, %r14, 1;
	@%p12 bra 	$L__BB0_11;
	add.s32 	%r33, %r39, %r5;
	mul.wide.s32 	%rd8, %r33, 4;
	add.s64 	%rd9, %rd1, %rd8;
	st.global.f32 	[%rd9], %f1;
	st.global.f32 	[%rd9+4], %f1;
	add.s32 	%r39, %r39, 2;
$L__BB0_11:
	and.b32  	%r34, %r21, 1;
	setp.eq.b32 	%p13, %r34, 1;
	not.pred 	%p14, %p13;
	@%p14 bra 	$L__BB0_13;
	add.s32 	%r35, %r39, %r5;
	mul.wide.s32 	%rd10, %r35, 4;
	add.s64 	%rd11, %rd1, %rd10;
	st.global.f32 	[%rd11], %f1;
$L__BB0_13:
	ret;

}
	// .globl	_Z17fillKernelBatchedI6float3EvPT_iiiS1_i
.visible .entry _Z17fillKernelBatchedI6float3EvPT_iiiS1_i(
	.param .u64 .ptr .align 1 _Z17fillKernelBatchedI6float3EvPT_iiiS1_i_param_0,
	.param .u32 _Z17fillKernelBatchedI6float3EvPT_iiiS1_i_param_1,
	.param .u32 _Z17fillKernelBatchedI6float3EvPT_iiiS1_i_param_2,
	.param .u32 _Z17fillKernelBatchedI6float3EvPT_iiiS1_i_param_3,
	.param .align 4 .b8 _Z17fillKernelBatchedI6float3EvPT_iiiS1_i_param_4[12],
	.param .u32 _Z17fillKernelBatchedI6float3EvPT_iiiS1_i_param_5
)
{
	.reg .pred 	%p<15>;
	.reg .b32 	%r<41>;
	.reg .b32 	%f<7>;
	.reg .b64 	%rd<12>;

	ld.param.f32 	%f6, [_Z17fillKernelBatchedI6float3EvPT_iiiS1_i_param_4+8];
	ld.param.f32 	%f5, [_Z17fillKernelBatchedI6float3EvPT_iiiS1_i_param_4+4];
	ld.param.f32 	%f4, [_Z17fillKernelBatchedI6float3EvPT_iiiS1_i_param_4];
	ld.param.u64 	%rd3, [_Z17fillKernelBatchedI6float3EvPT_iiiS1_i_param_0];
	ld.param.u32 	%r19, [_Z17fillKernelBatchedI6float3EvPT_iiiS1_i_param_1];
	ld.param.u32 	%r20, [_Z17fillKernelBatchedI6float3EvPT_iiiS1_i_param_2];
	ld.param.u32 	%r21, [_Z17fillKernelBatchedI6float3EvPT_iiiS1_i_param_3];
	ld.param.u32 	%r22, [_Z17fillKernelBatchedI6float3EvPT_iiiS1_i_param_5];
	cvta.to.global.u64 	%rd1, %rd3;
	mov.u32 	%r23, %ctaid.x;
	mov.u32 	%r24, %ntid.x;
	mov.u32 	%r25, %tid.x;
	mad.lo.s32 	%r1, %r23, %r24, %r25;
	mov.u32 	%r26, %ctaid.y;
	mov.u32 	%r27, %ntid.y;
	mov.u32 	%r28, %tid.y;
	mad.lo.s32 	%r2, %r26, %r27, %r28;
	mov.u32 	%r3, %ctaid.z;
	setp.ge.s32 	%p1, %r3, %r22;
	setp.ge.s32 	%p2, %r1, %r19;
	or.pred  	%p3, %p2, %p1;
	setp.ge.s32 	%p4, %r2, %r20;
	or.pred  	%p5, %p4, %p3;
	@%p5 bra 	$L__BB1_13;
	mul.lo.s32 	%r4, %r20, %r3;
	setp.lt.s32 	%p6, %r21, 1;
	@%p6 bra 	$L__BB1_13;
	add.s32 	%r30, %r4, %r2;
	mad.lo.s32 	%r31, %r30, %r19, %r1;
	mul.lo.s32 	%r5, %r31, %r21;
	and.b32  	%r6, %r21, 7;
	setp.lt.u32 	%p7, %r21, 8;
	mov.b32 	%r39, 0;
	@%p7 bra 	$L__BB1_5;
	and.b32  	%r39, %r21, 2147483640;
	neg.s32 	%r37, %r39;
	add.s64 	%rd2, %rd1, 48;
	mov.u32 	%r36, %r5;
$L__BB1_4:
	.pragma "nounroll";
	mul.wide.s32 	%rd4, %r36, 12;
	add.s64 	%rd5, %rd2, %rd4;
	st.global.f32 	[%rd5+-48], %f4;
	st.global.f32 	[%rd5+-44], %f5;
	st.global.f32 	[%rd5+-40], %f6;
	st.global.f32 	[%rd5+-36], %f4;
	st.global.f32 	[%rd5+-32], %f5;
	st.global.f32 	[%rd5+-28], %f6;
	st.global.f32 	[%rd5+-24], %f4;
	st.global.f32 	[%rd5+-20], %f5;
	st.global.f32 	[%rd5+-16], %f6;
	st.global.f32 	[%rd5+-12], %f4;
	st.global.f32 	[%rd5+-8], %f5;
	st.global.f32 	[%rd5+-4], %f6;
	st.global.f32 	[%rd5], %f4;
	st.global.f32 	[%rd5+4], %f5;
	st.global.f32 	[%rd5+8], %f6;
	st.global.f32 	[%rd5+12], %f4;
	st.global.f32 	[%rd5+16], %f5;
	st.global.f32 	[%rd5+20], %f6;
	st.global.f32 	[%rd5+24], %f4;
	st.global.f32 	[%rd5+28], %f5;
	st.global.f32 	[%rd5+32], %f6;
	st.global.f32 	[%rd5+36], %f4;
	st.global.f32 	[%rd5+40], %f5;
	st.global.f32 	[%rd5+44], %f6;
	add.s32 	%r37, %r37, 8;
	add.s32 	%r36, %r36, 8;
	setp.ne.s32 	%p8, %r37, 0;
	@%p8 bra 	$L__BB1_4;
$L__BB1_5:
	setp.eq.s32 	%p9, %r6, 0;
	@%p9 bra 	$L__BB1_13;
	and.b32  	%r14, %r21, 3;
	setp.lt.u32 	%p10, %r6, 4;
	@%p10 bra 	$L__BB1_8;
	add.s32 	%r32, %r39, %r5;
	mul.wide.s32 	%rd6, %r32, 12;
	add.s64 	%rd7, %rd1, %rd6;
	st.global.f32 	[%rd7], %f4;
	st.global.f32 	[%rd7+4], %f5;
	st.global.f32 	[%rd7+8], %f6;
	st.global.f32 	[%rd7+12], %f4;
	st.global.f32 	[%rd7+16], %f5;
	st.global.f32 	[%rd7+20], %f6;
	st.global.f32 	[%rd7+24], %f4;
	st.global.f32 	[%rd7+28], %f5;
	st.global.f32 	[%rd7+32], %f6;
	st.global.f32 	[%rd7+36], %f4;
	st.global.f32 	[%rd7+40], %f5;
	st.global.f32 	[%rd7+44], %f6;
	add.s32 	%r39, %r39, 4;
$L__BB1_8:
	setp.eq.s32 	%p11, %r14, 0;
	@%p11 bra 	$L__BB1_13;
	setp.eq.s32 	%p12, %r14, 1;
	@%p12 bra 	$L__BB1_11;
	add.s32 	%r33, %r39, %r5;
	mul.wide.s32 	%rd8, %r33, 12;
	add.s64 	%rd9, %rd1, %rd8;
	st.global.f32 	[%rd9], %f4;
	st.global.f32 	[%rd9+4], %f5;
	st.global.f32 	[%rd9+8], %f6;
	st.global.f32 	[%rd9+12], %f4;
	st.global.f32 	[%rd9+16], %f5;
	st.global.f32 	[%rd9+20], %f6;
	add.s32 	%r39, %r39, 2;
$L__BB1_11:
	and.b32  	%r34, %r21, 1;
	setp.eq.b32 	%p13, %r34, 1;
	not.pred 	%p14, %p13;
	@%p14 bra 	$L__BB1_13;
	add.s32 	%r35, %r39, %r5;
	mul.wide.s32 	%rd10, %r35, 12;
	add.s64 	%rd11, %rd1, %rd10;
	st.global.f32 	[%rd11], %f4;
	st.global.f32 	[%rd11+4], %f5;
	st.global.f32 	[%rd11+8], %f6;
$L__BB1_13:
	ret;

}
	// .globl	_Z17fillKernelBatchedI6__halfEvPT_iiiS1_i
.visible .entry _Z17fillKernelBatchedI6__halfEvPT_iiiS1_i(
	.param .u64 .ptr .align 1 _Z17fillKernelBatchedI6__halfEvPT_iiiS1_i_param_0,
	.param .u32 _Z17fillKernelBatchedI6__halfEvPT_iiiS1_i_param_1,
	.param .u32 _Z17fillKernelBatchedI6__halfEvPT_iiiS1_i_param_2,
	.param .u32 _Z17fillKernelBatchedI6__halfEvPT_iiiS1_i_param_3,
	.param .align 2 .b8 _Z17fillKernelBatchedI6__halfEvPT_iiiS1_i_param_4[2],
	.param .u32 _Z17fillKernelBatchedI6__halfEvPT_iiiS1_i_param_5
)
{
	.reg .pred 	%p<15>;
	.reg .b16 	%rs<3>;
	.reg .b32 	%r<41>;
	.reg .b64 	%rd<12>;

	ld.param.u16 	%rs2, [_Z17fillKernelBatchedI6__halfEvPT_iiiS1_i_param_4];
	ld.param.u64 	%rd3, [_Z17fillKernelBatchedI6__halfEvPT_iiiS1_i_param_0];
	ld.param.u32 	%r19, [_Z17fillKernelBatchedI6__halfEvPT_iiiS1_i_param_1];
	ld.param.u32 	%r20, [_Z17fillKernelBatchedI6__halfEvPT_iiiS1_i_param_2];
	ld.param.u32 	%r21, [_Z17fillKernelBatchedI6__halfEvPT_iiiS1_i_param_3];
	ld.param.u32 	%r22, [_Z17fillKernelBatchedI6__halfEvPT_iiiS1_i_param_5];
	cvta.to.global.u64 	%rd1, %rd3;
	mov.u32 	%r23, %ctaid.x;
	mov.u32 	%r24, %ntid.x;
	mov.u32 	%r25, %tid.x;
	mad.lo.s32 	%r1, %r23, %r24, %r25;
	mov.u32 	%r26, %ctaid.y;
	mov.u32 	%r27, %ntid.y;
	mov.u32 	%r28, %tid.y;
	mad.lo.s32 	%r2, %r26, %r27, %r28;
	mov.u32 	%r3, %ctaid.z;
	setp.ge.s32 	%p1, %r3, %r22;
	setp.ge.s32 	%p2, %r1, %r19;
	or.pred  	%p3, %p2, %p1;
	setp.ge.s32 	%p4, %r2, %r20;
	or.pred  	%p5, %p4, %p3;
	@%p5 bra 	$L__BB2_13;
	mul.lo.s32 	%r4, %r20, %r3;
	setp.lt.s32 	%p6, %r21, 1;
	@%p6 bra 	$L__BB2_13;
	add.s32 	%r30, %r4, %r2;
	mad.lo.s32 	%r31, %r30, %r19, %r1;
	mul.lo.s32 	%r5, %r31, %r21;
	and.b32  	%r6, %r21, 7;
	setp.lt.u32 	%p7, %r21, 8;
	mov.b32 	%r39, 0;
	@%p7 bra 	$L__BB2_5;
	and.b32  	%r39, %r21, 2147483640;
	neg.s32 	%r37, %r39;
	add.s64 	%rd2, %rd1, 8;
	mov.u32 	%r36, %r5;
$L__BB2_4:
	.pragma "nounroll";
	mul.wide.s32 	%rd4, %r36, 2;
	add.s64 	%rd5, %rd2, %rd4;
	st.global.u16 	[%rd5+-8], %rs2;
	st.global.u16 	[%rd5+-6], %rs2;
	st.global.u16 	[%rd5+-4], %rs2;
	st.global.u16 	[%rd5+-2], %rs2;
	st.global.u16 	[%rd5], %rs2;
	st.global.u16 	[%rd5+2], %rs2;
	st.global.u16 	[%rd5+4], %rs2;
	st.global.u16 	[%rd5+6], %rs2;
	add.s32 	%r37, %r37, 8;
	add.s32 	%r36, %r36, 8;
	setp.ne.s32 	%p8, %r37, 0;
	@%p8 bra 	$L__BB2_4;
$L__BB2_5:
	setp.eq.s32 	%p9, %r6, 0;
	@%p9 bra 	$L__BB2_13;
	and.b32  	%r14, %r21, 3;
	setp.lt.u32 	%p10, %r6, 4;
	@%p10 bra 	$L__BB2_8;
	add.s32 	%r32, %r39, %r5;
	mul.wide.s32 	%rd6, %r32, 2;
	add.s64 	%rd7, %rd1, %rd6;
	st.global.u16 	[%rd7], %rs2;
	st.global.u16 	[%rd7+2], %rs2;
	st.global.u16 	[%rd7+4], %rs2;
	st.global.u16 	[%rd7+6], %rs2;
	add.s32 	%r39, %r39, 4;
$L__BB2_8:
	setp.eq.s32 	%p11, %r14, 0;
	@%p11 bra 	$L__BB2_13;
	setp.eq.s32 	%p12, %r14, 1;
	@%p12 bra 	$L__BB2_11;
	add.s32 	%r33, %r39, %r5;
	mul.wide.s32 	%rd8, %r33, 2;
	add.s64 	%rd9, %rd1, %rd8;
	st.global.u16 	[%rd9], %rs2;
	st.global.u16 	[%rd9+2], %rs2;
	add.s32 	%r39, %r39, 2;
$L__BB2_11:
	and.b32  	%r34, %r21, 1;
	setp.eq.b32 	%p13, %r34, 1;
	not.pred 	%p14, %p13;
	@%p14 bra 	$L__BB2_13;
	add.s32 	%r35, %r39, %r5;
	mul.wide.s32 	%rd10, %r35, 2;
	add.s64 	%rd11, %rd1, %rd10;
	st.global.u16 	[%rd11], %rs2;
$L__BB2_13:
	ret;

}
	// .globl	_Z17fillKernelBatchedI13__nv_bfloat16EvPT_iiiS1_i
.visible .entry _Z17fillKernelBatchedI13__nv_bfloat16EvPT_iiiS1_i(
	.param .u64 .ptr .align 1 _Z17fillKernelBatchedI13__nv_bfloat16EvPT_iiiS1_i_param_0,
	.param .u32 _Z17fillKernelBatchedI13__nv_bfloat16EvPT_iiiS1_i_param_1,
	.param .u32 _Z17fillKernelBatchedI13__nv_bfloat16EvPT_iiiS1_i_param_2,
	.param .u32 _Z17fillKernelBatchedI13__nv_bfloat16EvPT_iiiS1_i_param_3,
	.param .align 2 .b8 _Z17fillKernelBatchedI13__nv_bfloat16EvPT_iiiS1_i_param_4[2],
	.param .u32 _Z17fillKernelBatchedI13__nv_bfloat16EvPT_iiiS1_i_param_5
)
{
	.reg .pred 	%p<15>;
	.reg .b16 	%rs<3>;
	.reg .b32 	%r<41>;
	.reg .b64 	%rd<12>;

	ld.param.u16 	%rs2, [_Z17fillKernelBatchedI13__nv_bfloat16EvPT_iiiS1_i_param_4];
	ld.param.u64 	%rd3, [_Z17fillKernelBatchedI13__nv_bfloat16EvPT_iiiS1_i_param_0];
	ld.param.u32 	%r19, [_Z17fillKernelBatchedI13__nv_bfloat16EvPT_iiiS1_i_param_1];
	ld.param.u32 	%r20, [_Z17fillKernelBatchedI13__nv_bfloat16EvPT_iiiS1_i_param_2];
	ld.param.u32 	%r21, [_Z17fillKernelBatchedI13__nv_bfloat16EvPT_iiiS1_i_param_3];
	ld.param.u32 	%r22, [_Z17fillKernelBatchedI13__nv_bfloat16EvPT_iiiS1_i_param_5];
	cvta.to.global.u64 	%rd1, %rd3;
	mov.u32 	%r23, %ctaid.x;
	mov.u32 	%r24, %ntid.x;
	mov.u32 	%r25, %tid.x;
	mad.lo.s32 	%r1, %r23, %r24, %r25;
	mov.u32 	%r26, %ctaid.y;
	mov.u32 	%r27, %ntid.y;
	mov.u32 	%r28, %tid.y;
	mad.lo.s32 	%r2, %r26, %r27, %r28;
	mov.u32 	%r3, %ctaid.z;
	setp.ge.s32 	%p1, %r3, %r22;
	setp.ge.s32 	%p2, %r1, %r19;
	or.pred  	%p3, %p2, %p1;
	setp.ge.s32 	%p4, %r2, %r20;
	or.pred  	%p5, %p4, %p3;
	@%p5 bra 	$L__BB3_13;
	mul.lo.s32 	%r4, %r20, %r3;
	setp.lt.s32 	%p6, %r21, 1;
	@%p6 bra 	$L__BB3_13;
	add.s32 	%r30, %r4, %r2;
	mad.lo.s32 	%r31, %r30, %r19, %r1;
	mul.lo.s32 	%r5, %r31, %r21;
	and.b32  	%r6, %r21, 7;
	setp.lt.u32 	%p7, %r21, 8;
	mov.b32 	%r39, 0;
	@%p7 bra 	$L__BB3_5;
	and.b32  	%r39, %r21, 2147483640;
	neg.s32 	%r37, %r39;
	add.s64 	%rd2, %rd1, 8;
	mov.u32 	%r36, %r5;
$L__BB3_4:
	.pragma "nounroll";
	mul.wide.s32 	%rd4, %r36, 2;
	add.s64 	%rd5, %rd2, %rd4;
	st.global.u16 	[%rd5+-8], %rs2;
	st.global.u16 	[%rd5+-6], %rs2;
	st.global.u16 	[%rd5+-4], %rs2;
	st.global.u16 	[%rd5+-2], %rs2;
	st.global.u16 	[%rd5], %rs2;
	st.global.u16 	[%rd5+2], %rs2;
	st.global.u16 	[%rd5+4], %rs2;
	st.global.u16 	[%rd5+6], %rs2;
	add.s32 	%r37, %r37, 8;
	add.s32 	%r36, %r36, 8;
	setp.ne.s32 	%p8, %r37, 0;
	@%p8 bra 	$L__BB3_4;
$L__BB3_5:
	setp.eq.s32 	%p9, %r6, 0;
	@%p9 bra 	$L__BB3_13;
	and.b32  	%r14, %r21, 3;
	setp.lt.u32 	%p10, %r6, 4;
	@%p10 bra 	$L__BB3_8;
	add.s32 	%r32, %r39, %r5;
	mul.wide.s32 	%rd6, %r32, 2;
	add.s64 	%rd7, %rd1, %rd6;
	st.global.u16 	[%rd7], %rs2;
	st.global.u16 	[%rd7+2], %rs2;
	st.global.u16 	[%rd7+4], %rs2;
	st.global.u16 	[%rd7+6], %rs2;
	add.s32 	%r39, %r39, 4;
$L__BB3_8:
	setp.eq.s32 	%p11, %r14, 0;
	@%p11 bra 	$L__BB3_13;
	setp.eq.s32 	%p12, %r14, 1;
	@%p12 bra 	$L__BB3_11;
	add.s32 	%r33, %r39, %r5;
	mul.wide.s32 	%rd8, %r33, 2;
	add.s64 	%rd9, %rd1, %rd8;
	st.global.u16 	[%rd9], %rs2;
	st.global.u16 	[%rd9+2], %rs2;
	add.s32 	%r39, %r39, 2;
$L__BB3_11:
	and.b32  	%r34, %r21, 1;
	setp.eq.b32 	%p13, %r34, 1;
	not.pred 	%p14, %p13;
	@%p14 bra 	$L__BB3_13;
	add.s32 	%r35, %r39, %r5;
	mul.wide.s32 	%rd10, %r35, 2;
	add.s64 	%rd11, %rd1, %rd10;
	st.global.u16 	[%rd11], %rs2;
$L__BB3_13:
	ret;

}
	// .globl	_Z20copyRoiKernelBatchedIffEvPKT_iiiiiiPT0_iiiiii
.visible .entry _Z20copyRoiKernelBatchedIffEvPKT_iiiiiiPT0_iiiiii(
	.param .u64 .ptr .align 1 _Z20copyRoiKernelBatchedIffEvPKT_iiiiiiPT0_iiiiii_param_0,
	.param .u32 _Z20copyRoiKernelBatchedIffEvPKT_iiiiiiPT0_iiiiii_param_1,
	.param .u32 _Z20copyRoiKernelBatchedIffEvPKT_iiiiiiPT0_iiiiii_param_2,
	.param .u32 _Z20copyRoiKernelBatchedIffEvPKT_iiiiiiPT0_iiiiii_param_3,
	.param .u32 _Z20copyRoiKernelBatchedIffEvPKT_iiiiiiPT0_iiiiii_param_4,
	.param .u32 _Z20copyRoiKernelBatchedIffEvPKT_iiiiiiPT0_iiiiii_param_5,
	.param .u32 _Z20copyRoiKernelBatchedIffEvPKT_iiiiiiPT0_iiiiii_param_6,
	.param .u64 .ptr .align 1 _Z20copyRoiKernelBatchedIffEvPKT_iiiiiiPT0_iiiiii_param_7,
	.param .u32 _Z20copyRoiKernelBatchedIffEvPKT_iiiiiiPT0_iiiiii_param_8,
	.param .u32 _Z20copyRoiKernelBatchedIffEvPKT_iiiiiiPT0_iiiiii_param_9,
	.param .u32 _Z20copyRoiKernelBatchedIffEvPKT_iiiiiiPT0_iiiiii_param_10,
	.param .u32 _Z20copyRoiKernelBatchedIffEvPKT_iiiiiiPT0_iiiiii_param_11,
	.param .u32 _Z20copyRoiKernelBatchedIffEvPKT_iiiiiiPT0_iiiiii_param_12,
	.param .u32 _Z20copyRoiKernelBatchedIffEvPKT_iiiiiiPT0_iiiiii_param_13
)
{
	.reg .pred 	%p<20>;
	.reg .b32 	%r<73>;
	.reg .b32 	%f<30>;
	.reg .b64 	%rd<23>;

	ld.param.u64 	%rd5, [_Z20copyRoiKernelBatchedIffEvPKT_iiiiiiPT0_iiiiii_param_0];
	ld.param.u32 	%r36, [_Z20copyRoiKernelBatchedIffEvPKT_iiiiiiPT0_iiiiii_param_1];
	ld.param.u32 	%r37, [_Z20copyRoiKernelBatchedIffEvPKT_iiiiiiPT0_iiiiii_param_2];
	ld.param.u32 	%r38, [_Z20copyRoiKernelBatchedIffEvPKT_iiiiiiPT0_iiiiii_param_3];
	ld.param.u32 	%r39, [_Z20copyRoiKernelBatchedIffEvPKT_iiiiiiPT0_iiiiii_param_4];
	ld.param.u32 	%r40, [_Z20copyRoiKernelBatchedIffEvPKT_iiiiiiPT0_iiiiii_param_5];
	ld.param.u32 	%r41, [_Z20copyRoiKernelBatchedIffEvPKT_iiiiiiPT0_iiiiii_param_6];
	ld.param.u64 	%rd6, [_Z20copyRoiKernelBatchedIffEvPKT_iiiiiiPT0_iiiiii_param_7];
	ld.param.u32 	%r42, [_Z20copyRoiKernelBatchedIffEvPKT_iiiiiiPT0_iiiiii_param_8];
	ld.param.u32 	%r43, [_Z20copyRoiKernelBatchedIffEvPKT_iiiiiiPT0_iiiiii_param_9];
	ld.param.u32 	%r44, [_Z20copyRoiKernelBatchedIffEvPKT_iiiiiiPT0_iiiiii_param_10];
	ld.param.u32 	%r45, [_Z20copyRoiKernelBatchedIffEvPKT_iiiiiiPT0_iiiiii_param_11];
	ld.param.u32 	%r46, [_Z20copyRoiKernelBatchedIffEvPKT_iiiiiiPT0_iiiiii_param_12];
	ld.param.u32 	%r47, [_Z20copyRoiKernelBatchedIffEvPKT_iiiiiiPT0_iiiiii_param_13];
	cvta.to.global.u64 	%rd1, %rd6;
	cvta.to.global.u64 	%rd2, %rd5;
	mov.u32 	%r1, %ctaid.z;
	setp.ge.s32 	%p1, %r1, %r47;
	@%p1 bra 	$L__BB4_17;
	mov.u32 	%r48, %ctaid.x;
	mov.u32 	%r49, %ntid.x;
	mov.u32 	%r50, %tid.x;
	mad.lo.s32 	%r2, %r48, %r49, %r50;
	mov.u32 	%r51, %ctaid.y;
	mov.u32 	%r52, %ntid.y;
	mov.u32 	%r53, %tid.y;
	mad.lo.s32 	%r54, %r51, %r52, %r53;
	setp.ge.s32 	%p2, %r2, %r38;
	setp.ge.s32 	%p3, %r54, %r39;
	or.pred  	%p4, %p2, %p3;
	@%p4 bra 	$L__BB4_17;
	add.s32 	%r4, %r40, %r2;
	add.s32 	%r5, %r41, %r54;
	setp.ge.s32 	%p5, %r4, %r36;
	setp.ge.s32 	%p6, %r5, %r37;
	or.pred  	%p7, %p5, %p6;
	@%p7 bra 	$L__BB4_17;
	add.s32 	%r6, %r44, %r2;
	add.s32 	%r7, %r45, %r54;
	setp.ge.s32 	%p8, %r6, %r42;
	setp.ge.s32 	%p9, %r7, %r43;
	or.pred  	%p10, %p8, %p9;
	@%p10 bra 	$L__BB4_17;
	mul.lo.s32 	%r8, %r43, %r1;
	setp.lt.s32 	%p11, %r46, 1;
	@%p11 bra 	$L__BB4_17;
	mad.lo.s32 	%r56, %r37, %r1, %r5;
	mad.lo.s32 	%r57, %r56, %r36, %r4;
	mul.lo.s32 	%r9, %r57, %r46;
	add.s32 	%r58, %r8, %r7;
	mad.lo.s32 	%r59, %r58, %r42, %r6;
	mul.lo.s32 	%r10, %r59, %r46;
	and.b32  	%r11, %r46, 15;
	setp.lt.u32 	%p12, %r46, 16;
	mov.b32 	%r68, 0;
	@%p12 bra 	$L__BB4_8;
	and.b32  	%r68, %r46, 2147483632;
	neg.s32 	%r66, %r68;
	add.s64 	%rd3, %rd2, 32;
	add.s64 	%rd4, %rd1, 32;
	mov.u32 	%r64, %r10;
	mov.u32 	%r65, %r9;
$L__BB4_7:
	.pragma "nounroll";
	mul.wide.s32 	%rd7, %r65, 4;
	add.s64 	%rd8, %rd3, %rd7;
	mul.wide.s32 	%rd9, %r64, 4;
	add.s64 	%rd10, %rd4, %rd9;
	ld.global.f32 	%f1, [%rd8+-32];
	st.global.f32 	[%rd10+-32], %f1;
	ld.global.f32 	%f2, [%rd8+-28];
	st.global.f32 	[%rd10+-28], %f2;
	ld.global.f32 	%f3, [%rd8+-24];
	st.global.f32 	[%rd10+-24], %f3;
	ld.global.f32 	%f4, [%rd8+-20];
	st.global.f32 	[%rd10+-20], %f4;
	ld.global.f32 	%f5, [%rd8+-16];
	st.global.f32 	[%rd10+-16], %f5;
	ld.global.f32 	%f6, [%rd8+-12];
	st.global.f32 	[%rd10+-12], %f6;
	ld.global.f32 	%f7, [%rd8+-8];
	st.global.f32 	[%rd10+-8], %f7;
	ld.global.f32 	%f8, [%rd8+-4];
	st.global.f32 	[%rd10+-4], %f8;
	ld.global.f32 	%f9, [%rd8];
	st.global.f32 	[%rd10], %f9;
	ld.global.f32 	%f10, [%rd8+4];
	st.global.f32 	[%rd10+4], %f10;
	ld.global.f32 	%f11, [%rd8+8];
	st.global.f32 	[%rd10+8], %f11;
	ld.global.f32 	%f12, [%rd8+12];
	st.global.f32 	[%rd10+12], %f12;
	ld.global.f32 	%f13, [%rd8+16];
	st.global.f32 	[%rd10+16], %f13;
	ld.global.f32 	%f14, [%rd8+20];
	st.global.f32 	[%rd10+20], %f14;
	ld.global.f32 	%f15, [%rd8+24];
	st.global.f32 	[%rd10+24], %f15;
	ld.global.f32 	%f16, [%rd8+28];
	st.global.f32 	[%rd10+28], %f16;
	add.s32 	%r66, %r66, 16;
	add.s32 	%r65, %r65, 16;
	add.s32 	%r64, %r64, 16;
	setp.ne.s32 	%p13, %r66, 0;
	@%p13 bra 	$L__BB4_7;
$L__BB4_8:
	setp.eq.s32 	%p14, %r11, 0;
	@%p14 bra 	$L__BB4_17;
	and.b32  	%r21, %r46, 7;
	setp.lt.u32 	%p15, %r11, 8;
	@%p15 bra 	$L__BB4_11;
	add.s32 	%r60, %r68, %r9;
	mul.wide.s32 	%rd11, %r60, 4;
	add.s64 	%rd12, %rd2, %rd11;
	ld.global.f32 	%f17, [%rd12];
	add.s32 	%r61, %r68, %r10;
	mul.wide.s32 	%rd13, %r61, 4;
	add.s64 	%rd14, %rd1, %rd13;
	st.global.f32 	[%rd14], %f17;
	ld.global.f32 	%f18, [%rd12+4];
	st.global.f32 	[%rd14+4], %f18;
	ld.global.f32 	%f19, [%rd12+8];
	st.global.f32 	[%rd14+8], %f19;
	ld.global.f32 	%f20, [%rd12+12];
	st.global.f32 	[%rd14+12], %f20;
	ld.global.f32 	%f21, [%rd12+16];
	st.global.f32 	[%rd14+16], %f21;
	ld.global.f32 	%f22, [%rd12+20];
	st.global.f32 	[%rd14+20], %f22;
	ld.global.f32 	%f23, [%rd12+24];
	st.global.f32 	[%rd14+24], %f23;
	ld.global.f32 	%f24, [%rd12+28];
	st.global.f32 	[%rd14+28], %f24;
	add.s32 	%r68, %r68, 8;
$L__BB4_11:
	setp.eq.s32 	%p16, %r21, 0;
	@%p16 bra 	$L__BB4_17;
	and.b32  	%r24, %r46, 3;
	setp.lt.u32 	%p17, %r21, 4;
	@%p17 bra 	$L__BB4_14;
	add.s32 	%r62, %r68, %r9;
	mul.wide.s32 	%rd15, %r62, 4;
	add.s64 	%rd16, %rd2, %rd15;
	ld.global.f32 	%f25, [%rd16];
	add.s32 	%r63, %r68, %r10;
	mul.wide.s32 	%rd17, %r63, 4;
	add.s64 	%rd18, %rd1, %rd17;
	st.global.f32 	[%rd18], %f25;
	ld.global.f32 	%f26, [%rd16+4];
	st.global.f32 	[%rd18+4], %f26;
	ld.global.f32 	%f27, [%rd16+8];
	st.global.f32 	[%rd18+8], %f27;
	ld.global.f32 	%f28, [%rd16+12];
	st.global.f32 	[%rd18+12], %f28;
	add.s32 	%r68, %r68, 4;
$L__BB4_14:
	setp.eq.s32 	%p18, %r24, 0;
	@%p18 bra 	$L__BB4_17;
	add.s32 	%r72, %r68, %r10;
	add.s32 	%r71, %r68, %r9;
	neg.s32 	%r70, %r24;
$L__BB4_16:
	.pragma "nounroll";
	mul.wide.s32 	%rd19, %r72, 4;
	add.s64 	%rd20, %rd1, %rd19;
	mul.wide.s32 	%rd21, %r71, 4;
	add.s64 	%rd22, %rd2, %rd21;
	ld.global.f32 	%f29, [%rd22];
	st.global.f32 	[%rd20], %f29;
	add.s32 	%r72, %r72, 1;
	add.s32 	%r71, %r71, 1;
	add.s32 	%r70, %r70, 1;
	setp.ne.s32 	%p19, %r70, 0;
	@%p19 bra 	$L__BB4_16;
$L__BB4_17:
	ret;

}
	// .globl	_Z20copyRoiKernelBatchedI6float3S0_EvPKT_iiiiiiPT0_iiiiii
.visible .entry _Z20copyRoiKernelBatchedI6float3S0_EvPKT_iiiiiiPT0_iiiiii(
	.param .u64 .ptr .align 1 _Z20copyRoiKernelBatchedI6float3S0_EvPKT_iiiiiiPT0_iiiiii_param_0,
	.param .u32 _Z20copyRoiKernelBatchedI6float3S0_EvPKT_iiiiiiPT0_iiiiii_param_1,
	.param .u32 _Z20copyRoiKernelBatchedI6float3S0_EvPKT_iiiiiiPT0_iiiiii_param_2,
	.param .u32 _Z20copyRoiKernelBatchedI6float3S0_EvPKT_iiiiiiPT0_iiiiii_param_3,
	.param .u32 _Z20copyRoiKernelBatchedI6float3S0_EvPKT_iiiiiiPT0_iiiiii_param_4,
	.param .u32 _Z20copyRoiKernelBatchedI6float3S0_EvPKT_iiiiiiPT0_iiiiii_param_5,
	.param .u32 _Z20copyRoiKernelBatchedI6float3S0_EvPKT_iiiiiiPT0_iiiiii_param_6,
	.param .u64 .ptr .align 1 _Z20copyRoiKernelBatchedI6float3S0_EvPKT_iiiiiiPT0_iiiiii_param_7,
	.param .u32 _Z20copyRoiKernelBatchedI6float3S0_EvPKT_iiiiiiPT0_iiiiii_param_8,
	.param .u32 _Z20copyRoiKernelBatchedI6float3S0_EvPKT_iiiiiiPT0_iiiiii_param_9,
	.param .u32 _Z20copyRoiKernelBatchedI6float3S0_EvPKT_iiiiiiPT0_iiiiii_param_10,
	.param .u32 _Z20copyRoiKernelBatchedI6float3S0_EvPKT_iiiiiiPT0_iiiiii_param_11,
	.param .u32 _Z20copyRoiKernelBatchedI6float3S0_EvPKT_iiiiiiPT0_iiiiii_param_12,
	.param .u32 _Z20copyRoiKernelBatchedI6float3S0_EvPKT_iiiiiiPT0_iiiiii_param_13
)
{
	.reg .pred 	%p<20>;
	.reg .b32 	%r<63>;
	.reg .b32 	%f<46>;
	.reg .b64 	%rd<23>;

	ld.param.u64 	%rd5, [_Z20copyRoiKernelBatchedI6float3S0_EvPKT_iiiiiiPT0_iiiiii_param_0];
	ld.param.u32 	%r26, [_Z20copyRoiKernelBatchedI6float3S0_EvPKT_iiiiiiPT0_iiiiii_param_1];
	ld.param.u32 	%r27, [_Z20copyRoiKernelBatchedI6float3S0_EvPKT_iiiiiiPT0_iiiiii_param_2];
	ld.param.u32 	%r28, [_Z20copyRoiKernelBatchedI6float3S0_EvPKT_iiiiiiPT0_iiiiii_param_3];
	ld.param.u32 	%r29, [_Z20copyRoiKernelBatchedI6float3S0_EvPKT_iiiiiiPT0_iiiiii_param_4];
	ld.param.u32 	%r30, [_Z20copyRoiKernelBatchedI6float3S0_EvPKT_iiiiiiPT0_iiiiii_param_5];
	ld.param.u32 	%r31, [_Z20copyRoiKernelBatchedI6float3S0_EvPKT_iiiiiiPT0_iiiiii_param_6];
	ld.param.u64 	%rd6, [_Z20copyRoiKernelBatchedI6float3S0_EvPKT_iiiiiiPT0_iiiiii_param_7];
	ld.param.u32 	%r32, [_Z20copyRoiKernelBatchedI6float3S0_EvPKT_iiiiiiPT0_iiiiii_param_8];
	ld.param.u32 	%r33, [_Z20copyRoiKernelBatchedI6float3S0_EvPKT_iiiiiiPT0_iiiiii_param_9];
	ld.param.u32 	%r34, [_Z20copyRoiKernelBatchedI6float3S0_EvPKT_iiiiiiPT0_iiiiii_param_10];
	ld.param.u32 	%r35, [_Z20copyRoiKernelBatchedI6float3S0_EvPKT_iiiiiiPT0_iiiiii_param_11];
	ld.param.u32 	%r36, [_Z20copyRoiKernelBatchedI6float3S0_EvPKT_iiiiiiPT0_iiiiii_param_12];
	ld.param.u32 	%r37, [_Z20copyRoiKernelBatchedI6float3S0_EvPKT_iiiiiiPT0_iiiiii_param_13];
	cvta.to.global.u64 	%rd1, %rd6;
	cvta.to.global.u64 	%rd2, %rd5;
	mov.u32 	%r1, %ctaid.z;
	setp.ge.s32 	%p1, %r1, %r37;
	@%p1 bra 	$L__BB5_16;
	mov.u32 	%r38, %ctaid.x;
	mov.u32 	%r39, %ntid.x;
	mov.u32 	%r40, %tid.x;
	mad.lo.s32 	%r2, %r38, %r39, %r40;
	mov.u32 	%r41, %ctaid.y;
	mov.u32 	%r42, %ntid.y;
	mov.u32 	%r43, %tid.y;
	mad.lo.s32 	%r44, %r41, %r42, %r43;
	setp.ge.s32 	%p2, %r2, %r28;
	setp.ge.s32 	%p3, %r44, %r29;
	or.pred  	%p4, %p2, %p3;
	@%p4 bra 	$L__BB5_16;
	add.s32 	%r4, %r30, %r2;
	add.s32 	%r5, %r31, %r44;
	setp.ge.s32 	%p5, %r4, %r26;
	setp.ge.s32 	%p6, %r5, %r27;
	or.pred  	%p7, %p5, %p6;
	@%p7 bra 	$L__BB5_16;
	add.s32 	%r6, %r34, %r2;
	add.s32 	%r7, %r35, %r44;
	setp.ge.s32 	%p8, %r6, %r32;
	setp.ge.s32 	%p9, %r7, %r33;
	or.pred  	%p10, %p8, %p9;
	@%p10 bra 	$L__BB5_16;
	mul.lo.s32 	%r8, %r33, %r1;
	setp.lt.s32 	%p11, %r36, 1;
	@%p11 bra 	$L__BB5_16;
	mad.lo.s32 	%r46, %r27, %r1, %r5;
	mad.lo.s32 	%r47, %r46, %r26, %r4;
	mul.lo.s32 	%r9, %r47, %r36;
	add.s32 	%r48, %r8, %r7;
	mad.lo.s32 	%r49, %r48, %r32, %r6;
	mul.lo.s32 	%r10, %r49, %r36;
	and.b32  	%r11, %r36, 7;
	setp.lt.u32 	%p12, %r36, 8;
	mov.b32 	%r61, 0;
	@%p12 bra 	$L__BB5_8;
	and.b32  	%r61, %r36, 2147483640;
	neg.s32 	%r59, %r61;
	add.s64 	%rd3, %rd2, 48;
	add.s64 	%rd4, %rd1, 48;
	mov.u32 	%r57, %r10;
	mov.u32 	%r58, %r9;
$L__BB5_7:
	.pragma "nounroll";
	mul.wide.s32 	%rd7, %r58, 12;
	add.s64 	%rd8, %rd3, %rd7;
	mul.wide.s32 	%rd9, %r57, 12;
	add.s64 	%rd10, %rd4, %rd9;
	ld.global.f32 	%f1, [%rd8+-48];
	ld.global.f32 	%f2, [%rd8+-44];
	ld.global.f32 	%f3, [%rd8+-40];
	st.global.f32 	[%rd10+-48], %f1;
	st.global.f32 	[%rd10+-44], %f2;
	st.global.f32 	[%rd10+-40], %f3;
	ld.global.f32 	%f4, [%rd8+-36];
	ld.global.f32 	%f5, [%rd8+-32];
	ld.global.f32 	%f6, [%rd8+-28];
	st.global.f32 	[%rd10+-36], %f4;
	st.global.f32 	[%rd10+-32], %f5;
	st.global.f32 	[%rd10+-28], %f6;
	ld.global.f32 	%f7, [%rd8+-24];
	ld.global.f32 	%f8, [%rd8+-20];
	ld.global.f32 	%f9, [%rd8+-16];
	st.global.f32 	[%rd10+-24], %f7;
	st.global.f32 	[%rd10+-20], %f8;
	st.global.f32 	[%rd10+-16], %f9;
	ld.global.f32 	%f10, [%rd8+-12];
	ld.global.f32 	%f11, [%rd8+-8];
	ld.global.f32 	%f12, [%rd8+-4];
	st.global.f32 	[%rd10+-12], %f10;
	st.global.f32 	[%rd10+-8], %f11;
	st.global.f32 	[%rd10+-4], %f12;
	ld.global.f32 	%f13, [%rd8];
	ld.global.f32 	%f14, [%rd8+4];
	ld.global.f32 	%f15, [%rd8+8];
	st.global.f32 	[%rd10], %f13;
	st.global.f32 	[%rd10+4], %f14;
	st.global.f32 	[%rd10+8], %f15;
	ld.global.f32 	%f16, [%rd8+12];
	ld.global.f32 	%f17, [%rd8+16];
	ld.global.f32 	%f18, [%rd8+20];
	st.global.f32 	[%rd10+12], %f16;
	st.global.f32 	[%rd10+16], %f17;
	st.global.f32 	[%rd10+20], %f18;
	ld.global.f32 	%f19, [%rd8+24];
	ld.global.f32 	%f20, [%rd8+28];
	ld.global.f32 	%f21, [%rd8+32];
	st.global.f32 	[%rd10+24], %f19;
	st.global.f32 	[%rd10+28], %f20;
	st.global.f32 	[%rd10+32], %f21;
	ld.global.f32 	%f22, [%rd8+36];
	ld.global.f32 	%f23, [%rd8+40];
	ld.global.f32 	%f24, [%rd8+44];
	st.global.f32 	[%rd10+36], %f22;
	st.global.f32 	[%rd10+40], %f23;
	st.global.f32 	[%rd10+44], %f24;
	add.s32 	%r59, %r59, 8;
	add.s32 	%r58, %r58, 8;
	add.s32 	%r57, %r57, 8;
	setp.ne.s32 	%p13, %r59, 0;
	@%p13 bra 	$L__BB5_7;
$L__BB5_8:
	setp.eq.s32 	%p14, %r11, 0;
	@%p14 bra 	$L__BB5_16;
	and.b32  	%r21, %r36, 3;
	setp.lt.u32 	%p15, %r11, 4;
	@%p15 bra 	$L__BB5_11;
	add.s32 	%r50, %r61, %r9;
	mul.wide.s32 	%rd11, %r50, 12;
	add.s64 	%rd12, %rd2, %rd11;
	ld.global.f32 	%f25, [%rd12];
	ld.global.f32 	%f26, [%rd12+4];
	ld.global.f32 	%f27, [%rd12+8];
	add.s32 	%r51, %r61, %r10;
	mul.wide.s32 	%rd13, %r51, 12;
	add.s64 	%rd14, %rd1, %rd13;
	st.global.f32 	[%rd14], %f25;
	st.global.f32 	[%rd14+4], %f26;
	st.global.f32 	[%rd14+8], %f27;
	ld.global.f32 	%f28, [%rd12+12];
	ld.global.f32 	%f29, [%rd12+16];
	ld.global.f32 	%f30, [%rd12+20];
	st.global.f32 	[%rd14+12], %f28;
	st.global.f32 	[%rd14+16], %f29;
	st.global.f32 	[%rd14+20], %f30;
	ld.global.f32 	%f31, [%rd12+24];
	ld.global.f32 	%f32, [%rd12+28];
	ld.global.f32 	%f33, [%rd12+32];
	st.global.f32 	[%rd14+24], %f31;
	st.global.f32 	[%rd14+28], %f32;
	st.global.f32 	[%rd14+32], %f33;
	ld.global.f32 	%f34, [%rd12+36];
	ld.global.f32 	%f35, [%rd12+40];
	ld.global.f32 	%f36, [%rd12+44];
	st.global.f32 	[%rd14+36], %f34;
	st.global.f32 	[%rd14+40], %f35;
	st.global.f32 	[%rd14+44], %f36;
	add.s32 	%r61, %r61, 4;
$L__BB5_11:
	setp.eq.s32 	%p16, %r21, 0;
	@%p16 bra 	$L__BB5_16;
	setp.eq.s32 	%p17, %r21, 1;
	@%p17 bra 	$L__BB5_14;
	add.s32 	%r52, %r61, %r9;
	mul.wide.s32 	%rd15, %r52, 12;
	add.s64 	%rd16, %rd2, %rd15;
	ld.global.f32 	%f37, [%rd16];
	ld.global.f32 	%f38, [%rd16+4];
	ld.global.f32 	%f39, [%rd16+8];
	add.s32 	%r53, %r61, %r10;
	mul.wide.s32 	%rd17, %r53, 12;
	add.s64 	%rd18, %rd1, %rd17;
	st.global.f32 	[%rd18], %f37;
	st.global.f32 	[%rd18+4], %f38;
	st.global.f32 	[%rd18+8], %f39;
	ld.global.f32 	%f40, [%rd16+12];
	ld.global.f32 	%f41, [%rd16+16];
	ld.global.f32 	%f42, [%rd16+20];
	st.global.f32 	[%rd18+12], %f40;
	st.global.f32 	[%rd18+16], %f41;
	st.global.f32 	[%rd18+20], %f42;
	add.s32 	%r61, %r61, 2;
$L__BB5_14:
	and.b32  	%r54, %r36, 1;
	setp.eq.b32 	%p18, %r54, 1;
	not.pred 	%p19, %p18;
	@%p19 bra 	$L__BB5_16;
	add.s32 	%r55, %r61, %r9;
	mul.wide.s32 	%rd19, %r55, 12;
	add.s64 	%rd20, %rd2, %rd19;
	ld.global.f32 	%f43, [%rd20];
	ld.global.f32 	%f44, [%rd20+4];
	ld.global.f32 	%f45, [%rd20+8];
	add.s32 	%r56, %r61, %r10;
	mul.wide.s32 	%rd21, %r56, 12;
	add.s64 	%rd22, %rd1, %rd21;
	st.global.f32 	[%rd22], %f43;
	st.global.f32 	[%rd22+4], %f44;
	st.global.f32 	[%rd22+8], %f45;
$L__BB5_16:
	ret;

}
	// .globl	_Z20copyRoiKernelBatchedI6uchar3S0_EvPKT_iiiiiiPT0_iiiiii
.visible .entry _Z20copyRoiKernelBatchedI6uchar3S0_EvPKT_iiiiiiPT0_iiiiii(
	.param .u64 .ptr .align 1 _Z20copyRoiKernelBatchedI6uchar3S0_EvPKT_iiiiiiPT0_iiiiii_param_0,
	.param .u32 _Z20copyRoiKernelBatchedI6uchar3S0_EvPKT_iiiiiiPT0_iiiiii_param_1,
	.param .u32 _Z20copyRoiKernelBatchedI6uchar3S0_EvPKT_iiiiiiPT0_iiiiii_param_2,
	.param .u32 _Z20copyRoiKernelBatchedI6uchar3S0_EvPKT_iiiiiiPT0_iiiiii_param_3,
	.param .u32 _Z20copyRoiKernelBatchedI6uchar3S0_EvPKT_iiiiiiPT0_iiiiii_param_4,
	.param .u32 _Z20copyRoiKernelBatchedI6uchar3S0_EvPKT_iiiiiiPT0_iiiiii_param_5,
	.param .u32 _Z20copyRoiKernelBatchedI6uchar3S0_EvPKT_iiiiiiPT0_iiiiii_param_6,
	.param .u64 .ptr .align 1 _Z20copyRoiKernelBatchedI6uchar3S0_EvPKT_iiiiiiPT0_iiiiii_param_7,
	.param .u32 _Z20copyRoiKernelBatchedI6uchar3S0_EvPKT_iiiiiiPT0_iiiiii_param_8,
	.param .u32 _Z20copyRoiKernelBatchedI6uchar3S0_EvPKT_iiiiiiPT0_iiiiii_param_9,
	.param .u32 _Z20copyRoiKernelBatchedI6uchar3S0_EvPKT_iiiiiiPT0_iiiiii_param_10,
	.param .u32 _Z20copyRoiKernelBatchedI6uchar3S0_EvPKT_iiiiiiPT0_iiiiii_param_11,
	.param .u32 _Z20copyRoiKernelBatchedI6uchar3S0_EvPKT_iiiiiiPT0_iiiiii_param_12,
	.param .u32 _Z20copyRoiKernelBatchedI6uchar3S0_EvPKT_iiiiiiPT0_iiiiii_param_13
)
{
	.reg .pred 	%p<20>;
	.reg .b16 	%rs<46>;
	.reg .b32 	%r<63>;
	.reg .b64 	%rd<23>;

	ld.param.u64 	%rd5, [_Z20copyRoiKernelBatchedI6uchar3S0_EvPKT_iiiiiiPT0_iiiiii_param_0];
	ld.param.u32 	%r26, [_Z20copyRoiKernelBatchedI6uchar3S0_EvPKT_iiiiiiPT0_iiiiii_param_1];
	ld.param.u32 	%r27, [_Z20copyRoiKernelBatchedI6uchar3S0_EvPKT_iiiiiiPT0_iiiiii_param_2];
	ld.param.u32 	%r28, [_Z20copyRoiKernelBatchedI6uchar3S0_EvPKT_iiiiiiPT0_iiiiii_param_3];
	ld.param.u32 	%r29, [_Z20copyRoiKernelBatchedI6uchar3S0_EvPKT_iiiiiiPT0_iiiiii_param_4];
	ld.param.u32 	%r30, [_Z20copyRoiKernelBatchedI6uchar3S0_EvPKT_iiiiiiPT0_iiiiii_param_5];
	ld.param.u32 	%r31, [_Z20copyRoiKernelBatchedI6uchar3S0_EvPKT_iiiiiiPT0_iiiiii_param_6];
	ld.param.u64 	%rd6, [_Z20copyRoiKernelBatchedI6uchar3S0_EvPKT_iiiiiiPT0_iiiiii_param_7];
	ld.param.u32 	%r32, [_Z20copyRoiKernelBatchedI6uchar3S0_EvPKT_iiiiiiPT0_iiiiii_param_8];
	ld.param.u32 	%r33, [_Z20copyRoiKernelBatchedI6uchar3S0_EvPKT_iiiiiiPT0_iiiiii_param_9];
	ld.param.u32 	%r34, [_Z20copyRoiKernelBatchedI6uchar3S0_EvPKT_iiiiiiPT0_iiiiii_param_10];
	ld.param.u32 	%r35, [_Z20copyRoiKernelBatchedI6uchar3S0_EvPKT_iiiiiiPT0_iiiiii_param_11];
	ld.param.u32 	%r36, [_Z20copyRoiKernelBatchedI6uchar3S0_EvPKT_iiiiiiPT0_iiiiii_param_12];
	ld.param.u32 	%r37, [_Z20copyRoiKernelBatchedI6uchar3S0_EvPKT_iiiiiiPT0_iiiiii_param_13];
	cvta.to.global.u64 	%rd1, %rd6;
	cvta.to.global.u64 	%rd2, %rd5;
	mov.u32 	%r1, %ctaid.z;
	setp.ge.s32 	%p1, %r1, %r37;
	@%p1 bra 	$L__BB6_16;
	mov.u32 	%r38, %ctaid.x;
	mov.u32 	%r39, %ntid.x;
	mov.u32 	%r40, %tid.x;
	mad.lo.s32 	%r2, %r38, %r39, %r40;
	mov.u32 	%r41, %ctaid.y;
	mov.u32 	%r42, %ntid.y;
	mov.u32 	%r43, %tid.y;
	mad.lo.s32 	%r44, %r41, %r42, %r43;
	setp.ge.s32 	%p2, %r2, %r28;
	setp.ge.s32 	%p3, %r44, %r29;
	or.pred  	%p4, %p2, %p3;
	@%p4 bra 	$L__BB6_16;
	add.s32 	%r4, %r30, %r2;
	add.s32 	%r5, %r31, %r44;
	setp.ge.s32 	%p5, %r4, %r26;
	setp.ge.s32 	%p6, %r5, %r27;
	or.pred  	%p7, %p5, %p6;
	@%p7 bra 	$L__BB6_16;
	add.s32 	%r6, %r34, %r2;
	add.s32 	%r7, %r35, %r44;
	setp.ge.s32 	%p8, %r6, %r32;
	setp.ge.s32 	%p9, %r7, %r33;
	or.pred  	%p10, %p8, %p9;
	@%p10 bra 	$L__BB6_16;
	mul.lo.s32 	%r8, %r33, %r1;
	setp.lt.s32 	%p11, %r36, 1;
	@%p11 bra 	$L__BB6_16;
	mad.lo.s32 	%r46, %r27, %r1, %r5;
	mad.lo.s32 	%r47, %r46, %r26, %r4;
	mul.lo.s32 	%r9, %r47, %r36;
	add.s32 	%r48, %r8, %r7;
	mad.lo.s32 	%r49, %r48, %r32, %r6;
	mul.lo.s32 	%r10, %r49, %r36;
	and.b32  	%r11, %r36, 7;
	setp.lt.u32 	%p12, %r36, 8;
	mov.b32 	%r61, 0;
	@%p12 bra 	$L__BB6_8;
	and.b32  	%r61, %r36, 2147483640;
	neg.s32 	%r59, %r61;
	add.s64 	%rd3, %rd2, 11;
	add.s64 	%rd4, %rd1, 11;
	mov.u32 	%r57, %r10;
	mov.u32 	%r58, %r9;
$L__BB6_7:
	.pragma "nounroll";
	mul.wide.s32 	%rd7, %r58, 3;
	add.s64 	%rd8, %rd3, %rd7;
	mul.wide.s32 	%rd9, %r57, 3;
	add.s64 	%rd10, %rd4, %rd9;
	ld.global.u8 	%rs1, [%rd8+-11];
	ld.global.u8 	%rs2, [%rd8+-10];
	ld.global.u8 	%rs3, [%rd8+-9];
	st.global.u8 	[%rd10+-11], %rs1;
	st.global.u8 	[%rd10+-10], %rs2;
	st.global.u8 	[%rd10+-9], %rs3;
	ld.global.u8 	%rs4, [%rd8+-8];
	ld.global.u8 	%rs5, [%rd8+-7];
	ld.global.u8 	%rs6, [%rd8+-6];
	st.global.u8 	[%rd10+-8], %rs4;
	st.global.u8 	[%rd10+-7], %rs5;
	st.global.u8 	[%rd10+-6], %rs6;
	ld.global.u8 	%rs7, [%rd8+-5];
	ld.global.u8 	%rs8, [%rd8+-4];
	ld.global.u8 	%rs9, [%rd8+-3];
	st.global.u8 	[%rd10+-5], %rs7;
	st.global.u8 	[%rd10+-4], %rs8;
	st.global.u8 	[%rd10+-3], %rs9;
	ld.global.u8 	%rs10, [%rd8+-2];
	ld.global.u8 	%rs11, [%rd8+-1];
	ld.global.u8 	%rs12, [%rd8];
	st.global.u8 	[%rd10+-2], %rs10;
	st.global.u8 	[%rd10+-1], %rs11;
	st.global.u8 	[%rd10], %rs12;
	ld.global.u8 	%rs13, [%rd8+1];
	ld.global.u8 	%rs14, [%rd8+2];
	ld.global.u8 	%rs15, [%rd8+3];
	st.global.u8 	[%rd10+1], %rs13;
	st.global.u8 	[%rd10+2], %rs14;
	st.global.u8 	[%rd10+3], %rs15;
	ld.global.u8 	%rs16, [%rd8+4];
	ld.global.u8 	%rs17, [%rd8+5];
	ld.global.u8 	%rs18, [%rd8+6];
	st.global.u8 	[%rd10+4], %rs16;
	st.global.u8 	[%rd10+5], %rs17;
	st.global.u8 	[%rd10+6], %rs18;
	ld.global.u8 	%rs19, [%rd8+7];
	ld.global.u8 	%rs20, [%rd8+8];
	ld.global.u8 	%rs21, [%rd8+9];
	st.global.u8 	[%rd10+7], %rs19;
	st.global.u8 	[%rd10+8], %rs20;
	st.global.u8 	[%rd10+9], %rs21;
	ld.global.u8 	%rs22, [%rd8+10];
	ld.global.u8 	%rs23, [%rd8+11];
	ld.global.u8 	%rs24, [%rd8+12];
	st.global.u8 	[%rd10+10], %rs22;
	st.global.u8 	[%rd10+11], %rs23;
	st.global.u8 	[%rd10+12], %rs24;
	add.s32 	%r59, %r59, 8;
	add.s32 	%r58, %r58, 8;
	add.s32 	%r57, %r57, 8;
	setp.ne.s32 	%p13, %r59, 0;
	@%p13 bra 	$L__BB6_7;
$L__BB6_8:
	setp.eq.s32 	%p14, %r11, 0;
	@%p14 bra 	$L__BB6_16;
	and.b32  	%r21, %r36, 3;
	setp.lt.u32 	%p15, %r11, 4;
	@%p15 bra 	$L__BB6_11;
	add.s32 	%r50, %r61, %r9;
	mul.wide.s32 	%rd11, %r50, 3;
	add.s64 	%rd12, %rd2, %rd11;
	ld.global.u8 	%rs25, [%rd12];
	ld.global.u8 	%rs26, [%rd12+1];
	ld.global.u8 	%rs27, [%rd12+2];
	add.s32 	%r51, %r61, %r10;
	mul.wide.s32 	%rd13, %r51, 3;
	add.s64 	%rd14, %rd1, %rd13;
	st.global.u8 	[%rd14], %rs25;
	st.global.u8 	[%rd14+1], %rs26;
	st.global.u8 	[%rd14+2], %rs27;
	ld.global.u8 	%rs28, [%rd12+3];
	ld.global.u8 	%rs29, [%rd12+4];
	ld.global.u8 	%rs30, [%rd12+5];
	st.global.u8 	[%rd14+3], %rs28;
	st.global.u8 	[%rd14+4], %rs29;
	st.global.u8 	[%rd14+5], %rs30;
	ld.global.u8 	%rs31, [%rd12+6];
	ld.global.u8 	%rs32, [%rd12+7];
	ld.global.u8 	%rs33, [%rd12+8];
	st.global.u8 	[%rd14+6], %rs31;
	st.global.u8 	[%rd14+7], %rs32;
	st.global.u8 	[%rd14+8], %rs33;
	ld.global.u8 	%rs34, [%rd12+9];
	ld.global.u8 	%rs35, [%rd12+10];
	ld.global.u8 	%rs36, [%rd12+11];
	st.global.u8 	[%rd14+9], %rs34;
	st.global.u8 	[%rd14+10], %rs35;
	st.global.u8 	[%rd14+11], %rs36;
	add.s32 	%r61, %r61, 4;
$L__BB6_11:
	setp.eq.s32 	%p16, %r21, 0;
	@%p16 bra 	$L__BB6_16;
	setp.eq.s32 	%p17, %r21, 1;
	@%p17 bra 	$L__BB6_14;
	add.s32 	%r52, %r61, %r9;
	mul.wide.s32 	%rd15, %r52, 3;
	add.s64 	%rd16, %rd2, %rd15;
	ld.global.u8 	%rs37, [%rd16];
	ld.global.u8 	%rs38, [%rd16+1];
	ld.global.u8 	%rs39, [%rd16+2];
	add.s32 	%r53, %r61, %r10;
	mul.wide.s32 	%rd17, %r53, 3;
	add.s64 	%rd18, %rd1, %rd17;
	st.global.u8 	[%rd18], %rs37;
	st.global.u8 	[%rd18+1], %rs38;
	st.global.u8 	[%rd18+2], %rs39;
	ld.global.u8 	%rs40, [%rd16+3];
	ld.global.u8 	%rs41, [%rd16+4];
	ld.global.u8 	%rs42, [%rd16+5];
	st.global.u8 	[%rd18+3], %rs40;
	st.global.u8 	[%rd18+4], %rs41;
	st.global.u8 	[%rd18+5], %rs42;
	add.s32 	%r61, %r61, 2;
$L__BB6_14:
	and.b32  	%r54, %r36, 1;
	setp.eq.b32 	%p18, %r54, 1;
	not.pred 	%p19, %p18;
	@%p19 bra 	$L__BB6_16;
	add.s32 	%r55, %r61, %r9;
	mul.wide.s32 	%rd19, %r55, 3;
	add.s64 	%rd20, %rd2, %rd19;
	ld.global.u8 	%rs43, [%rd20];
	ld.global.u8 	%rs44, [%rd20+1];
	ld.global.u8 	%rs45, [%rd20+2];
	add.s32 	%r56, %r61, %r10;
	mul.wide.s32 	%rd21, %r56, 3;
	add.s64 	%rd22, %rd1, %rd21;
	st.global.u8 	[%rd22], %rs43;
	st.global.u8 	[%rd22+1], %rs44;
	st.global.u8 	[%rd22+2], %rs45;
$L__BB6_16:
	ret;

}
	// .globl	_Z20copyRoiKernelBatchedI6uchar35half3EvPKT_iiiiiiPT0_iiiiii
.visible .entry _Z20copyRoiKernelBatchedI6uchar35half3EvPKT_iiiiiiPT0_iiiiii(
	.param .u64 .ptr .align 1 _Z20copyRoiKernelBatchedI6uchar35half3EvPKT_iiiiiiPT0_iiiiii_param_0,
	.param .u32 _Z20copyRoiKernelBatchedI6uchar35half3EvPKT_iiiiiiPT0_iiiiii_param_1,
	.param .u32 _Z20copyRoiKernelBatchedI6uchar35half3EvPKT_iiiiiiPT0_iiiiii_param_2,
	.param .u32 _Z20copyRoiKernelBatchedI6uchar35half3EvPKT_iiiiiiPT0_iiiiii_param_3,
	.param .u32 _Z20copyRoiKernelBatchedI6uchar35half3EvPKT_iiiiiiPT0_iiiiii_param_4,
	.param .u32 _Z20copyRoiKernelBatchedI6uchar35half3EvPKT_iiiiiiPT0_iiiiii_param_5,
	.param .u32 _Z20copyRoiKernelBatchedI6uchar35half3EvPKT_iiiiiiPT0_iiiiii_param_6,
	.param .u64 .ptr .align 1 _Z20copyRoiKernelBatchedI6uchar35half3EvPKT_iiiiiiPT0_iiiiii_param_7,
	.param .u32 _Z20copyRoiKernelBatchedI6uchar35half3EvPKT_iiiiiiPT0_iiiiii_param_8,
	.param .u32 _Z20copyRoiKernelBatchedI6uchar35half3EvPKT_iiiiiiPT0_iiiiii_param_9,
	.param .u32 _Z20copyRoiKernelBatchedI6uchar35half3EvPKT_iiiiiiPT0_iiiiii_param_10,
	.param .u32 _Z20copyRoiKernelBatchedI6uchar35half3EvPKT_iiiiiiPT0_iiiiii_param_11,
	.param .u32 _Z20copyRoiKernelBatchedI6uchar35half3EvPKT_iiiiiiPT0_iiiiii_param_12,
	.param .u32 _Z20copyRoiKernelBatchedI6uchar35half3EvPKT_iiiiiiPT0_iiiiii_param_13
)
{
	.reg .pred 	%p<20>;
	.reg .b16 	%rs<46>;
	.reg .b32 	%r<108>;
	.reg .b64 	%rd<23>;

	ld.param.u64 	%rd5, [_Z20copyRoiKernelBatchedI6uchar35half3EvPKT_iiiiiiPT0_iiiiii_param_0];
	ld.param.u32 	%r26, [_Z20copyRoiKernelBatchedI6uchar35half3EvPKT_iiiiiiPT0_iiiiii_param_1];
	ld.param.u32 	%r27, [_Z20copyRoiKernelBatchedI6uchar35half3EvPKT_iiiiiiPT0_iiiiii_param_2];
	ld.param.u32 	%r28, [_Z20copyRoiKernelBatchedI6uchar35half3EvPKT_iiiiiiPT0_iiiiii_param_3];
	ld.param.u32 	%r29, [_Z20copyRoiKernelBatchedI6uchar35half3EvPKT_iiiiiiPT0_iiiiii_param_4];
	ld.param.u32 	%r30, [_Z20copyRoiKernelBatchedI6uchar35half3EvPKT_iiiiiiPT0_iiiiii_param_5];
	ld.param.u32 	%r31, [_Z20copyRoiKernelBatchedI6uchar35half3EvPKT_iiiiiiPT0_iiiiii_param_6];
	ld.param.u64 	%rd6, [_Z20copyRoiKernelBatchedI6uchar35half3EvPKT_iiiiiiPT0_iiiiii_param_7];
	ld.param.u32 	%r32, [_Z20copyRoiKernelBatchedI6uchar35half3EvPKT_iiiiiiPT0_iiiiii_param_8];
	ld.param.u32 	%r33, [_Z20copyRoiKernelBatchedI6uchar35half3EvPKT_iiiiiiPT0_iiiiii_param_9];
	ld.param.u32 	%r34, [_Z20copyRoiKernelBatchedI6uchar35half3EvPKT_iiiiiiPT0_iiiiii_param_10];
	ld.param.u32 	%r35, [_Z20copyRoiKernelBatchedI6uchar35half3EvPKT_iiiiiiPT0_iiiiii_param_11];
	ld.param.u32 	%r36, [_Z20copyRoiKernelBatchedI6uchar35half3EvPKT_iiiiiiPT0_iiiiii_param_12];
	ld.param.u32 	%r37, [_Z20copyRoiKernelBatchedI6uchar35half3EvPKT_iiiiiiPT0_iiiiii_param_13];
	cvta.to.global.u64 	%rd1, %rd6;
	cvta.to.global.u64 	%rd2, %rd5;
	mov.u32 	%r1, %ctaid.z;
	setp.ge.s32 	%p1, %r1, %r37;
	@%p1 bra 	$L__BB7_16;
	mov.u32 	%r38, %ctaid.x;
	mov.u32 	%r39, %ntid.x;
	mov.u32 	%r40, %tid.x;
	mad.lo.s32 	%r2, %r38, %r39, %r40;
	mov.u32 	%r41, %ctaid.y;
	mov.u32 	%r42, %ntid.y;
	mov.u32 	%r43, %tid.y;
	mad.lo.s32 	%r44, %r41, %r42, %r43;
	setp.ge.s32 	%p2, %r2, %r28;
	setp.ge.s32 	%p3, %r44, %r29;
	or.pred  	%p4, %p2, %p3;
	@%p4 bra 	$L__BB7_16;
	add.s32 	%r4, %r30, %r2;
	add.s32 	%r5, %r31, %r44;
	setp.ge.s32 	%p5, %r4, %r26;
	setp.ge.s32 	%p6, %r5, %r27;
	or.pred  	%p7, %p5, %p6;
	@%p7 bra 	$L__BB7_16;
	add.s32 	%r6, %r34, %r2;
	add.s32 	%r7, %r35, %r44;
	setp.ge.s32 	%p8, %r6, %r32;
	setp.ge.s32 	%p9, %r7, %r33;
	or.pred  	%p10, %p8, %p9;
	@%p10 bra 	$L__BB7_16;
	mul.lo.s32 	%r8, %r33, %r1;
	setp.lt.s32 	%p11, %r36, 1;
	@%p11 bra 	$L__BB7_16;
	mad.lo.s32 	%r46, %r27, %r1, %r5;
	mad.lo.s32 	%r47, %r46, %r26, %r4;
	mul.lo.s32 	%r9, %r47, %r36;
	add.s32 	%r48, %r8, %r7;
	mad.lo.s32 	%r49, %r48, %r32, %r6;
	mul.lo.s32 	%r10, %r49, %r36;
	and.b32  	%r11, %r36, 7;
	setp.lt.u32 	%p12, %r36, 8;
	mov.b32 	%r106, 0;
	@%p12 bra 	$L__BB7_8;
	and.b32  	%r106, %r36, 2147483640;
	neg.s32 	%r104, %r106;
	add.s64 	%rd3, %rd2, 11;
	add.s64 	%rd4, %rd1, 24;
	mov.u32 	%r102, %r10;
	mov.u32 	%r103, %r9;
$L__BB7_7:
	.pragma "nounroll";
	mul.wide.s32 	%rd7, %r103, 3;
	add.s64 	%rd8, %rd3, %rd7;
	mul.wide.s32 	%rd9, %r102, 6;
	add.s64 	%rd10, %rd4, %rd9;
	ld.global.u8 	%r50, [%rd8+-11];
	// begin inline asm
	cvt.rn.f16.s32 %rs1, %r50;
	// end inline asm
	ld.global.u8 	%r51, [%rd8+-10];
	// begin inline asm
	cvt.rn.f16.s32 %rs2, %r51;
	// end inline asm
	ld.global.u8 	%r52, [%rd8+-9];
	// begin inline asm
	cvt.rn.f16.s32 %rs3, %r52;
	// end inline asm
	st.global.u16 	[%rd10+-24], %rs1;
	st.global.u16 	[%rd10+-22], %rs2;
	st.global.u16 	[%rd10+-20], %rs3;
	ld.global.u8 	%r53, [%rd8+-8];
	// begin inline asm
	cvt.rn.f16.s32 %rs4, %r53;
	// end inline asm
	ld.global.u8 	%r54, [%rd8+-7];
	// begin inline asm
	cvt.rn.f16.s32 %rs5, %r54;
	// end inline asm
	ld.global.u8 	%r55, [%rd8+-6];
	// begin inline asm
	cvt.rn.f16.s32 %rs6, %r55;
	// end inline asm
	st.global.u16 	[%rd10+-18], %rs4;
	st.global.u16 	[%rd10+-16], %rs5;
	st.global.u16 	[%rd10+-14], %rs6;
	ld.global.u8 	%r56, [%rd8+-5];
	// begin inline asm
	cvt.rn.f16.s32 %rs7, %r56;
	// end inline asm
	ld.global.u8 	%r57, [%rd8+-4];
	// begin inline asm
	cvt.rn.f16.s32 %rs8, %r57;
	// end inline asm
	ld.global.u8 	%r58, [%rd8+-3];
	// begin inline asm
	cvt.rn.f16.s32 %rs9, %r58;
	// end inline asm
	st.global.u16 	[%rd10+-12], %rs7;
	st.global.u16 	[%rd10+-10], %rs8;
	st.global.u16 	[%rd10+-8], %rs9;
	ld.global.u8 	%r59, [%rd8+-2];
	// begin inline asm
	cvt.rn.f16.s32 %rs10, %r59;
	// end inline asm
	ld.global.u8 	%r60, [%rd8+-1];
	// begin inline asm
	cvt.rn.f16.s32 %rs11, %r60;
	// end inline asm
	ld.global.u8 	%r61, [%rd8];
	// begin inline asm
	cvt.rn.f16.s32 %rs12, %r61;
	// end inline asm
	st.global.u16 	[%rd10+-6], %rs10;
	st.global.u16 	[%rd10+-4], %rs11;
	st.global.u16 	[%rd10+-2], %rs12;
	ld.global.u8 	%r62, [%rd8+1];
	// begin inline asm
	cvt.rn.f16.s32 %rs13, %r62;
	// end inline asm
	ld.global.u8 	%r63, [%rd8+2];
	// begin inline asm
	cvt.rn.f16.s32 %rs14, %r63;
	// end inline asm
	ld.global.u8 	%r64, [%rd8+3];
	// begin inline asm
	cvt.rn.f16.s32 %rs15, %r64;
	// end inline asm
	st.global.u16 	[%rd10], %rs13;
	st.global.u16 	[%rd10+2], %rs14;
	st.global.u16 	[%rd10+4], %rs15;
	ld.global.u8 	%r65, [%rd8+4];
	// begin inline asm
	cvt.rn.f16.s32 %rs16, %r65;
	// end inline asm
	ld.global.u8 	%r66, [%rd8+5];
	// begin inline asm
	cvt.rn.f16.s32 %rs17, %r66;
	// end inline asm
	ld.global.u8 	%r67, [%rd8+6];
	// begin inline asm
	cvt.rn.f16.s32 %rs18, %r67;
	// end inline asm
	st.global.u16 	[%rd10+6], %rs16;
	st.global.u16 	[%rd10+8], %rs17;
	st.global.u16 	[%rd10+10], %rs18;
	ld.global.u8 	%r68, [%rd8+7];
	// begin inline asm
	cvt.rn.f16.s32 %rs19, %r68;
	// end inline asm
	ld.global.u8 	%r69, [%rd8+8];
	// begin inline asm
	cvt.rn.f16.s32 %rs20, %r69;
	// end inline asm
	ld.global.u8 	%r70, [%rd8+9];
	// begin inline asm
	cvt.rn.f16.s32 %rs21, %r70;
	// end inline asm
	st.global.u16 	[%rd10+12], %rs19;
	st.global.u16 	[%rd10+14], %rs20;
	st.global.u16 	[%rd10+16], %rs21;
	ld.global.u8 	%r71, [%rd8+10];
	// begin inline asm
	cvt.rn.f16.s32 %rs22, %r71;
	// end inline asm
	ld.global.u8 	%r72, [%rd8+11];
	// begin inline asm
	cvt.rn.f16.s32 %rs23, %r72;
	// end inline asm
	ld.global.u8 	%r73, [%rd8+12];
	// begin inline asm
	cvt.rn.f16.s32 %rs24, %r73;
	// end inline asm
	st.global.u16 	[%rd10+18], %rs22;
	st.global.u16 	[%rd10+20], %rs23;
	st.global.u16 	[%rd10+22], %rs24;
	add.s32 	%r104, %r104, 8;
	add.s32 	%r103, %r103, 8;
	add.s32 	%r102, %r102, 8;
	setp.ne.s32 	%p13, %r104, 0;
	@%p13 bra 	$L__BB7_7;
$L__BB7_8:
	setp.eq.s32 	%p14, %r11, 0;
	@%p14 bra 	$L__BB7_16;
	and.b32  	%r21, %r36, 3;
	setp.lt.u32 	%p15, %r11, 4;
	@%p15 bra 	$L__BB7_11;
	add.s32 	%r86, %r106, %r9;
	mul.wide.s32 	%rd11, %r86, 3;
	add.s64 	%rd12, %rd2, %rd11;
	ld.global.u8 	%r74, [%rd12];
	// begin inline asm
	cvt.rn.f16.s32 %rs25, %r74;
	// end inline asm
	ld.global.u8 	%r75, [%rd12+1];
	// begin inline asm
	cvt.rn.f16.s32 %rs26, %r75;
	// end inline asm
	ld.global.u8 	%r76, [%rd12+2];
	// begin inline asm
	cvt.rn.f16.s32 %rs27, %r76;
	// end inline asm
	add.s32 	%r87, %r106, %r10;
	mul.wide.s32 	%rd13, %r87, 6;
	add.s64 	%rd14, %rd1, %rd13;
	st.global.u16 	[%rd14], %rs25;
	st.global.u16 	[%rd14+2], %rs26;
	st.global.u16 	[%rd14+4], %rs27;
	ld.global.u8 	%r77, [%rd12+3];
	// begin inline asm
	cvt.rn.f16.s32 %rs28, %r77;
	// end inline asm
	ld.global.u8 	%r78, [%rd12+4];
	// begin inline asm
	cvt.rn.f16.s32 %rs29, %r78;
	// end inline asm
	ld.global.u8 	%r79, [%rd12+5];
	// begin inline asm
	cvt.rn.f16.s32 %rs30, %r79;
	// end inline asm
	st.global.u16 	[%rd14+6], %rs28;
	st.global.u16 	[%rd14+8], %rs29;
	st.global.u16 	[%rd14+10], %rs30;
	ld.global.u8 	%r80, [%rd12+6];
	// begin inline asm
	cvt.rn.f16.s32 %rs31, %r80;
	// end inline asm
	ld.global.u8 	%r81, [%rd12+7];
	// begin inline asm
	cvt.rn.f16.s32 %rs32, %r81;
	// end inline asm
	ld.global.u8 	%r82, [%rd12+8];
	// begin inline asm
	cvt.rn.f16.s32 %rs33, %r82;
	// end inline asm
	st.global.u16 	[%rd14+12], %rs31;
	st.global.u16 	[%rd14+14], %rs32;
	st.global.u16 	[%rd14+16], %rs33;
	ld.global.u8 	%r83, [%rd12+9];
	// begin inline asm
	cvt.rn.f16.s32 %rs34, %r83;
	// end inline asm
	ld.global.u8 	%r84, [%rd12+10];
	// begin inline asm
	cvt.rn.f16.s32 %rs35, %r84;
	// end inline asm
	ld.global.u8 	%r85, [%rd12+11];
	// begin inline asm
	cvt.rn.f16.s32 %rs36, %r85;
	// end inline asm
	st.global.u16 	[%rd14+18], %rs34;
	st.global.u16 	[%rd14+20], %rs35;
	st.global.u16 	[%rd14+22], %rs36;
	add.s32 	%r106, %r106, 4;
$L__BB7_11:
	setp.eq.s32 	%p16, %r21, 0;
	@%p16 bra 	$L__BB7_16;
	setp.eq.s32 	%p17, %r21, 1;
	@%p17 bra 	$L__BB7_14;
	add.s32 	%r94, %r106, %r9;
	mul.wide.s32 	%rd15, %r94, 3;
	add.s64 	%rd16, %rd2, %rd15;
	ld.global.u8 	%r88, [%rd16];
	// begin inline asm
	cvt.rn.f16.s32 %rs37, %r88;
	// end inline asm
	ld.global.u8 	%r89, [%rd16+1];
	// begin inline asm
	cvt.rn.f16.s32 %rs38, %r89;
	// end inline asm
	ld.global.u8 	%r90, [%rd16+2];
	// begin inline asm
	cvt.rn.f16.s32 %rs39, %r90;
	// end inline asm
	add.s32 	%r95, %r106, %r10;
	mul.wide.s32 	%rd17, %r95, 6;
	add.s64 	%rd18, %rd1, %rd17;
	st.global.u16 	[%rd18], %rs37;
	st.global.u16 	[%rd18+2], %rs38;
	st.global.u16 	[%rd18+4], %rs39;
	ld.global.u8 	%r91, [%rd16+3];
	// begin inline asm
	cvt.rn.f16.s32 %rs40, %r91;
	// end inline asm
	ld.global.u8 	%r92, [%rd16+4];
	// begin inline asm
	cvt.rn.f16.s32 %rs41, %r92;
	// end inline asm
	ld.global.u8 	%r93, [%rd16+5];
	// begin inline asm
	cvt.rn.f16.s32 %rs42, %r93;
	// end inline asm
	st.global.u16 	[%rd18+6], %rs40;
	st.global.u16 	[%rd18+8], %rs41;
	st.global.u16 	[%rd18+10], %rs42;
	add.s32 	%r106, %r106, 2;
$L__BB7_14:
	and.b32  	%r96, %r36, 1;
	setp.eq.b32 	%p18, %r96, 1;
	not.pred 	%p19, %p18;
	@%p19 bra 	$L__BB7_16;
	add.s32 	%r100, %r106, %r9;
	mul.wide.s32 	%rd19, %r100, 3;
	add.s64 	%rd20, %rd2, %rd19;
	ld.global.u8 	%r97, [%rd20];
	// begin inline asm
	cvt.rn.f16.s32 %rs43, %r97;
	// end inline asm
	ld.global.u8 	%r98, [%rd20+1];
	// begin inline asm
	cvt.rn.f16.s32 %rs44, %r98;
	// end inline asm
	ld.global.u8 	%r99, [%rd20+2];
	// begin inline asm
	cvt.rn.f16.s32 %rs45, %r99;
	// end inline asm
	add.s32 	%r101, %r106, %r10;
	mul.wide.s32 	%rd21, %r101, 6;
	add.s64 	%rd22, %rd1, %rd21;
	st.global.u16 	[%rd22], %rs43;
	st.global.u16 	[%rd22+2], %rs44;
	st.global.u16 	[%rd22+4], %rs45;
$L__BB7_16:
	ret;

}
	// .globl	_Z20copyRoiKernelBatchedI6__halfS0_EvPKT_iiiiiiPT0_iiiiii
.visible .entry _Z20copyRoiKernelBatchedI6__halfS0_EvPKT_iiiiiiPT0_iiiiii(
	.param .u64 .ptr .align 1 _Z20copyRoiKernelBatchedI6__halfS0_EvPKT_iiiiiiPT0_iiiiii_param_0,
	.param .u32 _Z20copyRoiKernelBatchedI6__halfS0_EvPKT_iiiiiiPT0_iiiiii_param_1,
	.param .u32 _Z20copyRoiKernelBatchedI6__halfS0_EvPKT_iiiiiiPT0_iiiiii_param_2,
	.param .u32 _Z20copyRoiKernelBatchedI6__halfS0_EvPKT_iiiiiiPT0_iiiiii_param_3,
	.param .u32 _Z20copyRoiKernelBatchedI6__halfS0_EvPKT_iiiiiiPT0_iiiiii_param_4,
	.param .u32 _Z20copyRoiKernelBatchedI6__halfS0_EvPKT_iiiiiiPT0_iiiiii_param_5,
	.param .u32 _Z20copyRoiKernelBatchedI6__halfS0_EvPKT_iiiiiiPT0_iiiiii_param_6,
	.param .u64 .ptr .align 1 _Z20copyRoiKernelBatchedI6__halfS0_EvPKT_iiiiiiPT0_iiiiii_param_7,
	.param .u32 _Z20copyRoiKernelBatchedI6__halfS0_EvPKT_iiiiiiPT0_iiiiii_param_8,
	.param .u32 _Z20copyRoiKernelBatchedI6__halfS0_EvPKT_iiiiiiPT0_iiiiii_param_9,
	.param .u32 _Z20copyRoiKernelBatchedI6__halfS0_EvPKT_iiiiiiPT0_iiiiii_param_10,
	.param .u32 _Z20copyRoiKernelBatchedI6__halfS0_EvPKT_iiiiiiPT0_iiiiii_param_11,
	.param .u32 _Z20copyRoiKernelBatchedI6__halfS0_EvPKT_iiiiiiPT0_iiiiii_param_12,
	.param .u32 _Z20copyRoiKernelBatchedI6__halfS0_EvPKT_iiiiiiPT0_iiiiii_param_13
)
{
	.reg .pred 	%p<20>;
	.reg .b16 	%rs<30>;
	.reg .b32 	%r<73>;
	.reg .b64 	%rd<23>;

	ld.param.u64 	%rd5, [_Z20copyRoiKernelBatchedI6__halfS0_EvPKT_iiiiiiPT0_iiiiii_param_0];
	ld.param.u32 	%r36, [_Z20copyRoiKernelBatchedI6__halfS0_EvPKT_iiiiiiPT0_iiiiii_param_1];
	ld.param.u32 	%r37, [_Z20copyRoiKernelBatchedI6__halfS0_EvPKT_iiiiiiPT0_iiiiii_param_2];
	ld.param.u32 	%r38, [_Z20copyRoiKernelBatchedI6__halfS0_EvPKT_iiiiiiPT0_iiiiii_param_3];
	ld.param.u32 	%r39, [_Z20copyRoiKernelBatchedI6__halfS0_EvPKT_iiiiiiPT0_iiiiii_param_4];
	ld.param.u32 	%r40, [_Z20copyRoiKernelBatchedI6__halfS0_EvPKT_iiiiiiPT0_iiiiii_param_5];
	ld.param.u32 	%r41, [_Z20copyRoiKernelBatchedI6__halfS0_EvPKT_iiiiiiPT0_iiiiii_param_6];
	ld.param.u64 	%rd6, [_Z20copyRoiKernelBatchedI6__halfS0_EvPKT_iiiiiiPT0_iiiiii_param_7];
	ld.param.u32 	%r42, [_Z20copyRoiKernelBatchedI6__halfS0_EvPKT_iiiiiiPT0_iiiiii_param_8];
	ld.param.u32 	%r43, [_Z20copyRoiKernelBatchedI6__halfS0_EvPKT_iiiiiiPT0_iiiiii_param_9];
	ld.param.u32 	%r44, [_Z20copyRoiKernelBatchedI6__halfS0_EvPKT_iiiiiiPT0_iiiiii_param_10];
	ld.param.u32 	%r45, [_Z20copyRoiKernelBatchedI6__halfS0_EvPKT_iiiiiiPT0_iiiiii_param_11];
	ld.param.u32 	%r46, [_Z20copyRoiKernelBatchedI6__halfS0_EvPKT_iiiiiiPT0_iiiiii_param_12];
	ld.param.u32 	%r47, [_Z20copyRoiKernelBatchedI6__halfS0_EvPKT_iiiiiiPT0_iiiiii_param_13];
	cvta.to.global.u64 	%rd1, %rd6;
	cvta.to.global.u64 	%rd2, %rd5;
	mov.u32 	%r1, %ctaid.z;
	setp.ge.s32 	%p1, %r1, %r47;
	@%p1 bra 	$L__BB8_17;
	mov.u32 	%r48, %ctaid.x;
	mov.u32 	%r49, %ntid.x;
	mov.u32 	%r50, %tid.x;
	mad.lo.s32 	%r2, %r48, %r49, %r50;
	mov.u32 	%r51, %ctaid.y;
	mov.u32 	%r52, %ntid.y;
	mov.u32 	%r53, %tid.y;
	mad.lo.s32 	%r54, %r51, %r52, %r53;
	setp.ge.s32 	%p2, %r2, %r38;
	setp.ge.s32 	%p3, %r54, %r39;
	or.pred  	%p4, %p2, %p3;
	@%p4 bra 	$L__BB8_17;
	add.s32 	%r4, %r40, %r2;
	add.s32 	%r5, %r41, %r54;
	setp.ge.s32 	%p5, %r4, %r36;
	setp.ge.s32 	%p6, %r5, %r37;
	or.pred  	%p7, %p5, %p6;
	@%p7 bra 	$L__BB8_17;
	add.s32 	%r6, %r44, %r2;
	add.s32 	%r7, %r45, %r54;
	setp.ge.s32 	%p8, %r6, %r42;
	setp.ge.s32 	%p9, %r7, %r43;
	or.pred  	%p10, %p8, %p9;
	@%p10 bra 	$L__BB8_17;
	mul.lo.s32 	%r8, %r43, %r1;
	setp.lt.s32 	%p11, %r46, 1;
	@%p11 bra 	$L__BB8_17;
	mad.lo.s32 	%r56, %r37, %r1, %r5;
	mad.lo.s32 	%r57, %r56, %r36, %r4;
	mul.lo.s32 	%r9, %r57, %r46;
	add.s32 	%r58, %r8, %r7;
	mad.lo.s32 	%r59, %r58, %r42, %r6;
	mul.lo.s32 	%r10, %r59, %r46;
	and.b32  	%r11, %r46, 15;
	setp.lt.u32 	%p12, %r46, 16;
	mov.b32 	%r68, 0;
	@%p12 bra 	$L__BB8_8;
	and.b32  	%r68, %r46, 2147483632;
	neg.s32 	%r66, %r68;
	add.s64 	%rd3, %rd2, 16;
	add.s64 	%rd4, %rd1, 16;
	mov.u32 	%r64, %r10;
	mov.u32 	%r65, %r9;
$L__BB8_7:
	.pragma "nounroll";
	mul.wide.s32 	%rd7, %r65, 2;
	add.s64 	%rd8, %rd3, %rd7;
	mul.wide.s32 	%rd9, %r64, 2;
	add.s64 	%rd10, %rd4, %rd9;
	ld.global.u16 	%rs1, [%rd8+-16];
	st.global.u16 	[%rd10+-16], %rs1;
	ld.global.u16 	%rs2, [%rd8+-14];
	st.global.u16 	[%rd10+-14], %rs2;
	ld.global.u16 	%rs3, [%rd8+-12];
	st.global.u16 	[%rd10+-12], %rs3;
	ld.global.u16 	%rs4, [%rd8+-10];
	st.global.u16 	[%rd10+-10], %rs4;
	ld.global.u16 	%rs5, [%rd8+-8];
	st.global.u16 	[%rd10+-8], %rs5;
	ld.global.u16 	%rs6, [%rd8+-6];
	st.global.u16 	[%rd10+-6], %rs6;
	ld.global.u16 	%rs7, [%rd8+-4];
	st.global.u16 	[%rd10+-4], %rs7;
	ld.global.u16 	%rs8, [%rd8+-2];
	st.global.u16 	[%rd10+-2], %rs8;
	ld.global.u16 	%rs9, [%rd8];
	st.global.u16 	[%rd10], %rs9;
	ld.global.u16 	%rs10, [%rd8+2];
	st.global.u16 	[%rd10+2], %rs10;
	ld.global.u16 	%rs11, [%rd8+4];
	st.global.u16 	[%rd10+4], %rs11;
	ld.global.u16 	%rs12, [%rd8+6];
	st.global.u16 	[%rd10+6], %rs12;
	ld.global.u16 	%rs13, [%rd8+8];
	st.global.u16 	[%rd10+8], %rs13;
	ld.global.u16 	%rs14, [%rd8+10];
	st.global.u16 	[%rd10+10], %rs14;
	ld.global.u16 	%rs15, [%rd8+12];
	st.global.u16 	[%rd10+12], %rs15;
	ld.global.u16 	%rs16, [%rd8+14];
	st.global.u16 	[%rd10+14], %rs16;
	add.s32 	%r66, %r66, 16;
	add.s32 	%r65, %r65, 16;
	add.s32 	%r64, %r64, 16;
	setp.ne.s32 	%p13, %r66, 0;
	@%p13 bra 	$L__BB8_7;
$L__BB8_8:
	setp.eq.s32 	%p14, %r11, 0;
	@%p14 bra 	$L__BB8_17;
	and.b32  	%r21, %r46, 7;
	setp.lt.u32 	%p15, %r11, 8;
	@%p15 bra 	$L__BB8_11;
	add.s32 	%r60, %r68, %r9;
	mul.wide.s32 	%rd11, %r60, 2;
	add.s64 	%rd12, %rd2, %rd11;
	ld.global.u16 	%rs17, [%rd12];
	add.s32 	%r61, %r68, %r10;
	mul.wide.s32 	%rd13, %r61, 2;
	add.s64 	%rd14, %rd1, %rd13;
	st.global.u16 	[%rd14], %rs17;
	ld.global.u16 	%rs18, [%rd12+2];
	st.global.u16 	[%rd14+2], %rs18;
	ld.global.u16 	%rs19, [%rd12+4];
	st.global.u16 	[%rd14+4], %rs19;
	ld.global.u16 	%rs20, [%rd12+6];
	st.global.u16 	[%rd14+6], %rs20;
	ld.global.u16 	%rs21, [%rd12+8];
	st.global.u16 	[%rd14+8], %rs21;
	ld.global.u16 	%rs22, [%rd12+10];
	st.global.u16 	[%rd14+10], %rs22;
	ld.global.u16 	%rs23, [%rd12+12];
	st.global.u16 	[%rd14+12], %rs23;
	ld.global.u16 	%rs24, [%rd12+14];
	st.global.u16 	[%rd14+14], %rs24;
	add.s32 	%r68, %r68, 8;
$L__BB8_11:
	setp.eq.s32 	%p16, %r21, 0;
	@%p16 bra 	$L__BB8_17;
	and.b32  	%r24, %r46, 3;
	setp.lt.u32 	%p17, %r21, 4;
	@%p17 bra 	$L__BB8_14;
	add.s32 	%r62, %r68, %r9;
	mul.wide.s32 	%rd15, %r62, 2;
	add.s64 	%rd16, %rd2, %rd15;
	ld.global.u16 	%rs25, [%rd16];
	add.s32 	%r63, %r68, %r10;
	mul.wide.s32 	%rd17, %r63, 2;
	add.s64 	%rd18, %rd1, %rd17;
	st.global.u16 	[%rd18], %rs25;
	ld.global.u16 	%rs26, [%rd16+2];
	st.global.u16 	[%rd18+2], %rs26;
	ld.global.u16 	%rs27, [%rd16+4];
	st.global.u16 	[%rd18+4], %rs27;
	ld.global.u16 	%rs28, [%rd16+6];
	st.global.u16 	[%rd18+6], %rs28;
	add.s32 	%r68, %r68, 4;
$L__BB8_14:
	setp.eq.s32 	%p18, %r24, 0;
	@%p18 bra 	$L__BB8_17;
	add.s32 	%r72, %r68, %r10;
	add.s32 	%r71, %r68, %r9;
	neg.s32 	%r70, %r24;
$L__BB8_16:
	.pragma "nounroll";
	mul.wide.s32 	%rd19, %r72, 2;
	add.s64 	%rd20, %rd1, %rd19;
	mul.wide.s32 	%rd21, %r71, 2;
	add.s64 	%rd22, %rd2, %rd21;
	ld.global.u16 	%rs29, [%rd22];
	st.global.u16 	[%rd20], %rs29;
	add.s32 	%r72, %r72, 1;
	add.s32 	%r71, %r71, 1;
	add.s32 	%r70, %r70, 1;
	setp.ne.s32 	%p19, %r70, 0;
	@%p19 bra 	$L__BB8_16;
$L__BB8_17:
	ret;

}
	// .globl	_Z20copyRoiKernelBatchedI13__nv_bfloat16S0_EvPKT_iiiiiiPT0_iiiiii
.visible .entry _Z20copyRoiKernelBatchedI13__nv_bfloat16S0_EvPKT_iiiiiiPT0_iiiiii(
	.param .u64 .ptr .align 1 _Z20copyRoiKernelBatchedI13__nv_bfloat16S0_EvPKT_iiiiiiPT0_iiiiii_param_0,
	.param .u32 _Z20copyRoiKernelBatchedI13__nv_bfloat16S0_EvPKT_iiiiiiPT0_iiiiii_param_1,
	.param .u32 _Z20copyRoiKernelBatchedI13__nv_bfloat16S0_EvPKT_iiiiiiPT0_iiiiii_param_2,
	.param .u32 _Z20copyRoiKernelBatchedI13__nv_bfloat16S0_EvPKT_iiiiiiPT0_iiiiii_param_3,
	.param .u32 _Z20copyRoiKernelBatchedI13__nv_bfloat16S0_EvPKT_iiiiiiPT0_iiiiii_param_4,
	.param .u32 _Z20copyRoiKernelBatchedI13__nv_bfloat16S0_EvPKT_iiiiiiPT0_iiiiii_param_5,
	.param .u32 _Z20copyRoiKernelBatchedI13__nv_bfloat16S0_EvPKT_iiiiiiPT0_iiiiii_param_6,
	.param .u64 .ptr .align 1 _Z20copyRoiKernelBatchedI13__nv_bfloat16S0_EvPKT_iiiiiiPT0_iiiiii_param_7,
	.param .u32 _Z20copyRoiKernelBatchedI13__nv_bfloat16S0_EvPKT_iiiiiiPT0_iiiiii_param_8,
	.param .u32 _Z20copyRoiKernelBatchedI13__nv_bfloat16S0_EvPKT_iiiiiiPT0_iiiiii_param_9,
	.param .u32 _Z20copyRoiKernelBatchedI13__nv_bfloat16S0_EvPKT_iiiiiiPT0_iiiiii_param_10,
	.param .u32 _Z20copyRoiKernelBatchedI13__nv_bfloat16S0_EvPKT_iiiiiiPT0_iiiiii_param_11,
	.param .u32 _Z20copyRoiKernelBatchedI13__nv_bfloat16S0_EvPKT_iiiiiiPT0_iiiiii_param_12,
	.param .u32 _Z20copyRoiKernelBatchedI13__nv_bfloat16S0_EvPKT_iiiiiiPT0_iiiiii_param_13
)
{
	.reg .pred 	%p<20>;
	.reg .b16 	%rs<30>;
	.reg .b32 	%r<73>;
	.reg .b64 	%rd<23>;

	ld.param.u64 	%rd5, [_Z20copyRoiKernelBatchedI13__nv_bfloat16S0_EvPKT_iiiiiiPT0_iiiiii_param_0];
	ld.param.u32 	%r36, [_Z20copyRoiKernelBatchedI13__nv_bfloat16S0_EvPKT_iiiiiiPT0_iiiiii_param_1];
	ld.param.u32 	%r37, [_Z20copyRoiKernelBatchedI13__nv_bfloat16S0_EvPKT_iiiiiiPT0_iiiiii_param_2];
	ld.param.u32 	%r38, [_Z20copyRoiKernelBatchedI13__nv_bfloat16S0_EvPKT_iiiiiiPT0_iiiiii_param_3];
	ld.param.u32 	%r39, [_Z20copyRoiKernelBatchedI13__nv_bfloat16S0_EvPKT_iiiiiiPT0_iiiiii_param_4];
	ld.param.u32 	%r40, [_Z20copyRoiKernelBatchedI13__nv_bfloat16S0_EvPKT_iiiiiiPT0_iiiiii_param_5];
	ld.param.u32 	%r41, [_Z20copyRoiKernelBatchedI13__nv_bfloat16S0_EvPKT_iiiiiiPT0_iiiiii_param_6];
	ld.param.u64 	%rd6, [_Z20copyRoiKernelBatchedI13__nv_bfloat16S0_EvPKT_iiiiiiPT0_iiiiii_param_7];
	ld.param.u32 	%r42, [_Z20copyRoiKernelBatchedI13__nv_bfloat16S0_EvPKT_iiiiiiPT0_iiiiii_param_8];
	ld.param.u32 	%r43, [_Z20copyRoiKernelBatchedI13__nv_bfloat16S0_EvPKT_iiiiiiPT0_iiiiii_param_9];
	ld.param.u32 	%r44, [_Z20copyRoiKernelBatchedI13__nv_bfloat16S0_EvPKT_iiiiiiPT0_iiiiii_param_10];
	ld.param.u32 	%r45, [_Z20copyRoiKernelBatchedI13__nv_bfloat16S0_EvPKT_iiiiiiPT0_iiiiii_param_11];
	ld.param.u32 	%r46, [_Z20copyRoiKernelBatchedI13__nv_bfloat16S0_EvPKT_iiiiiiPT0_iiiiii_param_12];
	ld.param.u32 	%r47, [_Z20copyRoiKernelBatchedI13__nv_bfloat16S0_EvPKT_iiiiiiPT0_iiiiii_param_13];
	cvta.to.global.u64 	%rd1, %rd6;
	cvta.to.global.u64 	%rd2, %rd5;
	mov.u32 	%r1, %ctaid.z;
	setp.ge.s32 	%p1, %r1, %r47;
	@%p1 bra 	$L__BB9_17;
	mov.u32 	%r48, %ctaid.x;
	mov.u32 	%r49, %ntid.x;
	mov.u32 	%r50, %tid.x;
	mad.lo.s32 	%r2, %r48, %r49, %r50;
	mov.u32 	%r51, %ctaid.y;
	mov.u32 	%r52, %ntid.y;
	mov.u32 	%r53, %tid.y;
	mad.lo.s32 	%r54, %r51, %r52, %r53;
	setp.ge.s32 	%p2, %r2, %r38;
	setp.ge.s32 	%p3, %r54, %r39;
	or.pred  	%p4, %p2, %p3;
	@%p4 bra 	$L__BB9_17;
	add.s32 	%r4, %r40, %r2;
	add.s32 	%r5, %r41, %r54;
	setp.ge.s32 	%p5, %r4, %r36;
	setp.ge.s32 	%p6, %r5, %r37;
	or.pred  	%p7, %p5, %p6;
	@%p7 bra 	$L__BB9_17;
	add.s32 	%r6, %r44, %r2;
	add.s32 	%r7, %r45, %r54;
	setp.ge.s32 	%p8, %r6, %r42;
	setp.ge.s32 	%p9, %r7, %r43;
	or.pred  	%p10, %p8, %p9;
	@%p10 bra 	$L__BB9_17;
	mul.lo.s32 	%r8, %r43, %r1;
	setp.lt.s32 	%p11, %r46, 1;
	@%p11 bra 	$L__BB9_17;
	mad.lo.s32 	%r56, %r37, %r1, %r5;
	mad.lo.s32 	%r57, %r56, %r36, %r4;
	mul.lo.s32 	%r9, %r57, %r46;
	add.s32 	%r58, %r8, %r7;
	mad.lo.s32 	%r59, %r58, %r42, %r6;
	mul.lo.s32 	%r10, %r59, %r46;
	and.b32  	%r11, %r46, 15;
	setp.lt.u32 	%p12, %r46, 16;
	mov.b32 	%r68, 0;
	@%p12 bra 	$L__BB9_8;
	and.b32  	%r68, %r46, 2147483632;
	neg.s32 	%r66, %r68;
	add.s64 	%rd3, %rd2, 16;
	add.s64 	%rd4, %rd1, 16;
	mov.u32 	%r64, %r10;
	mov.u32 	%r65, %r9;
$L__BB9_7:
	.pragma "nounroll";
	mul.wide.s32 	%rd7, %r65, 2;
	add.s64 	%rd8, %rd3, %rd7;
	mul.wide.s32 	%rd9, %r64, 2;
	add.s64 	%rd10, %rd4, %rd9;
	ld.global.u16 	%rs1, [%rd8+-16];
	st.global.u16 	[%rd10+-16], %rs1;
	ld.global.u16 	%rs2, [%rd8+-14];
	st.global.u16 	[%rd10+-14], %rs2;
	ld.global.u16 	%rs3, [%rd8+-12];
	st.global.u16 	[%rd10+-12], %rs3;
	ld.global.u16 	%rs4, [%rd8+-10];
	st.global.u16 	[%rd10+-10], %rs4;
	ld.global.u16 	%rs5, [%rd8+-8];
	st.global.u16 	[%rd10+-8], %rs5;
	ld.global.u16 	%rs6, [%rd8+-6];
	st.global.u16 	[%rd10+-6], %rs6;
	ld.global.u16 	%rs7, [%rd8+-4];
	st.global.u16 	[%rd10+-4], %rs7;
	ld.global.u16 	%rs8, [%rd8+-2];
	st.global.u16 	[%rd10+-2], %rs8;
	ld.global.u16 	%rs9, [%rd8];
	st.global.u16 	[%rd10], %rs9;
	ld.global.u16 	%rs10, [%rd8+2];
	st.global.u16 	[%rd10+2], %rs10;
	ld.global.u16 	%rs11, [%rd8+4];
	st.global.u16 	[%rd10+4], %rs11;
	ld.global.u16 	%rs12, [%rd8+6];
	st.global.u16 	[%rd10+6], %rs12;
	ld.global.u16 	%rs13, [%rd8+8];
	st.global.u16 	[%rd10+8], %rs13;
	ld.global.u16 	%rs14, [%rd8+10];
	st.global.u16 	[%rd10+10], %rs14;
	ld.global.u16 	%rs15, [%rd8+12];
	st.global.u16 	[%rd10+12], %rs15;
	ld.global.u16 	%rs16, [%rd8+14];
	st.global.u16 	[%rd10+14], %rs16;
	add.s32 	%r66, %r66, 16;
	add.s32 	%r65, %r65, 16;
	add.s32 	%r64, %r64, 16;
	setp.ne.s32 	%p13, %r66, 0;
	@%p13 bra 	$L__BB9_7;
$L__BB9_8:
	setp.eq.s32 	%p14, %r11, 0;
	@%p14 bra 	$L__BB9_17;
	and.b32  	%r21, %r46, 7;
	setp.lt.u32 	%p15, %r11, 8;
	@%p15 bra 	$L__BB9_11;
	add.s32 	%r60, %r68, %r9;
	mul.wide.s32 	%rd11, %r60, 2;
	add.s64 	%rd12, %rd2, %rd11;
	ld.global.u16 	%rs17, [%rd12];
	add.s32 	%r61, %r68, %r10;
	mul.wide.s32 	%rd13, %r61, 2;
	add.s64 	%rd14, %rd1, %rd13;
	st.global.u16 	[%rd14], %rs17;
	ld.global.u16 	%rs18, [%rd12+2];
	st.global.u16 	[%rd14+2], %rs18;
	ld.global.u16 	%rs19, [%rd12+4];
	st.global.u16 	[%rd14+4], %rs19;
	ld.global.u16 	%rs20, [%rd12+6];
	st.global.u16 	[%rd14+6], %rs20;
	ld.global.u16 	%rs21, [%rd12+8];
	st.global.u16 	[%rd14+8], %rs21;
	ld.global.u16 	%rs22, [%rd12+10];
	st.global.u16 	[%rd14+10], %rs22;
	ld.global.u16 	%rs23, [%rd12+12];
	st.global.u16 	[%rd14+12], %rs23;
	ld.global.u16 	%rs24, [%rd12+14];
	st.global.u16 	[%rd14+14], %rs24;
	add.s32 	%r68, %r68, 8;
$L__BB9_11:
	setp.eq.s32 	%p16, %r21, 0;
	@%p16 bra 	$L__BB9_17;
	and.b32  	%r24, %r46, 3;
	setp.lt.u32 	%p17, %r21, 4;
	@%p17 bra 	$L__BB9_14;
	add.s32 	%r62, %r68, %r9;
	mul.wide.s32 	%rd15, %r62, 2;
	add.s64 	%rd16, %rd2, %rd15;
	ld.global.u16 	%rs25, [%rd16];
	add.s32 	%r63, %r68, %r10;
	mul.wide.s32 	%rd17, %r63, 2;
	add.s64 	%rd18, %rd1, %rd17;
	st.global.u16 	[%rd18], %rs25;
	ld.global.u16 	%rs26, [%rd16+2];
	st.global.u16 	[%rd18+2], %rs26;
	ld.global.u16 	%rs27, [%rd16+4];
	st.global.u16 	[%rd18+4], %rs27;
	ld.global.u16 	%rs28, [%rd16+6];
	st.global.u16 	[%rd18+6], %rs28;
	add.s32 	%r68, %r68, 4;
$L__BB9_14:
	setp.eq.s32 	%p18, %r24, 0;
	@%p18 bra 	$L__BB9_17;
	add.s32 	%r72, %r68, %r10;
	add.s32 	%r71, %r68, %r9;
	neg.s32 	%r70, %r24;
$L__BB9_16:
	.pragma "nounroll";
	mul.wide.s32 	%rd19, %r72, 2;
	add.s64 	%rd20, %rd1, %rd19;
	mul.wide.s32 	%rd21, %r71, 2;
	add.s64 	%rd22, %rd2, %rd21;
	ld.global.u16 	%rs29, [%rd22];
	st.global.u16 	[%rd20], %rs29;
	add.s32 	%r72, %r72, 1;
	add.s32 	%r71, %r71, 1;
	add.s32 	%r70, %r70, 1;
	setp.ne.s32 	%p19, %r70, 0;
	@%p19 bra 	$L__BB9_16;
$L__BB9_17:
	ret;

}
	// .globl	_Z20copyRoiKernelBatchedIf6__halfEvPKT_iiiiiiPT0_iiiiii
.visible .entry _Z20copyRoiKernelBatchedIf6__halfEvPKT_iiiiiiPT0_iiiiii(
	.param .u64 .ptr .align 1 _Z20copyRoiKernelBatchedIf6__halfEvPKT_iiiiiiPT0_iiiiii_param_0,
	.param .u32 _Z20copyRoiKernelBatchedIf6__halfEvPKT_iiiiiiPT0_iiiiii_param_1,
	.param .u32 _Z20copyRoiKernelBatchedIf6__halfEvPKT_iiiiiiPT0_iiiiii_param_2,
	.param .u32 _Z20copyRoiKernelBatchedIf6__halfEvPKT_iiiiiiPT0_iiiiii_param_3,
	.param .u32 _Z20copyRoiKernelBatchedIf6__halfEvPKT_iiiiiiPT0_iiiiii_param_4,
	.param .u32 _Z20copyRoiKernelBatchedIf6__halfEvPKT_iiiiiiPT0_iiiiii_param_5,
	.param .u32 _Z20copyRoiKernelBatchedIf6__halfEvPKT_iiiiiiPT0_iiiiii_param_6,
	.param .u64 .ptr .align 1 _Z20copyRoiKernelBatchedIf6__halfEvPKT_iiiiiiPT0_iiiiii_param_7,
	.param .u32 _Z20copyRoiKernelBatchedIf6__halfEvPKT_iiiiiiPT0_iiiiii_param_8,
	.param .u32 _Z20copyRoiKernelBatchedIf6__halfEvPKT_iiiiiiPT0_iiiiii_param_9,
	.param .u32 _Z20copyRoiKernelBatchedIf6__halfEvPKT_iiiiiiPT0_iiiiii_param_10,
	.param .u32 _Z20copyRoiKernelBatchedIf6__halfEvPKT_iiiiiiPT0_iiiiii_param_11,
	.param .u32 _Z20copyRoiKernelBatchedIf6__halfEvPKT_iiiiiiPT0_iiiiii_param_12,
	.param .u32 _Z20copyRoiKernelBatchedIf6__halfEvPKT_iiiiiiPT0_iiiiii_param_13
)
{
	.reg .pred 	%p<20>;
	.reg .b16 	%rs<30>;
	.reg .b32 	%r<73>;
	.reg .b32 	%f<30>;
	.reg .b64 	%rd<23>;

	ld.param.u64 	%rd5, [_Z20copyRoiKernelBatchedIf6__halfEvPKT_iiiiiiPT0_iiiiii_param_0];
	ld.param.u32 	%r36, [_Z20copyRoiKernelBatchedIf6__halfEvPKT_iiiiiiPT0_iiiiii_param_1];
	ld.param.u32 	%r37, [_Z20copyRoiKernelBatchedIf6__halfEvPKT_iiiiiiPT0_iiiiii_param_2];
	ld.param.u32 	%r38, [_Z20copyRoiKernelBatchedIf6__halfEvPKT_iiiiiiPT0_iiiiii_param_3];
	ld.param.u32 	%r39, [_Z20copyRoiKernelBatchedIf6__halfEvPKT_iiiiiiPT0_iiiiii_param_4];
	ld.param.u32 	%r40, [_Z20copyRoiKernelBatchedIf6__halfEvPKT_iiiiiiPT0_iiiiii_param_5];
	ld.param.u32 	%r41, [_Z20copyRoiKernelBatchedIf6__halfEvPKT_iiiiiiPT0_iiiiii_param_6];
	ld.param.u64 	%rd6, [_Z20copyRoiKernelBatchedIf6__halfEvPKT_iiiiiiPT0_iiiiii_param_7];
	ld.param.u32 	%r42, [_Z20copyRoiKernelBatchedIf6__halfEvPKT_iiiiiiPT0_iiiiii_param_8];
	ld.param.u32 	%r43, [_Z20copyRoiKernelBatchedIf6__halfEvPKT_iiiiiiPT0_iiiiii_param_9];
	ld.param.u32 	%r44, [_Z20copyRoiKernelBatchedIf6__halfEvPKT_iiiiiiPT0_iiiiii_param_10];
	ld.param.u32 	%r45, [_Z20copyRoiKernelBatchedIf6__halfEvPKT_iiiiiiPT0_iiiiii_param_11];
	ld.param.u32 	%r46, [_Z20copyRoiKernelBatchedIf6__halfEvPKT_iiiiiiPT0_iiiiii_param_12];
	ld.param.u32 	%r47, [_Z20copyRoiKernelBatchedIf6__halfEvPKT_iiiiiiPT0_iiiiii_param_13];
	cvta.to.global.u64 	%rd1, %rd6;
	cvta.to.global.u64 	%rd2, %rd5;
	mov.u32 	%r1, %ctaid.z;
	setp.ge.s32 	%p1, %r1, %r47;
	@%p1 bra 	$L__BB10_17;
	mov.u32 	%r48, %ctaid.x;
	mov.u32 	%r49, %ntid.x;
	mov.u32 	%r50, %tid.x;
	mad.lo.s32 	%r2, %r48, %r49, %r50;
	mov.u32 	%r51, %ctaid.y;
	mov.u32 	%r52, %ntid.y;
	mov.u32 	%r53, %tid.y;
	mad.lo.s32 	%r54, %r51, %r52, %r53;
	setp.ge.s32 	%p2, %r2, %r38;
	setp.ge.s32 	%p3, %r54, %r39;
	or.pred  	%p4, %p2, %p3;
	@%p4 bra 	$L__BB10_17;
	add.s32 	%r4, %r40, %r2;
	add.s32 	%r5, %r41, %r54;
	setp.ge.s32 	%p5, %r4, %r36;
	setp.ge.s32 	%p6, %r5, %r37;
	or.pred  	%p7, %p5, %p6;
	@%p7 bra 	$L__BB10_17;
	add.s32 	%r6, %r44, %r2;
	add.s32 	%r7, %r45, %r54;
	setp.ge.s32 	%p8, %r6, %r42;
	setp.ge.s32 	%p9, %r7, %r43;
	or.pred  	%p10, %p8, %p9;
	@%p10 bra 	$L__BB10_17;
	mul.lo.s32 	%r8, %r43, %r1;
	setp.lt.s32 	%p11, %r46, 1;
	@%p11 bra 	$L__BB10_17;
	mad.lo.s32 	%r56, %r37, %r1, %r5;
	mad.lo.s32 	%r57, %r56, %r36, %r4;
	mul.lo.s32 	%r9, %r57, %r46;
	add.s32 	%r58, %r8, %r7;
	mad.lo.s32 	%r59, %r58, %r42, %r6;
	mul.lo.s32 	%r10, %r59, %r46;
	and.b32  	%r11, %r46, 15;
	setp.lt.u32 	%p12, %r46, 16;
	mov.b32 	%r68, 0;
	@%p12 bra 	$L__BB10_8;
	and.b32  	%r68, %r46, 2147483632;
	neg.s32 	%r66, %r68;
	add.s64 	%rd3, %rd2, 32;
	add.s64 	%rd4, %rd1, 16;
	mov.u32 	%r64, %r10;
	mov.u32 	%r65, %r9;
$L__BB10_7:
	.pragma "nounroll";
	mul.wide.s32 	%rd7, %r65, 4;
	add.s64 	%rd8, %rd3, %rd7;
	mul.wide.s32 	%rd9, %r64, 2;
	add.s64 	%rd10, %rd4, %rd9;
	ld.global.f32 	%f1, [%rd8+-32];
	// begin inline asm
	{  cvt.rn.f16.f32 %rs1, %f1;}

	// end inline asm
	st.global.u16 	[%rd10+-16], %rs1;
	ld.global.f32 	%f2, [%rd8+-28];
	// begin inline asm
	{  cvt.rn.f16.f32 %rs2, %f2;}

	// end inline asm
	st.global.u16 	[%rd10+-14], %rs2;
	ld.global.f32 	%f3, [%rd8+-24];
	// begin inline asm
	{  cvt.rn.f16.f32 %rs3, %f3;}

	// end inline asm
	st.global.u16 	[%rd10+-12], %rs3;
	ld.global.f32 	%f4, [%rd8+-20];
	// begin inline asm
	{  cvt.rn.f16.f32 %rs4, %f4;}

	// end inline asm
	st.global.u16 	[%rd10+-10], %rs4;
	ld.global.f32 	%f5, [%rd8+-16];
	// begin inline asm
	{  cvt.rn.f16.f32 %rs5, %f5;}

	// end inline asm
	st.global.u16 	[%rd10+-8], %rs5;
	ld.global.f32 	%f6, [%rd8+-12];
	// begin inline asm
	{  cvt.rn.f16.f32 %rs6, %f6;}

	// end inline asm
	st.global.u16 	[%rd10+-6], %rs6;
	ld.global.f32 	%f7, [%rd8+-8];
	// begin inline asm
	{  cvt.rn.f16.f32 %rs7, %f7;}

	// end inline asm
	st.global.u16 	[%rd10+-4], %rs7;
	ld.global.f32 	%f8, [%rd8+-4];
	// begin inline asm
	{  cvt.rn.f16.f32 %rs8, %f8;}

	// end inline asm
	st.global.u16 	[%rd10+-2], %rs8;
	ld.global.f32 	%f9, [%rd8];
	// begin inline asm
	{  cvt.rn.f16.f32 %rs9, %f9;}

	// end inline asm
	st.global.u16 	[%rd10], %rs9;
	ld.global.f32 	%f10, [%rd8+4];
	// begin inline asm
	{  cvt.rn.f16.f32 %rs10, %f10;}

	// end inline asm
	st.global.u16 	[%rd10+2], %rs10;
	ld.global.f32 	%f11, [%rd8+8];
	// begin inline asm
	{  cvt.rn.f16.f32 %rs11, %f11;}

	// end inline asm
	st.global.u16 	[%rd10+4], %rs11;
	ld.global.f32 	%f12, [%rd8+12];
	// begin inline asm
	{  cvt.rn.f16.f32 %rs12, %f12;}

	// end inline asm
	st.global.u16 	[%rd10+6], %rs12;
	ld.global.f32 	%f13, [%rd8+16];
	// begin inline asm
	{  cvt.rn.f16.f32 %rs13, %f13;}

	// end inline asm
	st.global.u16 	[%rd10+8], %rs13;
	ld.global.f32 	%f14, [%rd8+20];
	// begin inline asm
	{  cvt.rn.f16.f32 %rs14, %f14;}

	// end inline asm
	st.global.u16 	[%rd10+10], %rs14;
	ld.global.f32 	%f15, [%rd8+24];
	// begin inline asm
	{  cvt.rn.f16.f32 %rs15, %f15;}

	// end inline asm
	st.global.u16 	[%rd10+12], %rs15;
	ld.global.f32 	%f16, [%rd8+28];
	// begin inline asm
	{  cvt.rn.f16.f32 %rs16, %f16;}

	// end inline asm
	st.global.u16 	[%rd10+14], %rs16;
	add.s32 	%r66, %r66, 16;
	add.s32 	%r65, %r65, 16;
	add.s32 	%r64, %r64, 16;
	setp.ne.s32 	%p13, %r66, 0;
	@%p13 bra 	$L__BB10_7;
$L__BB10_8:
	setp.eq.s32 	%p14, %r11, 0;
	@%p14 bra 	$L__BB10_17;
	and.b32  	%r21, %r46, 7;
	setp.lt.u32 	%p15, %r11, 8;
	@%p15 bra 	$L__BB10_11;
	add.s32 	%r60, %r68, %r9;
	mul.wide.s32 	%rd11, %r60, 4;
	add.s64 	%rd12, %rd2, %rd11;
	ld.global.f32 	%f17, [%rd12];
	// begin inline asm
	{  cvt.rn.f16.f32 %rs17, %f17;}

	// end inline asm
	add.s32 	%r61, %r68, %r10;
	mul.wide.s32 	%rd13, %r61, 2;
	add.s64 	%rd14, %rd1, %rd13;
	st.global.u16 	[%rd14], %rs17;
	ld.global.f32 	%f18, [%rd12+4];
	// begin inline asm
	{  cvt.rn.f16.f32 %rs18, %f18;}

	// end inline asm
	st.global.u16 	[%rd14+2], %rs18;
	ld.global.f32 	%f19, [%rd12+8];
	// begin inline asm
	{  cvt.rn.f16.f32 %rs19, %f19;}

	// end inline asm
	st.global.u16 	[%rd14+4], %rs19;
	ld.global.f32 	%f20, [%rd12+12];
	// begin inline asm
	{  cvt.rn.f16.f32 %rs20, %f20;}

	// end inline asm
	st.global.u16 	[%rd14+6], %rs20;
	ld.global.f32 	%f21, [%rd12+16];
	// begin inline asm
	{  cvt.rn.f16.f32 %rs21, %f21;}

	// end inline asm
	st.global.u16 	[%rd14+8], %rs21;
	ld.global.f32 	%f22, [%rd12+20];
	// begin inline asm
	{  cvt.rn.f16.f32 %rs22, %f22;}

	// end inline asm
	st.global.u16 	[%rd14+10], %rs22;
	ld.global.f32 	%f23, [%rd12+24];
	// begin inline asm
	{  cvt.rn.f16.f32 %rs23, %f23;}

	// end inline asm
	st.global.u16 	[%rd14+12], %rs23;
	ld.global.f32 	%f24, [%rd12+28];
	// begin inline asm
	{  cvt.rn.f16.f32 %rs24, %f24;}

	// end inline asm
	st.global.u16 	[%rd14+14], %rs24;
	add.s32 	%r68, %r68, 8;
$L__BB10_11:
	setp.eq.s32 	%p16, %r21, 0;
	@%p16 bra 	$L__BB10_17;
	and.b32  	%r24, %r46, 3;
	setp.lt.u32 	%p17, %r21, 4;
	@%p17 bra 	$L__BB10_14;
	add.s32 	%r62, %r68, %r9;
	mul.wide.s32 	%rd15, %r62, 4;
	add.s64 	%rd16, %rd2, %rd15;
	ld.global.f32 	%f25, [%rd16];
	// begin inline asm
	{  cvt.rn.f16.f32 %rs25, %f25;}

	// end inline asm
	add.s32 	%r63, %r68, %r10;
	mul.wide.s32 	%rd17, %r63, 2;
	add.s64 	%rd18, %rd1, %rd17;
	st.global.u16 	[%rd18], %rs25;
	ld.global.f32 	%f26, [%rd16+4];
	// begin inline asm
	{  cvt.rn.f16.f32 %rs26, %f26;}

	// end inline asm
	st.global.u16 	[%rd18+2], %rs26;
	ld.global.f32 	%f27, [%rd16+8];
	// begin inline asm
	{  cvt.rn.f16.f32 %rs27, %f27;}

	// end inline asm
	st.global.u16 	[%rd18+4], %rs27;
	ld.global.f32 	%f28, [%rd16+12];
	// begin inline asm
	{  cvt.rn.f16.f32 %rs28, %f28;}

	// end inline asm
	st.global.u16 	[%rd18+6], %rs28;
	add.s32 	%r68, %r68, 4;
$L__BB10_14:
	setp.eq.s32 	%p18, %r24, 0;
	@%p18 bra 	$L__BB10_17;
	add.s32 	%r72, %r68, %r10;
	add.s32 	%r71, %r68, %r9;
	neg.s32 	%r70, %r24;
$L__BB10_16:
	.pragma "nounroll";
	mul.wide.s32 	%rd19, %r72, 2;
	add.s64 	%rd20, %rd1, %rd19;
	mul.wide.s32 	%rd21, %r71, 4;
	add.s64 	%rd22, %rd2, %rd21;
	ld.global.f32 	%f29, [%rd22];
	// begin inline asm
	{  cvt.rn.f16.f32 %rs29, %f29;}

	// end inline asm
	st.global.u16 	[%rd20], %rs29;
	add.s32 	%r72, %r72, 1;
	add.s32 	%r71, %r71, 1;
	add.s32 	%r70, %r70, 1;
	setp.ne.s32 	%p19, %r70, 0;
	@%p19 bra 	$L__BB10_16;
$L__BB10_17:
	ret;

}
	// .globl	_Z20copyRoiKernelBatchedI6__halffEvPKT_iiiiiiPT0_iiiiii
.visible .entry _Z20copyRoiKernelBatchedI6__halffEvPKT_iiiiiiPT0_iiiiii(
	.param .u64 .ptr .align 1 _Z20copyRoiKernelBatchedI6__halffEvPKT_iiiiiiPT0_iiiiii_param_0,
	.param .u32 _Z20copyRoiKernelBatchedI6__halffEvPKT_iiiiiiPT0_iiiiii_param_1,
	.param .u32 _Z20copyRoiKernelBatchedI6__halffEvPKT_iiiiiiPT0_iiiiii_param_2,
	.param .u32 _Z20copyRoiKernelBatchedI6__halffEvPKT_iiiiiiPT0_iiiiii_param_3,
	.param .u32 _Z20copyRoiKernelBatchedI6__halffEvPKT_iiiiiiPT0_iiiiii_param_4,
	.param .u32 _Z20copyRoiKernelBatchedI6__halffEvPKT_iiiiiiPT0_iiiiii_param_5,
	.param .u32 _Z20copyRoiKernelBatchedI6__halffEvPKT_iiiiiiPT0_iiiiii_param_6,
	.param .u64 .ptr .align 1 _Z20copyRoiKernelBatchedI6__halffEvPKT_iiiiiiPT0_iiiiii_param_7,
	.param .u32 _Z20copyRoiKernelBatchedI6__halffEvPKT_iiiiiiPT0_iiiiii_param_8,
	.param .u32 _Z20copyRoiKernelBatchedI6__halffEvPKT_iiiiiiPT0_iiiiii_param_9,
	.param .u32 _Z20copyRoiKernelBatchedI6__halffEvPKT_iiiiiiPT0_iiiiii_param_10,
	.param .u32 _Z20copyRoiKernelBatchedI6__halffEvPKT_iiiiiiPT0_iiiiii_param_11,
	.param .u32 _Z20copyRoiKernelBatchedI6__halffEvPKT_iiiiiiPT0_iiiiii_param_12,
	.param .u32 _Z20copyRoiKernelBatchedI6__halffEvPKT_iiiiiiPT0_iiiiii_param_13
)
{
	.reg .pred 	%p<20>;
	.reg .b16 	%rs<30>;
	.reg .b32 	%r<73>;
	.reg .b32 	%f<30>;
	.reg .b64 	%rd<23>;

	ld.param.u64 	%rd5, [_Z20copyRoiKernelBatchedI6__halffEvPKT_iiiiiiPT0_iiiiii_param_0];
	ld.param.u32 	%r36, [_Z20copyRoiKernelBatchedI6__halffEvPKT_iiiiiiPT0_iiiiii_param_1];
	ld.param.u32 	%r37, [_Z20copyRoiKernelBatchedI6__halffEvPKT_iiiiiiPT0_iiiiii_param_2];
	ld.param.u32 	%r38, [_Z20copyRoiKernelBatchedI6__halffEvPKT_iiiiiiPT0_iiiiii_param_3];
	ld.param.u32 	%r39, [_Z20copyRoiKernelBatchedI6__halffEvPKT_iiiiiiPT0_iiiiii_param_4];
	ld.param.u32 	%r40, [_Z20copyRoiKernelBatchedI6__halffEvPKT_iiiiiiPT0_iiiiii_param_5];
	ld.param.u32 	%r41, [_Z20copyRoiKernelBatchedI6__halffEvPKT_iiiiiiPT0_iiiiii_param_6];
	ld.param.u64 	%rd6, [_Z20copyRoiKernelBatchedI6__halffEvPKT_iiiiiiPT0_iiiiii_param_7];
	ld.param.u32 	%r42, [_Z20copyRoiKernelBatchedI6__halffEvPKT_iiiiiiPT0_iiiiii_param_8];
	ld.param.u32 	%r43, [_Z20copyRoiKernelBatchedI6__halffEvPKT_iiiiiiPT0_iiiiii_param_9];
	ld.param.u32 	%r44, [_Z20copyRoiKernelBatchedI6__halffEvPKT_iiiiiiPT0_iiiiii_param_10];
	ld.param.u32 	%r45, [_Z20copyRoiKernelBatchedI6__halffEvPKT_iiiiiiPT0_iiiiii_param_11];
	ld.param.u32 	%r46, [_Z20copyRoiKernelBatchedI6__halffEvPKT_iiiiiiPT0_iiiiii_param_12];
	ld.param.u32 	%r47, [_Z20copyRoiKernelBatchedI6__halffEvPKT_iiiiiiPT0_iiiiii_param_13];
	cvta.to.global.u64 	%rd1, %rd6;
	cvta.to.global.u64 	%rd2, %rd5;
	mov.u32 	%r1, %ctaid.z;
	setp.ge.s32 	%p1, %r1, %r47;
	@%p1 bra 	$L__BB11_17;
	mov.u32 	%r48, %ctaid.x;
	mov.u32 	%r49, %ntid.x;
	mov.u32 	%r50, %tid.x;
	mad.lo.s32 	%r2, %r48, %r49, %r50;
	mov.u32 	%r51, %ctaid.y;
	mov.u32 	%r52, %ntid.y;
	mov.u32 	%r53, %tid.y;
	mad.lo.s32 	%r54, %r51, %r52, %r53;
	setp.ge.s32 	%p2, %r2, %r38;
	setp.ge.s32 	%p3, %r54, %r39;
	or.pred  	%p4, %p2, %p3;
	@%p4 bra 	$L__BB11_17;
	add.s32 	%r4, %r40, %r2;
	add.s32 	%r5, %r41, %r54;
	setp.ge.s32 	%p5, %r4, %r36;
	setp.ge.s32 	%p6, %r5, %r37;
	or.pred  	%p7, %p5, %p6;
	@%p7 bra 	$L__BB11_17;
	add.s32 	%r6, %r44, %r2;
	add.s32 	%r7, %r45, %r54;
	setp.ge.s32 	%p8, %r6, %r42;
	setp.ge.s32 	%p9, %r7, %r43;
	or.pred  	%p10, %p8, %p9;
	@%p10 bra 	$L__BB11_17;
	mul.lo.s32 	%r8, %r43, %r1;
	setp.lt.s32 	%p11, %r46, 1;
	@%p11 bra 	$L__BB11_17;
	mad.lo.s32 	%r56, %r37, %r1, %r5;
	mad.lo.s32 	%r57, %r56, %r36, %r4;
	mul.lo.s32 	%r9, %r57, %r46;
	add.s32 	%r58, %r8, %r7;
	mad.lo.s32 	%r59, %r58, %r42, %r6;
	mul.lo.s32 	%r10, %r59, %r46;
	and.b32  	%r11, %r46, 15;
	setp.lt.u32 	%p12, %r46, 16;
	mov.b32 	%r68, 0;
	@%p12 bra 	$L__BB11_8;
	and.b32  	%r68, %r46, 2147483632;
	neg.s32 	%r66, %r68;
	add.s64 	%rd3, %rd2, 16;
	add.s64 	%rd4, %rd1, 32;
	mov.u32 	%r64, %r10;
	mov.u32 	%r65, %r9;
$L__BB11_7:
	.pragma "nounroll";
	mul.wide.s32 	%rd7, %r65, 2;
	add.s64 	%rd8, %rd3, %rd7;
	mul.wide.s32 	%rd9, %r64, 4;
	add.s64 	%rd10, %rd4, %rd9;
	ld.global.u16 	%rs1, [%rd8+-16];
	// begin inline asm
	{  cvt.f32.f16 %f1, %rs1;}

	// end inline asm
	st.global.f32 	[%rd10+-32], %f1;
	ld.global.u16 	%rs2, [%rd8+-14];
	// begin inline asm
	{  cvt.f32.f16 %f2, %rs2;}

	// end inline asm
	st.global.f32 	[%rd10+-28], %f2;
	ld.global.u16 	%rs3, [%rd8+-12];
	// begin inline asm
	{  cvt.f32.f16 %f3, %rs3;}

	// end inline asm
	st.global.f32 	[%rd10+-24], %f3;
	ld.global.u16 	%rs4, [%rd8+-10];
	// begin inline asm
	{  cvt.f32.f16 %f4, %rs4;}

	// end inline asm
	st.global.f32 	[%rd10+-20], %f4;
	ld.global.u16 	%rs5, [%rd8+-8];
	// begin inline asm
	{  cvt.f32.f16 %f5, %rs5;}

	// end inline asm
	st.global.f32 	[%rd10+-16], %f5;
	ld.global.u16 	%rs6, [%rd8+-6];
	// begin inline asm
	{  cvt.f32.f16 %f6, %rs6;}

	// end inline asm
	st.global.f32 	[%rd10+-12], %f6;
	ld.global.u16 	%rs7, [%rd8+-4];
	// begin inline asm
	{  cvt.f32.f16 %f7, %rs7;}

	// end inline asm
	st.global.f32 	[%rd10+-8], %f7;
	ld.global.u16 	%rs8, [%rd8+-2];
	// begin inline asm
	{  cvt.f32.f16 %f8, %rs8;}

	// end inline asm
	st.global.f32 	[%rd10+-4], %f8;
	ld.global.u16 	%rs9, [%rd8];
	// begin inline asm
	{  cvt.f32.f16 %f9, %rs9;}

	// end inline asm
	st.global.f32 	[%rd10], %f9;
	ld.global.u16 	%rs10, [%rd8+2];
	// begin inline asm
	{  cvt.f32.f16 %f10, %rs10;}

	// end inline asm
	st.global.f32 	[%rd10+4], %f10;
	ld.global.u16 	%rs11, [%rd8+4];
	// begin inline asm
	{  cvt.f32.f16 %f11, %rs11;}

	// end inline asm
	st.global.f32 	[%rd10+8], %f11;
	ld.global.u16 	%rs12, [%rd8+6];
	// begin inline asm
	{  cvt.f32.f16 %f12, %rs12;}

	// end inline asm
	st.global.f32 	[%rd10+12], %f12;
	ld.global.u16 	%rs13, [%rd8+8];
	// begin inline asm
	{  cvt.f32.f16 %f13, %rs13;}

	// end inline asm
	st.global.f32 	[%rd10+16], %f13;
	ld.global.u16 	%rs14, [%rd8+10];
	// begin inline asm
	{  cvt.f32.f16 %f14, %rs14;}

	// end inline asm
	st.global.f32 	[%rd10+20], %f14;
	ld.global.u16 	%rs15, [%rd8+12];
	// begin inline asm
	{  cvt.f32.f16 %f15, %rs15;}

	// end inline asm
	st.global.f32 	[%rd10+24], %f15;
	ld.global.u16 	%rs16, [%rd8+14];
	// begin inline asm
	{  cvt.f32.f16 %f16, %rs16;}

	// end inline asm
	st.global.f32 	[%rd10+28], %f16;
	add.s32 	%r66, %r66, 16;
	add.s32 	%r65, %r65, 16;
	add.s32 	%r64, %r64, 16;
	setp.ne.s32 	%p13, %r66, 0;
	@%p13 bra 	$L__BB11_7;
$L__BB11_8:
	setp.eq.s32 	%p14, %r11, 0;
	@%p14 bra 	$L__BB11_17;
	and.b32  	%r21, %r46, 7;
	setp.lt.u32 	%p15, %r11, 8;
	@%p15 bra 	$L__BB11_11;
	add.s32 	%r60, %r68, %r9;
	mul.wide.s32 	%rd11, %r60, 2;
	add.s64 	%rd12, %rd2, %rd11;
	ld.global.u16 	%rs17, [%rd12];
	// begin inline asm
	{  cvt.f32.f16 %f17, %rs17;}

	// end inline asm
	add.s32 	%r61, %r68, %r10;
	mul.wide.s32 	%rd13, %r61, 4;
	add.s64 	%rd14, %rd1, %rd13;
	st.global.f32 	[%rd14], %f17;
	ld.global.u16 	%rs18, [%rd12+2];
	// begin inline asm
	{  cvt.f32.f16 %f18, %rs18;}

	// end inline asm
	st.global.f32 	[%rd14+4], %f18;
	ld.global.u16 	%rs19, [%rd12+4];
	// begin inline asm
	{  cvt.f32.f16 %f19, %rs19;}

	// end inline asm
	st.global.f32 	[%rd14+8], %f19;
	ld.global.u16 	%rs20, [%rd12+6];
	// begin inline asm
	{  cvt.f32.f16 %f20, %rs20;}

	// end inline asm
	st.global.f32 	[%rd14+12], %f20;
	ld.global.u16 	%rs21, [%rd12+8];
	// begin inline asm
	{  cvt.f32.f16 %f21, %rs21;}

	// end inline asm
	st.global.f32 	[%rd14+16], %f21;
	ld.global.u16 	%rs22, [%rd12+10];
	// begin inline asm
	{  cvt.f32.f16 %f22, %rs22;}

	// end inline asm
	st.global.f32 	[%rd14+20], %f22;
	ld.global.u16 	%rs23, [%rd12+12];
	// begin inline asm
	{  cvt.f32.f16 %f23, %rs23;}

	// end inline asm
	st.global.f32 	[%rd14+24], %f23;
	ld.global.u16 	%rs24, [%rd12+14];
	// begin inline asm
	{  cvt.f32.f16 %f24, %rs24;}

	// end inline asm
	st.global.f32 	[%rd14+28], %f24;
	add.s32 	%r68, %r68, 8;
$L__BB11_11:
	setp.eq.s32 	%p16, %r21, 0;
	@%p16 bra 	$L__BB11_17;
	and.b32  	%r24, %r46, 3;
	setp.lt.u32 	%p17, %r21, 4;
	@%p17 bra 	$L__BB11_14;
	add.s32 	%r62, %r68, %r9;
	mul.wide.s32 	%rd15, %r62, 2;
	add.s64 	%rd16, %rd2, %rd15;
	ld.global.u16 	%rs25, [%rd16];
	// begin inline asm
	{  cvt.f32.f16 %f25, %rs25;}

	// end inline asm
	add.s32 	%r63, %r68, %r10;
	mul.wide.s32 	%rd17, %r63, 4;
	add.s64 	%rd18, %rd1, %rd17;
	st.global.f32 	[%rd18], %f25;
	ld.global.u16 	%rs26, [%rd16+2];
	// begin inline asm
	{  cvt.f32.f16 %f26, %rs26;}

	// end inline asm
	st.global.f32 	[%rd18+4], %f26;
	ld.global.u16 	%rs27, [%rd16+4];
	// begin inline asm
	{  cvt.f32.f16 %f27, %rs27;}

	// end inline asm
	st.global.f32 	[%rd18+8], %f27;
	ld.global.u16 	%rs28, [%rd16+6];
	// begin inline asm
	{  cvt.f32.f16 %f28, %rs28;}

	// end inline asm
	st.global.f32 	[%rd18+12], %f28;
	add.s32 	%r68, %r68, 4;
$L__BB11_14:
	setp.eq.s32 	%p18, %r24, 0;
	@%p18 bra 	$L__BB11_17;
	add.s32 	%r72, %r68, %r10;
	add.s32 	%r71, %r68, %r9;
	neg.s32 	%r70, %r24;
$L__BB11_16:
	.pragma "nounroll";
	mul.wide.s32 	%rd19, %r72, 4;
	add.s64 	%rd20, %rd1, %rd19;
	mul.wide.s32 	%rd21, %r71, 2;
	add.s64 	%rd22, %rd2, %rd21;
	ld.global.u16 	%rs29, [%rd22];
	// begin inline asm
	{  cvt.f32.f16 %f29, %rs29;}

	// end inline asm
	st.global.f32 	[%rd20], %f29;
	add.s32 	%r72, %r72, 1;
	add.s32 	%r71, %r71, 1;
	add.s32 	%r70, %r70, 1;
	setp.ne.s32 	%p19, %r70, 0;
	@%p19 bra 	$L__BB11_16;
$L__BB11_17:
	ret;

}
	// .globl	_Z17fillKernelBatchedIhEvPT_iiiS0_i
.visible .entry _Z17fillKernelBatchedIhEvPT_iiiS0_i(
	.param .u64 .ptr .align 1 _Z17fillKernelBatchedIhEvPT_iiiS0_i_param_0,
	.param .u32 _Z17fillKernelBatchedIhEvPT_iiiS0_i_param_1,
	.param .u32 _Z17fillKernelBatchedIhEvPT_iiiS0_i_param_2,
	.param .u32 _Z17fillKernelBatchedIhEvPT_iiiS0_i_param_3,
	.param .u8 _Z17fillKernelBatchedIhEvPT_iiiS0_i_param_4,
	.param .u32 _Z17fillKernelBatchedIhEvPT_iiiS0_i_param_5
)
{
	.reg .pred 	%p<15>;
	.reg .b16 	%rs<2>;
	.reg .b32 	%r<41>;
	.reg .b64 	%rd<12>;

	ld.param.u64 	%rd3, [_Z17fillKernelBatchedIhEvPT_iiiS0_i_param_0];
	ld.param.u32 	%r19, [_Z17fillKernelBatchedIhEvPT_iiiS0_i_param_1];
	ld.param.u32 	%r20, [_Z17fillKernelBatchedIhEvPT_iiiS0_i_param_2];
	ld.param.u32 	%r21, [_Z17fillKernelBatchedIhEvPT_iiiS0_i_param_3];
	ld.param.u8 	%rs1, [_Z17fillKernelBatchedIhEvPT_iiiS0_i_param_4];
	ld.param.u32 	%r22, [_Z17fillKernelBatchedIhEvPT_iiiS0_i_param_5];
	cvta.to.global.u64 	%rd1, %rd3;
	mov.u32 	%r23, %ctaid.x;
	mov.u32 	%r24, %ntid.x;
	mov.u32 	%r25, %tid.x;
	mad.lo.s32 	%r1, %r23, %r24, %r25;
	mov.u32 	%r26, %ctaid.y;
	mov.u32 	%r27, %ntid.y;
	mov.u32 	%r28, %tid.y;
	mad.lo.s32 	%r2, %r26, %r27, %r28;
	mov.u32 	%r3, %ctaid.z;
	setp.ge.s32 	%p1, %r3, %r22;
	setp.ge.s32 	%p2, %r1, %r19;
	or.pred  	%p3, %p2, %p1;
	setp.ge.s32 	%p4, %r2, %r20;
	or.pred  	%p5, %p4, %p3;
	@%p5 bra 	$L__BB12_13;
	mul.lo.s32 	%r4, %r20, %r3;
	setp.lt.s32 	%p6, %r21, 1;
	@%p6 bra 	$L__BB12_13;
	add.s32 	%r30, %r4, %r2;
	mad.lo.s32 	%r31, %r30, %r19, %r1;
	mul.lo.s32 	%r5, %r31, %r21;
	and.b32  	%r6, %r21, 7;
	setp.lt.u32 	%p7, %r21, 8;
	mov.b32 	%r39, 0;
	@%p7 bra 	$L__BB12_5;
	and.b32  	%r39, %r21, 2147483640;
	neg.s32 	%r37, %r39;
	add.s64 	%rd2, %rd1, 3;
	mov.u32 	%r36, %r5;
$L__BB12_4:
	.pragma "nounroll";
	cvt.s64.s32 	%rd4, %r36;
	add.s64 	%rd5, %rd2, %rd4;
	st.global.u8 	[%rd5+-3], %rs1;
	st.global.u8 	[%rd5+-2], %rs1;
	st.global.u8 	[%rd5+-1], %rs1;
	st.global.u8 	[%rd5], %rs1;
	st.global.u8 	[%rd5+1], %rs1;
	st.global.u8 	[%rd5+2], %rs1;
	st.global.u8 	[%rd5+3], %rs1;
	st.global.u8 	[%rd5+4], %rs1;
	add.s32 	%r37, %r37, 8;
	add.s32 	%r36, %r36, 8;
	setp.ne.s32 	%p8, %r37, 0;
	@%p8 bra 	$L__BB12_4;
$L__BB12_5:
	setp.eq.s32 	%p9, %r6, 0;
	@%p9 bra 	$L__BB12_13;
	and.b32  	%r14, %r21, 3;
	setp.lt.u32 	%p10, %r6, 4;
	@%p10 bra 	$L__BB12_8;
	add.s32 	%r32, %r39, %r5;
	cvt.s64.s32 	%rd6, %r32;
	add.s64 	%rd7, %rd1, %rd6;
	st.global.u8 	[%rd7], %rs1;
	st.global.u8 	[%rd7+1], %rs1;
	st.global.u8 	[%rd7+2], %rs1;
	st.global.u8 	[%rd7+3], %rs1;
	add.s32 	%r39, %r39, 4;
$L__BB12_8:
	setp.eq.s32 	%p11, %r14, 0;
	@%p11 bra 	$L__BB12_13;
	setp.eq.s32 	%p12, %r14, 1;
	@%p12 bra 	$L__BB12_11;
	add.s32 	%r33, %r39, %r5;
	cvt.s64.s32 	%rd8, %r33;
	add.s64 	%rd9, %rd1, %rd8;
	st.global.u8 	[%rd9], %rs1;
	st.global.u8 	[%rd9+1], %rs1;
	add.s32 	%r39, %r39, 2;
$L__BB12_11:
	and.b32  	%r34, %r21, 1;
	setp.eq.b32 	%p13, %r34, 1;
	not.pred 	%p14, %p13;
	@%p14 bra 	$L__BB12_13;
	add.s32 	%r35, %r39, %r5;
	cvt.s64.s32 	%rd10, %r35;
	add.s64 	%rd11, %rd1, %rd10;
	st.global.u8 	[%rd11], %rs1;
$L__BB12_13:
	ret;

}
	// .globl	_Z20copyRoiKernelBatchedIhfEvPKT_iiiiiiPT0_iiiiii
.visible .entry _Z20copyRoiKernelBatchedIhfEvPKT_iiiiiiPT0_iiiiii(
	.param .u64 .ptr .align 1 _Z20copyRoiKernelBatchedIhfEvPKT_iiiiiiPT0_iiiiii_param_0,
	.param .u32 _Z20copyRoiKernelBatchedIhfEvPKT_iiiiiiPT0_iiiiii_param_1,
	.param .u32 _Z20copyRoiKernelBatchedIhfEvPKT_iiiiiiPT0_iiiiii_param_2,
	.param .u32 _Z20copyRoiKernelBatchedIhfEvPKT_iiiiiiPT0_iiiiii_param_3,
	.param .u32 _Z20copyRoiKernelBatchedIhfEvPKT_iiiiiiPT0_iiiiii_param_4,
	.param .u32 _Z20copyRoiKernelBatchedIhfEvPKT_iiiiiiPT0_iiiiii_param_5,
	.param .u32 _Z20copyRoiKernelBatchedIhfEvPKT_iiiiiiPT0_iiiiii_param_6,
	.param .u64 .ptr .align 1 _Z20copyRoiKernelBatchedIhfEvPKT_iiiiiiPT0_iiiiii_param_7,
	.param .u32 _Z20copyRoiKernelBatchedIhfEvPKT_iiiiiiPT0_iiiiii_param_8,
	.param .u32 _Z20copyRoiKernelBatchedIhfEvPKT_iiiiiiPT0_iiiiii_param_9,
	.param .u32 _Z20copyRoiKernelBatchedIhfEvPKT_iiiiiiPT0_iiiiii_param_10,
	.param .u32 _Z20copyRoiKernelBatchedIhfEvPKT_iiiiiiPT0_iiiiii_param_11,
	.param .u32 _Z20copyRoiKernelBatchedIhfEvPKT_iiiiiiPT0_iiiiii_param_12,
	.param .u32 _Z20copyRoiKernelBatchedIhfEvPKT_iiiiiiPT0_iiiiii_param_13
)
{
	.reg .pred 	%p<20>;
	.reg .b16 	%rs<30>;
	.reg .b32 	%r<73>;
	.reg .b32 	%f<30>;
	.reg .b64 	%rd<23>;

	ld.param.u64 	%rd5, [_Z20copyRoiKernelBatchedIhfEvPKT_iiiiiiPT0_iiiiii_param_0];
	ld.param.u32 	%r36, [_Z20copyRoiKernelBatchedIhfEvPKT_iiiiiiPT0_iiiiii_param_1];
	ld.param.u32 	%r37, [_Z20copyRoiKernelBatchedIhfEvPKT_iiiiiiPT0_iiiiii_param_2];
	ld.param.u32 	%r38, [_Z20copyRoiKernelBatchedIhfEvPKT_iiiiiiPT0_iiiiii_param_3];
	ld.param.u32 	%r39, [_Z20copyRoiKernelBatchedIhfEvPKT_iiiiiiPT0_iiiiii_param_4];
	ld.param.u32 	%r40, [_Z20copyRoiKernelBatchedIhfEvPKT_iiiiiiPT0_iiiiii_param_5];
	ld.param.u32 	%r41, [_Z20copyRoiKernelBatchedIhfEvPKT_iiiiiiPT0_iiiiii_param_6];
	ld.param.u64 	%rd6, [_Z20copyRoiKernelBatchedIhfEvPKT_iiiiiiPT0_iiiiii_param_7];
	ld.param.u32 	%r42, [_Z20copyRoiKernelBatchedIhfEvPKT_iiiiiiPT0_iiiiii_param_8];
	ld.param.u32 	%r43, [_Z20copyRoiKernelBatchedIhfEvPKT_iiiiiiPT0_iiiiii_param_9];
	ld.param.u32 	%r44, [_Z20copyRoiKernelBatchedIhfEvPKT_iiiiiiPT0_iiiiii_param_10];
	ld.param.u32 	%r45, [_Z20copyRoiKernelBatchedIhfEvPKT_iiiiiiPT0_iiiiii_param_11];
	ld.param.u32 	%r46, [_Z20copyRoiKernelBatchedIhfEvPKT_iiiiiiPT0_iiiiii_param_12];
	ld.param.u32 	%r47, [_Z20copyRoiKernelBatchedIhfEvPKT_iiiiiiPT0_iiiiii_param_13];
	cvta.to.global.u64 	%rd1, %rd6;
	cvta.to.global.u64 	%rd2, %rd5;
	mov.u32 	%r1, %ctaid.z;
	setp.ge.s32 	%p1, %r1, %r47;
	@%p1 bra 	$L__BB13_17;
	mov.u32 	%r48, %ctaid.x;
	mov.u32 	%r49, %ntid.x;
	mov.u32 	%r50, %tid.x;
	mad.lo.s32 	%r2, %r48, %r49, %r50;
	mov.u32 	%r51, %ctaid.y;
	mov.u32 	%r52, %ntid.y;
	mov.u32 	%r53, %tid.y;
	mad.lo.s32 	%r54, %r51, %r52, %r53;
	setp.ge.s32 	%p2, %r2, %r38;
	setp.ge.s32 	%p3, %r54, %r39;
	or.pred  	%p4, %p2, %p3;
	@%p4 bra 	$L__BB13_17;
	add.s32 	%r4, %r40, %r2;
	add.s32 	%r5, %r41, %r54;
	setp.ge.s32 	%p5, %r4, %r36;
	setp.ge.s32 	%p6, %r5, %r37;
	or.pred  	%p7, %p5, %p6;
	@%p7 bra 	$L__BB13_17;
	add.s32 	%r6, %r44, %r2;
	add.s32 	%r7, %r45, %r54;
	setp.ge.s32 	%p8, %r6, %r42;
	setp.ge.s32 	%p9, %r7, %r43;
	or.pred  	%p10, %p8, %p9;
	@%p10 bra 	$L__BB13_17;
	mul.lo.s32 	%r8, %r43, %r1;
	setp.lt.s32 	%p11, %r46, 1;
	@%p11 bra 	$L__BB13_17;
	mad.lo.s32 	%r56, %r37, %r1, %r5;
	mad.lo.s32 	%r57, %r56, %r36, %r4;
	mul.lo.s32 	%r9, %r57, %r46;
	add.s32 	%r58, %r8, %r7;
	mad.lo.s32 	%r59, %r58, %r42, %r6;
	mul.lo.s32 	%r10, %r59, %r46;
	and.b32  	%r11, %r46, 15;
	setp.lt.u32 	%p12, %r46, 16;
	mov.b32 	%r68, 0;
	@%p12 bra 	$L__BB13_8;
	and.b32  	%r68, %r46, 2147483632;
	neg.s32 	%r66, %r68;
	add.s64 	%rd3, %rd2, 7;
	add.s64 	%rd4, %rd1, 32;
	mov.u32 	%r64, %r10;
	mov.u32 	%r65, %r9;
$L__BB13_7:
	.pragma "nounroll";
	cvt.s64.s32 	%rd7, %r65;
	add.s64 	%rd8, %rd3, %rd7;
	mul.wide.s32 	%rd9, %r64, 4;
	add.s64 	%rd10, %rd4, %rd9;
	ld.global.u8 	%rs1, [%rd8+-7];
	cvt.rn.f32.u16 	%f1, %rs1;
	st.global.f32 	[%rd10+-32], %f1;
	ld.global.u8 	%rs2, [%rd8+-6];
	cvt.rn.f32.u16 	%f2, %rs2;
	st.global.f32 	[%rd10+-28], %f2;
	ld.global.u8 	%rs3, [%rd8+-5];
	cvt.rn.f32.u16 	%f3, %rs3;
	st.global.f32 	[%rd10+-24], %f3;
	ld.global.u8 	%rs4, [%rd8+-4];
	cvt.rn.f32.u16 	%f4, %rs4;
	st.global.f32 	[%rd10+-20], %f4;
	ld.global.u8 	%rs5, [%rd8+-3];
	cvt.rn.f32.u16 	%f5, %rs5;
	st.global.f32 	[%rd10+-16], %f5;
	ld.global.u8 	%rs6, [%rd8+-2];
	cvt.rn.f32.u16 	%f6, %rs6;
	st.global.f32 	[%rd10+-12], %f6;
	ld.global.u8 	%rs7, [%rd8+-1];
	cvt.rn.f32.u16 	%f7, %rs7;
	st.global.f32 	[%rd10+-8], %f7;
	ld.global.u8 	%rs8, [%rd8];
	cvt.rn.f32.u16 	%f8, %rs8;
	st.global.f32 	[%rd10+-4], %f8;
	ld.global.u8 	%rs9, [%rd8+1];
	cvt.rn.f32.u16 	%f9, %rs9;
	st.global.f32 	[%rd10], %f9;
	ld.global.u8 	%rs10, [%rd8+2];
	cvt.rn.f32.u16 	%f10, %rs10;
	st.global.f32 	[%rd10+4], %f10;
	ld.global.u8 	%rs11, [%rd8+3];
	cvt.rn.f32.u16 	%f11, %rs11;
	st.global.f32 	[%rd10+8], %f11;
	ld.global.u8 	%rs12, [%rd8+4];
	cvt.rn.f32.u16 	%f12, %rs12;
	st.global.f32 	[%rd10+12], %f12;
	ld.global.u8 	%rs13, [%rd8+5];
	cvt.rn.f32.u16 	%f13, %rs13;
	st.global.f32 	[%rd10+16], %f13;
	ld.global.u8 	%rs14, [%rd8+6];
	cvt.rn.f32.u16 	%f14, %rs14;
	st.global.f32 	[%rd10+20], %f14;
	ld.global.u8 	%rs15, [%rd8+7];
	cvt.rn.f32.u16 	%f15, %rs15;
	st.global.f32 	[%rd10+24], %f15;
	ld.global.u8 	%rs16, [%rd8+8];
	cvt.rn.f32.u16 	%f16, %rs16;
	st.global.f32 	[%rd10+28], %f16;
	add.s32 	%r66, %r66, 16;
	add.s32 	%r65, %r65, 16;
	add.s32 	%r64, %r64, 16;
	setp.ne.s32 	%p13, %r66, 0;
	@%p13 bra 	$L__BB13_7;
$L__BB13_8:
	setp.eq.s32 	%p14, %r11, 0;
	@%p14 bra 	$L__BB13_17;
	and.b32  	%r21, %r46, 7;
	setp.lt.u32 	%p15, %r11, 8;
	@%p15 bra 	$L__BB13_11;
	add.s32 	%r60, %r68, %r9;
	cvt.s64.s32 	%rd11, %r60;
	add.s64 	%rd12, %rd2, %rd11;
	ld.global.u8 	%rs17, [%rd12];
	cvt.rn.f32.u16 	%f17, %rs17;
	add.s32 	%r61, %r68, %r10;
	mul.wide.s32 	%rd13, %r61, 4;
	add.s64 	%rd14, %rd1, %rd13;
	st.global.f32 	[%rd14], %f17;
	ld.global.u8 	%rs18, [%rd12+1];
	cvt.rn.f32.u16 	%f18, %rs18;
	st.global.f32 	[%rd14+4], %f18;
	ld.global.u8 	%rs19, [%rd12+2];
	cvt.rn.f32.u16 	%f19, %rs19;
	st.global.f32 	[%rd14+8], %f19;
	ld.global.u8 	%rs20, [%rd12+3];
	cvt.rn.f32.u16 	%f20, %rs20;
	st.global.f32 	[%rd14+12], %f20;
	ld.global.u8 	%rs21, [%rd12+4];
	cvt.rn.f32.u16 	%f21, %rs21;
	st.global.f32 	[%rd14+16], %f21;
	ld.global.u8 	%rs22, [%rd12+5];
	cvt.rn.f32.u16 	%f22, %rs22;
	st.global.f32 	[%rd14+20], %f22;
	ld.global.u8 	%rs23, [%rd12+6];
	cvt.rn.f32.u16 	%f23, %rs23;
	st.global.f32 	[%rd14+24], %f23;
	ld.global.u8 	%rs24, [%rd12+7];
	cvt.rn.f32.u16 	%f24, %rs24;
	st.global.f32 	[%rd14+28], %f24;
	add.s32 	%r68, %r68, 8;
$L__BB13_11:
	setp.eq.s32 	%p16, %r21, 0;
	@%p16 bra 	$L__BB13_17;
	and.b32  	%r24, %r46, 3;
	setp.lt.u32 	%p17, %r21, 4;
	@%p17 bra 	$L__BB13_14;
	add.s32 	%r62, %r68, %r9;
	cvt.s64.s32 	%rd15, %r62;
	add.s64 	%rd16, %rd2, %rd15;
	ld.global.u8 	%rs25, [%rd16];
	cvt.rn.f32.u16 	%f25, %rs25;
	add.s32 	%r63, %r68, %r10;
	mul.wide.s32 	%rd17, %r63, 4;
	add.s64 	%rd18, %rd1, %rd17;
	st.global.f32 	[%rd18], %f25;
	ld.global.u8 	%rs26, [%rd16+1];
	cvt.rn.f32.u16 	%f26, %rs26;
	st.global.f32 	[%rd18+4], %f26;
	ld.global.u8 	%rs27, [%rd16+2];
	cvt.rn.f32.u16 	%f27, %rs27;
	st.global.f32 	[%rd18+8], %f27;
	ld.global.u8 	%rs28, [%rd16+3];
	cvt.rn.f32.u16 	%f28, %rs28;
	st.global.f32 	[%rd18+12], %f28;
	add.s32 	%r68, %r68, 4;
$L__BB13_14:
	setp.eq.s32 	%p18, %r24, 0;
	@%p18 bra 	$L__BB13_17;
	add.s32 	%r72, %r68, %r10;
	add.s32 	%r71, %r68, %r9;
	neg.s32 	%r70, %r24;
$L__BB13_16:
	.pragma "nounroll";
	mul.wide.s32 	%rd19, %r72, 4;
	add.s64 	%rd20, %rd1, %rd19;
	cvt.s64.s32 	%rd21, %r71;
	add.s64 	%rd22, %rd2, %rd21;
	ld.global.u8 	%rs29, [%rd22];
	cvt.rn.f32.u16 	%f29, %rs29;
	st.global.f32 	[%rd20], %f29;
	add.s32 	%r72, %r72, 1;
	add.s32 	%r71, %r71, 1;
	add.s32 	%r70, %r70, 1;
	setp.ne.s32 	%p19, %r70, 0;
	@%p19 bra 	$L__BB13_16;
$L__BB13_17:
	ret;

}
	// .globl	_Z20copyRoiKernelBatchedIhhEvPKT_iiiiiiPT0_iiiiii
.visible .entry _Z20copyRoiKernelBatchedIhhEvPKT_iiiiiiPT0_iiiiii(
	.param .u64 .ptr .align 1 _Z20copyRoiKernelBatchedIhhEvPKT_iiiiiiPT0_iiiiii_param_0,
	.param .u32 _Z20copyRoiKernelBatchedIhhEvPKT_iiiiiiPT0_iiiiii_param_1,
	.param .u32 _Z20copyRoiKernelBatchedIhhEvPKT_iiiiiiPT0_iiiiii_param_2,
	.param .u32 _Z20copyRoiKernelBatchedIhhEvPKT_iiiiiiPT0_iiiiii_param_3,
	.param .u32 _Z20copyRoiKernelBatchedIhhEvPKT_iiiiiiPT0_iiiiii_param_4,
	.param .u32 _Z20copyRoiKernelBatchedIhhEvPKT_iiiiiiPT0_iiiiii_param_5,
	.param .u32 _Z20copyRoiKernelBatchedIhhEvPKT_iiiiiiPT0_iiiiii_param_6,
	.param .u64 .ptr .align 1 _Z20copyRoiKernelBatchedIhhEvPKT_iiiiiiPT0_iiiiii_param_7,
	.param .u32 _Z20copyRoiKernelBatchedIhhEvPKT_iiiiiiPT0_iiiiii_param_8,
	.param .u32 _Z20copyRoiKernelBatchedIhhEvPKT_iiiiiiPT0_iiiiii_param_9,
	.param .u32 _Z20copyRoiKernelBatchedIhhEvPKT_iiiiiiPT0_iiiiii_param_10,
	.param .u32 _Z20copyRoiKernelBatchedIhhEvPKT_iiiiiiPT0_iiiiii_param_11,
	.param .u32 _Z20copyRoiKernelBatchedIhhEvPKT_iiiiiiPT0_iiiiii_param_12,
	.param .u32 _Z20copyRoiKernelBatchedIhhEvPKT_iiiiiiPT0_iiiiii_param_13
)
{
	.reg .pred 	%p<20>;
	.reg .b16 	%rs<30>;
	.reg .b32 	%r<73>;
	.reg .b64 	%rd<23>;

	ld.param.u64 	%rd5, [_Z20copyRoiKernelBatchedIhhEvPKT_iiiiiiPT0_iiiiii_param_0];
	ld.param.u32 	%r36, [_Z20copyRoiKernelBatchedIhhEvPKT_iiiiiiPT0_iiiiii_param_1];
	ld.param.u32 	%r37, [_Z20copyRoiKernelBatchedIhhEvPKT_iiiiiiPT0_iiiiii_param_2];
	ld.param.u32 	%r38, [_Z20copyRoiKernelBatchedIhhEvPKT_iiiiiiPT0_iiiiii_param_3];
	ld.param.u32 	%r39, [_Z20copyRoiKernelBatchedIhhEvPKT_iiiiiiPT0_iiiiii_param_4];
	ld.param.u32 	%r40, [_Z20copyRoiKernelBatchedIhhEvPKT_iiiiiiPT0_iiiiii_param_5];
	ld.param.u32 	%r41, [_Z20copyRoiKernelBatchedIhhEvPKT_iiiiiiPT0_iiiiii_param_6];
	ld.param.u64 	%rd6, [_Z20copyRoiKernelBatchedIhhEvPKT_iiiiiiPT0_iiiiii_param_7];
	ld.param.u32 	%r42, [_Z20copyRoiKernelBatchedIhhEvPKT_iiiiiiPT0_iiiiii_param_8];
	ld.param.u32 	%r43, [_Z20copyRoiKernelBatchedIhhEvPKT_iiiiiiPT0_iiiiii_param_9];
	ld.param.u32 	%r44, [_Z20copyRoiKernelBatchedIhhEvPKT_iiiiiiPT0_iiiiii_param_10];
	ld.param.u32 	%r45, [_Z20copyRoiKernelBatchedIhhEvPKT_iiiiiiPT0_iiiiii_param_11];
	ld.param.u32 	%r46, [_Z20copyRoiKernelBatchedIhhEvPKT_iiiiiiPT0_iiiiii_param_12];
	ld.param.u32 	%r47, [_Z20copyRoiKernelBatchedIhhEvPKT_iiiiiiPT0_iiiiii_param_13];
	cvta.to.global.u64 	%rd1, %rd6;
	cvta.to.global.u64 	%rd2, %rd5;
	mov.u32 	%r1, %ctaid.z;
	setp.ge.s32 	%p1, %r1, %r47;
	@%p1 bra 	$L__BB14_17;
	mov.u32 	%r48, %ctaid.x;
	mov.u32 	%r49, %ntid.x;
	mov.u32 	%r50, %tid.x;
	mad.lo.s32 	%r2, %r48, %r49, %r50;
	mov.u32 	%r51, %ctaid.y;
	mov.u32 	%r52, %ntid.y;
	mov.u32 	%r53, %tid.y;
	mad.lo.s32 	%r54, %r51, %r52, %r53;
	setp.ge.s32 	%p2, %r2, %r38;
	setp.ge.s32 	%p3, %r54, %r39;
	or.pred  	%p4, %p2, %p3;
	@%p4 bra 	$L__BB14_17;
	add.s32 	%r4, %r40, %r2;
	add.s32 	%r5, %r41, %r54;
	setp.ge.s32 	%p5, %r4, %r36;
	setp.ge.s32 	%p6, %r5, %r37;
	or.pred  	%p7, %p5, %p6;
	@%p7 bra 	$L__BB14_17;
	add.s32 	%r6, %r44, %r2;
	add.s32 	%r7, %r45, %r54;
	setp.ge.s32 	%p8, %r6, %r42;
	setp.ge.s32 	%p9, %r7, %r43;
	or.pred  	%p10, %p8, %p9;
	@%p10 bra 	$L__BB14_17;
	mul.lo.s32 	%r8, %r43, %r1;
	setp.lt.s32 	%p11, %r46, 1;
	@%p11 bra 	$L__BB14_17;
	mad.lo.s32 	%r56, %r37, %r1, %r5;
	mad.lo.s32 	%r57, %r56, %r36, %r4;
	mul.lo.s32 	%r9, %r57, %r46;
	add.s32 	%r58, %r8, %r7;
	mad.lo.s32 	%r59, %r58, %r42, %r6;
	mul.lo.s32 	%r10, %r59, %r46;
	and.b32  	%r11, %r46, 15;
	setp.lt.u32 	%p12, %r46, 16;
	mov.b32 	%r68, 0;
	@%p12 bra 	$L__BB14_8;
	and.b32  	%r68, %r46, 2147483632;
	neg.s32 	%r66, %r68;
	add.s64 	%rd3, %rd2, 7;
	add.s64 	%rd4, %rd1, 7;
	mov.u32 	%r64, %r10;
	mov.u32 	%r65, %r9;
$L__BB14_7:
	.pragma "nounroll";
	cvt.s64.s32 	%rd7, %r65;
	add.s64 	%rd8, %rd3, %rd7;
	cvt.s64.s32 	%rd9, %r64;
	add.s64 	%rd10, %rd4, %rd9;
	ld.global.u8 	%rs1, [%rd8+-7];
	st.global.u8 	[%rd10+-7], %rs1;
	ld.global.u8 	%rs2, [%rd8+-6];
	st.global.u8 	[%rd10+-6], %rs2;
	ld.global.u8 	%rs3, [%rd8+-5];
	st.global.u8 	[%rd10+-5], %rs3;
	ld.global.u8 	%rs4, [%rd8+-4];
	st.global.u8 	[%rd10+-4], %rs4;
	ld.global.u8 	%rs5, [%rd8+-3];
	st.global.u8 	[%rd10+-3], %rs5;
	ld.global.u8 	%rs6, [%rd8+-2];
	st.global.u8 	[%rd10+-2], %rs6;
	ld.global.u8 	%rs7, [%rd8+-1];
	st.global.u8 	[%rd10+-1], %rs7;
	ld.global.u8 	%rs8, [%rd8];
	st.global.u8 	[%rd10], %rs8;
	ld.global.u8 	%rs9, [%rd8+1];
	st.global.u8 	[%rd10+1], %rs9;
	ld.global.u8 	%rs10, [%rd8+2];
	st.global.u8 	[%rd10+2], %rs10;
	ld.global.u8 	%rs11, [%rd8+3];
	st.global.u8 	[%rd10+3], %rs11;
	ld.global.u8 	%rs12, [%rd8+4];
	st.global.u8 	[%rd10+4], %rs12;
	ld.global.u8 	%rs13, [%rd8+5];
	st.global.u8 	[%rd10+5], %rs13;
	ld.global.u8 	%rs14, [%rd8+6];
	st.global.u8 	[%rd10+6], %rs14;
	ld.global.u8 	%rs15, [%rd8+7];
	st.global.u8 	[%rd10+7], %rs15;
	ld.global.u8 	%rs16, [%rd8+8];
	st.global.u8 	[%rd10+8], %rs16;
	add.s32 	%r66, %r66, 16;
	add.s32 	%r65, %r65, 16;
	add.s32 	%r64, %r64, 16;
	setp.ne.s32 	%p13, %r66, 0;
	@%p13 bra 	$L__BB14_7;
$L__BB14_8:
	setp.eq.s32 	%p14, %r11, 0;
	@%p14 bra 	$L__BB14_17;
	and.b32  	%r21, %r46, 7;
	setp.lt.u32 	%p15, %r11, 8;
	@%p15 bra 	$L__BB14_11;
	add.s32 	%r60, %r68, %r9;
	cvt.s64.s32 	%rd11, %r60;
	add.s64 	%rd12, %rd2, %rd11;
	ld.global.u8 	%rs17, [%rd12];
	add.s32 	%r61, %r68, %r10;
	cvt.s64.s32 	%rd13, %r61;
	add.s64 	%rd14, %rd1, %rd13;
	st.global.u8 	[%rd14], %rs17;
	ld.global.u8 	%rs18, [%rd12+1];
	st.global.u8 	[%rd14+1], %rs18;
	ld.global.u8 	%rs19, [%rd12+2];
	st.global.u8 	[%rd14+2], %rs19;
	ld.global.u8 	%rs20, [%rd12+3];
	st.global.u8 	[%rd14+3], %rs20;
	ld.global.u8 	%rs21, [%rd12+4];
	st.global.u8 	[%rd14+4], %rs21;
	ld.global.u8 	%rs22, [%rd12+5];
	st.global.u8 	[%rd14+5], %rs22;
	ld.global.u8 	%rs23, [%rd12+6];
	st.global.u8 	[%rd14+6], %rs23;
	ld.global.u8 	%rs24, [%rd12+7];
	st.global.u8 	[%rd14+7], %rs24;
	add.s32 	%r68, %r68, 8;
$L__BB14_11:
	setp.eq.s32 	%p16, %r21, 0;
	@%p16 bra 	$L__BB14_17;
	and.b32  	%r24, %r46, 3;
	setp.lt.u32 	%p17, %r21, 4;
	@%p17 bra 	$L__BB14_14;
	add.s32 	%r62, %r68, %r9;
	cvt.s64.s32 	%rd15, %r62;
	add.s64 	%rd16, %rd2, %rd15;
	ld.global.u8 	%rs25, [%rd16];
	add.s32 	%r63, %r68, %r10;
	cvt.s64.s32 	%rd17, %r63;
	add.s64 	%rd18, %rd1, %rd17;
	st.global.u8 	[%rd18], %rs25;
	ld.global.u8 	%rs26, [%rd16+1];
	st.global.u8 	[%rd18+1], %rs26;
	ld.global.u8 	%rs27, [%rd16+2];
	st.global.u8 	[%rd18+2], %rs27;
	ld.global.u8 	%rs28, [%rd16+3];
	st.global.u8 	[%rd18+3], %rs28;
	add.s32 	%r68, %r68, 4;
$L__BB14_14:
	setp.eq.s32 	%p18, %r24, 0;
	@%p18 bra 	$L__BB14_17;
	add.s32 	%r72, %r68, %r10;
	add.s32 	%r71, %r68, %r9;
	neg.s32 	%r70, %r24;
$L__BB14_16:
	.pragma "nounroll";
	cvt.s64.s32 	%rd19, %r72;
	add.s64 	%rd20, %rd1, %rd19;
	cvt.s64.s32 	%rd21, %r71;
	add.s64 	%rd22, %rd2, %rd21;
	ld.global.u8 	%rs29, [%rd22];
	st.global.u8 	[%rd20], %rs29;
	add.s32 	%r72, %r72, 1;
	add.s32 	%r71, %r71, 1;
	add.s32 	%r70, %r70, 1;
	setp.ne.s32 	%p19, %r70, 0;
	@%p19 bra 	$L__BB14_16;
$L__BB14_17:
	ret;

}
	// .globl	_Z20copyRoiKernelBatchedIh6__halfEvPKT_iiiiiiPT0_iiiiii
.visible .entry _Z20copyRoiKernelBatchedIh6__halfEvPKT_iiiiiiPT0_iiiiii(
	.param .u64 .ptr .align 1 _Z20copyRoiKernelBatchedIh6__halfEvPKT_iiiiiiPT0_iiiiii_param_0,
	.param .u32 _Z20copyRoiKernelBatchedIh6__halfEvPKT_iiiiiiPT0_iiiiii_param_1,
	.param .u32 _Z20copyRoiKernelBatchedIh6__halfEvPKT_iiiiiiPT0_iiiiii_param_2,
	.param .u32 _Z20copyRoiKernelBatchedIh6__halfEvPKT_iiiiiiPT0_iiiiii_param_3,
	.param .u32 _Z20copyRoiKernelBatchedIh6__halfEvPKT_iiiiiiPT0_iiiiii_param_4,
	.param .u32 _Z20copyRoiKernelBatchedIh6__halfEvPKT_iiiiiiPT0_iiiiii_param_5,
	.param .u32 _Z20copyRoiKernelBatchedIh6__halfEvPKT_iiiiiiPT0_iiiiii_param_6,
	.param .u64 .ptr .align 1 _Z20copyRoiKernelBatchedIh6__halfEvPKT_iiiiiiPT0_iiiiii_param_7,
	.param .u32 _Z20copyRoiKernelBatchedIh6__halfEvPKT_iiiiiiPT0_iiiiii_param_8,
	.param .u32 _Z20copyRoiKernelBatchedIh6__halfEvPKT_iiiiiiPT0_iiiiii_param_9,
	.param .u32 _Z20copyRoiKernelBatchedIh6__halfEvPKT_iiiiiiPT0_iiiiii_param_10,
	.param .u32 _Z20copyRoiKernelBatchedIh6__halfEvPKT_iiiiiiPT0_iiiiii_param_11,
	.param .u32 _Z20copyRoiKernelBatchedIh6__halfEvPKT_iiiiiiPT0_iiiiii_param_12,
	.param .u32 _Z20copyRoiKernelBatchedIh6__halfEvPKT_iiiiiiPT0_iiiiii_param_13
)
{
	.reg .pred 	%p<20>;
	.reg .b16 	%rs<30>;
	.reg .b32 	%r<102>;
	.reg .b64 	%rd<23>;

	ld.param.u64 	%rd5, [_Z20copyRoiKernelBatchedIh6__halfEvPKT_iiiiiiPT0_iiiiii_param_0];
	ld.param.u32 	%r36, [_Z20copyRoiKernelBatchedIh6__halfEvPKT_iiiiiiPT0_iiiiii_param_1];
	ld.param.u32 	%r37, [_Z20copyRoiKernelBatchedIh6__halfEvPKT_iiiiiiPT0_iiiiii_param_2];
	ld.param.u32 	%r38, [_Z20copyRoiKernelBatchedIh6__halfEvPKT_iiiiiiPT0_iiiiii_param_3];
	ld.param.u32 	%r39, [_Z20copyRoiKernelBatchedIh6__halfEvPKT_iiiiiiPT0_iiiiii_param_4];
	ld.param.u32 	%r40, [_Z20copyRoiKernelBatchedIh6__halfEvPKT_iiiiiiPT0_iiiiii_param_5];
	ld.param.u32 	%r41, [_Z20copyRoiKernelBatchedIh6__halfEvPKT_iiiiiiPT0_iiiiii_param_6];
	ld.param.u64 	%rd6, [_Z20copyRoiKernelBatchedIh6__halfEvPKT_iiiiiiPT0_iiiiii_param_7];
	ld.param.u32 	%r42, [_Z20copyRoiKernelBatchedIh6__halfEvPKT_iiiiiiPT0_iiiiii_param_8];
	ld.param.u32 	%r43, [_Z20copyRoiKernelBatchedIh6__halfEvPKT_iiiiiiPT0_iiiiii_param_9];
	ld.param.u32 	%r44, [_Z20copyRoiKernelBatchedIh6__halfEvPKT_iiiiiiPT0_iiiiii_param_10];
	ld.param.u32 	%r45, [_Z20copyRoiKernelBatchedIh6__halfEvPKT_iiiiiiPT0_iiiiii_param_11];
	ld.param.u32 	%r46, [_Z20copyRoiKernelBatchedIh6__halfEvPKT_iiiiiiPT0_iiiiii_param_12];
	ld.param.u32 	%r47, [_Z20copyRoiKernelBatchedIh6__halfEvPKT_iiiiiiPT0_iiiiii_param_13];
	cvta.to.global.u64 	%rd1, %rd6;
	cvta.to.global.u64 	%rd2, %rd5;
	mov.u32 	%r1, %ctaid.z;
	setp.ge.s32 	%p1, %r1, %r47;
	@%p1 bra 	$L__BB15_17;
	mov.u32 	%r48, %ctaid.x;
	mov.u32 	%r49, %ntid.x;
	mov.u32 	%r50, %tid.x;
	mad.lo.s32 	%r2, %r48, %r49, %r50;
	mov.u32 	%r51, %ctaid.y;
	mov.u32 	%r52, %ntid.y;
	mov.u32 	%r53, %tid.y;
	mad.lo.s32 	%r54, %r51, %r52, %r53;
	setp.ge.s32 	%p2, %r2, %r38;
	setp.ge.s32 	%p3, %r54, %r39;
	or.pred  	%p4, %p2, %p3;
	@%p4 bra 	$L__BB15_17;
	add.s32 	%r4, %r40, %r2;
	add.s32 	%r5, %r41, %r54;
	setp.ge.s32 	%p5, %r4, %r36;
	setp.ge.s32 	%p6, %r5, %r37;
	or.pred  	%p7, %p5, %p6;
	@%p7 bra 	$L__BB15_17;
	add.s32 	%r6, %r44, %r2;
	add.s32 	%r7, %r45, %r54;
	setp.ge.s32 	%p8, %r6, %r42;
	setp.ge.s32 	%p9, %r7, %r43;
	or.pred  	%p10, %p8, %p9;
	@%p10 bra 	$L__BB15_17;
	mul.lo.s32 	%r8, %r43, %r1;
	setp.lt.s32 	%p11, %r46, 1;
	@%p11 bra 	$L__BB15_17;
	mad.lo.s32 	%r56, %r37, %r1, %r5;
	mad.lo.s32 	%r57, %r56, %r36, %r4;
	mul.lo.s32 	%r9, %r57, %r46;
	add.s32 	%r58, %r8, %r7;
	mad.lo.s32 	%r59, %r58, %r42, %r6;
	mul.lo.s32 	%r10, %r59, %r46;
	and.b32  	%r11, %r46, 15;
	setp.lt.u32 	%p12, %r46, 16;
	mov.b32 	%r97, 0;
	@%p12 bra 	$L__BB15_8;
	and.b32  	%r97, %r46, 2147483632;
	neg.s32 	%r95, %r97;
	add.s64 	%rd3, %rd2, 7;
	add.s64 	%rd4, %rd1, 16;
	mov.u32 	%r93, %r10;
	mov.u32 	%r94, %r9;
$L__BB15_7:
	.pragma "nounroll";
	cvt.s64.s32 	%rd7, %r94;
	add.s64 	%rd8, %rd3, %rd7;
	mul.wide.s32 	%rd9, %r93, 2;
	add.s64 	%rd10, %rd4, %rd9;
	ld.global.u8 	%r60, [%rd8+-7];
	// begin inline asm
	cvt.rn.f16.s32 %rs1, %r60;
	// end inline asm
	st.global.u16 	[%rd10+-16], %rs1;
	ld.global.u8 	%r61, [%rd8+-6];
	// begin inline asm
	cvt.rn.f16.s32 %rs2, %r61;
	// end inline asm
	st.global.u16 	[%rd10+-14], %rs2;
	ld.global.u8 	%r62, [%rd8+-5];
	// begin inline asm
	cvt.rn.f16.s32 %rs3, %r62;
	// end inline asm
	st.global.u16 	[%rd10+-12], %rs3;
	ld.global.u8 	%r63, [%rd8+-4];
	// begin inline asm
	cvt.rn.f16.s32 %rs4, %r63;
	// end inline asm
	st.global.u16 	[%rd10+-10], %rs4;
	ld.global.u8 	%r64, [%rd8+-3];
	// begin inline asm
	cvt.rn.f16.s32 %rs5, %r64;
	// end inline asm
	st.global.u16 	[%rd10+-8], %rs5;
	ld.global.u8 	%r65, [%rd8+-2];
	// begin inline asm
	cvt.rn.f16.s32 %rs6, %r65;
	// end inline asm
	st.global.u16 	[%rd10+-6], %rs6;
	ld.global.u8 	%r66, [%rd8+-1];
	// begin inline asm
	cvt.rn.f16.s32 %rs7, %r66;
	// end inline asm
	st.global.u16 	[%rd10+-4], %rs7;
	ld.global.u8 	%r67, [%rd8];
	// begin inline asm
	cvt.rn.f16.s32 %rs8, %r67;
	// end inline asm
	st.global.u16 	[%rd10+-2], %rs8;
	ld.global.u8 	%r68, [%rd8+1];
	// begin inline asm
	cvt.rn.f16.s32 %rs9, %r68;
	// end inline asm
	st.global.u16 	[%rd10], %rs9;
	ld.global.u8 	%r69, [%rd8+2];
	// begin inline asm
	cvt.rn.f16.s32 %rs10, %r69;
	// end inline asm
	st.global.u16 	[%rd10+2], %rs10;
	ld.global.u8 	%r70, [%rd8+3];
	// begin inline asm
	cvt.rn.f16.s32 %rs11, %r70;
	// end inline asm
	st.global.u16 	[%rd10+4], %rs11;
	ld.global.u8 	%r71, [%rd8+4];
	// begin inline asm
	cvt.rn.f16.s32 %rs12, %r71;
	// end inline asm
	st.global.u16 	[%rd10+6], %rs12;
	ld.global.u8 	%r72, [%rd8+5];
	// begin inline asm
	cvt.rn.f16.s32 %rs13, %r72;
	// end inline asm
	st.global.u16 	[%rd10+8], %rs13;
	ld.global.u8 	%r73, [%rd8+6];
	// begin inline asm
	cvt.rn.f16.s32 %rs14, %r73;
	// end inline asm
	st.global.u16 	[%rd10+10], %rs14;
	ld.global.u8 	%r74, [%rd8+7];
	// begin inline asm
	cvt.rn.f16.s32 %rs15, %r74;
	// end inline asm
	st.global.u16 	[%rd10+12], %rs15;
	ld.global.u8 	%r75, [%rd8+8];
	// begin inline asm
	cvt.rn.f16.s32 %rs16, %r75;
	// end inline asm
	st.global.u16 	[%rd10+14], %rs16;
	add.s32 	%r95, %r95, 16;
	add.s32 	%r94, %r94, 16;
	add.s32 	%r93, %r93, 16;
	setp.ne.s32 	%p13, %r95, 0;
	@%p13 bra 	$L__BB15_7;
$L__BB15_8:
	setp.eq.s32 	%p14, %r11, 0;
	@%p14 bra 	$L__BB15_17;
	and.b32  	%r21, %r46, 7;
	setp.lt.u32 	%p15, %r11, 8;
	@%p15 bra 	$L__BB15_11;
	add.s32 	%r84, %r97, %r9;
	cvt.s64.s32 	%rd11, %r84;
	add.s64 	%rd12, %rd2, %rd11;
	ld.global.u8 	%r76, [%rd12];
	// begin inline asm
	cvt.rn.f16.s32 %rs17, %r76;
	// end inline asm
	add.s32 	%r85, %r97, %r10;
	mul.wide.s32 	%rd13, %r85, 2;
	add.s64 	%rd14, %rd1, %rd13;
	st.global.u16 	[%rd14], %rs17;
	ld.global.u8 	%r77, [%rd12+1];
	// begin inline asm
	cvt.rn.f16.s32 %rs18, %r77;
	// end inline asm
	st.global.u16 	[%rd14+2], %rs18;
	ld.global.u8 	%r78, [%rd12+2];
	// begin inline asm
	cvt.rn.f16.s32 %rs19, %r78;
	// end inline asm
	st.global.u16 	[%rd14+4], %rs19;
	ld.global.u8 	%r79, [%rd12+3];
	// begin inline asm
	cvt.rn.f16.s32 %rs20, %r79;
	// end inline asm
	st.global.u16 	[%rd14+6], %rs20;
	ld.global.u8 	%r80, [%rd12+4];
	// begin inline asm
	cvt.rn.f16.s32 %rs21, %r80;
	// end inline asm
	st.global.u16 	[%rd14+8], %rs21;
	ld.global.u8 	%r81, [%rd12+5];
	// begin inline asm
	cvt.rn.f16.s32 %rs22, %r81;
	// end inline asm
	st.global.u16 	[%rd14+10], %rs22;
	ld.global.u8 	%r82, [%rd12+6];
	// begin inline asm
	cvt.rn.f16.s32 %rs23, %r82;
	// end inline asm
	st.global.u16 	[%rd14+12], %rs23;
	ld.global.u8 	%r83, [%rd12+7];
	// begin inline asm
	cvt.rn.f16.s32 %rs24, %r83;
	// end inline asm
	st.global.u16 	[%rd14+14], %rs24;
	add.s32 	%r97, %r97, 8;
$L__BB15_11:
	setp.eq.s32 	%p16, %r21, 0;
	@%p16 bra 	$L__BB15_17;
	and.b32  	%r24, %r46, 3;
	setp.lt.u32 	%p17, %r21, 4;
	@%p17 bra 	$L__BB15_14;
	add.s32 	%r90, %r97, %r9;
	cvt.s64.s32 	%rd15, %r90;
	add.s64 	%rd16, %rd2, %rd15;
	ld.global.u8 	%r86, [%rd16];
	// begin inline asm
	cvt.rn.f16.s32 %rs25, %r86;
	// end inline asm
	add.s32 	%r91, %r97, %r10;
	mul.wide.s32 	%rd17, %r91, 2;
	add.s64 	%rd18, %rd1, %rd17;
	st.global.u16 	[%rd18], %rs25;
	ld.global.u8 	%r87, [%rd16+1];
	// begin inline asm
	cvt.rn.f16.s32 %rs26, %r87;
	// end inline asm
	st.global.u16 	[%rd18+2], %rs26;
	ld.global.u8 	%r88, [%rd16+2];
	// begin inline asm
	cvt.rn.f16.s32 %rs27, %r88;
	// end inline asm
	st.global.u16 	[%rd18+4], %rs27;
	ld.global.u8 	%r89, [%rd16+3];
	// begin inline asm
	cvt.rn.f16.s32 %rs28, %r89;
	// end inline asm
	st.global.u16 	[%rd18+6], %rs28;
	add.s32 	%r97, %r97, 4;
$L__BB15_14:
	setp.eq.s32 	%p18, %r24, 0;
	@%p18 bra 	$L__BB15_17;
	add.s32 	%r101, %r97, %r10;
	add.s32 	%r100, %r97, %r9;
	neg.s32 	%r99, %r24;
$L__BB15_16:
	.pragma "nounroll";
	mul.wide.s32 	%rd19, %r101, 2;
	add.s64 	%rd20, %rd1, %rd19;
	cvt.s64.s32 	%rd21, %r100;
	add.s64 	%rd22, %rd2, %rd21;
	ld.global.u8 	%r92, [%rd22];
	// begin inline asm
	cvt.rn.f16.s32 %rs29, %r92;
	// end inline asm
	st.global.u16 	[%rd20], %rs29;
	add.s32 	%r101, %r101, 1;
	add.s32 	%r100, %r100, 1;
	add.s32 	%r99, %r99, 1;
	setp.ne.s32 	%p19, %r99, 0;
	@%p19 bra 	$L__BB15_16;
$L__BB15_17:
	ret;

}
	// .globl	_Z20copyRoiKernelBatchedIh13__nv_bfloat16EvPKT_iiiiiiPT0_iiiiii
.visible .entry _Z20copyRoiKernelBatchedIh13__nv_bfloat16EvPKT_iiiiiiPT0_iiiiii(
	.param .u64 .ptr .align 1 _Z20copyRoiKernelBatchedIh13__nv_bfloat16EvPKT_iiiiiiPT0_iiiiii_param_0,
	.param .u32 _Z20copyRoiKernelBatchedIh13__nv_bfloat16EvPKT_iiiiiiPT0_iiiiii_param_1,
	.param .u32 _Z20copyRoiKernelBatchedIh13__nv_bfloat16EvPKT_iiiiiiPT0_iiiiii_param_2,
	.param .u32 _Z20copyRoiKernelBatchedIh13__nv_bfloat16EvPKT_iiiiiiPT0_iiiiii_param_3,
	.param .u32 _Z20copyRoiKernelBatchedIh13__nv_bfloat16EvPKT_iiiiiiPT0_iiiiii_param_4,
	.param .u32 _Z20copyRoiKernelBatchedIh13__nv_bfloat16EvPKT_iiiiiiPT0_iiiiii_param_5,
	.param .u32 _Z20copyRoiKernelBatchedIh13__nv_bfloat16EvPKT_iiiiiiPT0_iiiiii_param_6,
	.param .u64 .ptr .align 1 _Z20copyRoiKernelBatchedIh13__nv_bfloat16EvPKT_iiiiiiPT0_iiiiii_param_7,
	.param .u32 _Z20copyRoiKernelBatchedIh13__nv_bfloat16EvPKT_iiiiiiPT0_iiiiii_param_8,
	.param .u32 _Z20copyRoiKernelBatchedIh13__nv_bfloat16EvPKT_iiiiiiPT0_iiiiii_param_9,
	.param .u32 _Z20copyRoiKernelBatchedIh13__nv_bfloat16EvPKT_iiiiiiPT0_iiiiii_param_10,
	.param .u32 _Z20copyRoiKernelBatchedIh13__nv_bfloat16EvPKT_iiiiiiPT0_iiiiii_param_11,
	.param .u32 _Z20copyRoiKernelBatchedIh13__nv_bfloat16EvPKT_iiiiiiPT0_iiiiii_param_12,
	.param .u32 _Z20copyRoiKernelBatchedIh13__nv_bfloat16EvPKT_iiiiiiPT0_iiiiii_param_13
)
{
	.reg .pred 	%p<20>;
	.reg .b16 	%rs<30>;
	.reg .b32 	%r<102>;
	.reg .b64 	%rd<23>;

	ld.param.u64 	%rd5, [_Z20copyRoiKernelBatchedIh13__nv_bfloat16EvPKT_iiiiiiPT0_iiiiii_param_0];
	ld.param.u32 	%r36, [_Z20copyRoiKernelBatchedIh13__nv_bfloat16EvPKT_iiiiiiPT0_iiiiii_param_1];
	ld.param.u32 	%r37, [_Z20copyRoiKernelBatchedIh13__nv_bfloat16EvPKT_iiiiiiPT0_iiiiii_param_2];
	ld.param.u32 	%r38, [_Z20copyRoiKernelBatchedIh13__nv_bfloat16EvPKT_iiiiiiPT0_iiiiii_param_3];
	ld.param.u32 	%r39, [_Z20copyRoiKernelBatchedIh13__nv_bfloat16EvPKT_iiiiiiPT0_iiiiii_param_4];
	ld.param.u32 	%r40, [_Z20copyRoiKernelBatchedIh13__nv_bfloat16EvPKT_iiiiiiPT0_iiiiii_param_5];
	ld.param.u32 	%r41, [_Z20copyRoiKernelBatchedIh13__nv_bfloat16EvPKT_iiiiiiPT0_iiiiii_param_6];
	ld.param.u64 	%rd6, [_Z20copyRoiKernelBatchedIh13__nv_bfloat16EvPKT_iiiiiiPT0_iiiiii_param_7];
	ld.param.u32 	%r42, [_Z20copyRoiKernelBatchedIh13__nv_bfloat16EvPKT_iiiiiiPT0_iiiiii_param_8];
	ld.param.u32 	%r43, [_Z20copyRoiKernelBatchedIh13__nv_bfloat16EvPKT_iiiiiiPT0_iiiiii_param_9];
	ld.param.u32 	%r44, [_Z20copyRoiKernelBatchedIh13__nv_bfloat16EvPKT_iiiiiiPT0_iiiiii_param_10];
	ld.param.u32 	%r45, [_Z20copyRoiKernelBatchedIh13__nv_bfloat16EvPKT_iiiiiiPT0_iiiiii_param_11];
	ld.param.u32 	%r46, [_Z20copyRoiKernelBatchedIh13__nv_bfloat16EvPKT_iiiiiiPT0_iiiiii_param_12];
	ld.param.u32 	%r47, [_Z20copyRoiKernelBatchedIh13__nv_bfloat16EvPKT_iiiiiiPT0_iiiiii_param_13];
	cvta.to.global.u64 	%rd1, %rd6;
	cvta.to.global.u64 	%rd2, %rd5;
	mov.u32 	%r1, %ctaid.z;
	setp.ge.s32 	%p1, %r1, %r47;
	@%p1 bra 	$L__BB16_17;
	mov.u32 	%r48, %ctaid.x;
	mov.u32 	%r49, %ntid.x;
	mov.u32 	%r50, %tid.x;
	mad.lo.s32 	%r2, %r48, %r49, %r50;
	mov.u32 	%r51, %ctaid.y;
	mov.u32 	%r52, %ntid.y;
	mov.u32 	%r53, %tid.y;
	mad.lo.s32 	%r54, %r51, %r52, %r53;
	setp.ge.s32 	%p2, %r2, %r38;
	setp.ge.s32 	%p3, %r54, %r39;
	or.pred  	%p4, %p2, %p3;
	@%p4 bra 	$L__BB16_17;
	add.s32 	%r4, %r40, %r2;
	add.s32 	%r5, %r41, %r54;
	setp.ge.s32 	%p5, %r4, %r36;
	setp.ge.s32 	%p6, %r5, %r37;
	or.pred  	%p7, %p5, %p6;
	@%p7 bra 	$L__BB16_17;
	add.s32 	%r6, %r44, %r2;
	add.s32 	%r7, %r45, %r54;
	setp.ge.s32 	%p8, %r6, %r42;
	setp.ge.s32 	%p9, %r7, %r43;
	or.pred  	%p10, %p8, %p9;
	@%p10 bra 	$L__BB16_17;
	mul.lo.s32 	%r8, %r43, %r1;
	setp.lt.s32 	%p11, %r46, 1;
	@%p11 bra 	$L__BB16_17;
	mad.lo.s32 	%r56, %r37, %r1, %r5;
	mad.lo.s32 	%r57, %r56, %r36, %r4;
	mul.lo.s32 	%r9, %r57, %r46;
	add.s32 	%r58, %r8, %r7;
	mad.lo.s32 	%r59, %r58, %r42, %r6;
	mul.lo.s32 	%r10, %r59, %r46;
	and.b32  	%r11, %r46, 15;
	setp.lt.u32 	%p12, %r46, 16;
	mov.b32 	%r97, 0;
	@%p12 bra 	$L__BB16_8;
	and.b32  	%r97, %r46, 2147483632;
	neg.s32 	%r95, %r97;
	add.s64 	%rd3, %rd2, 7;
	add.s64 	%rd4, %rd1, 16;
	mov.u32 	%r93, %r10;
	mov.u32 	%r94, %r9;
$L__BB16_7:
	.pragma "nounroll";
	cvt.s64.s32 	%rd7, %r94;
	add.s64 	%rd8, %rd3, %rd7;
	mul.wide.s32 	%rd9, %r93, 2;
	add.s64 	%rd10, %rd4, %rd9;
	ld.global.u8 	%r60, [%rd8+-7];
	// begin inline asm
	cvt.rn.bf16.s32 %rs1, %r60;
	// end inline asm
	st.global.u16 	[%rd10+-16], %rs1;
	ld.global.u8 	%r61, [%rd8+-6];
	// begin inline asm
	cvt.rn.bf16.s32 %rs2, %r61;
	// end inline asm
	st.global.u16 	[%rd10+-14], %rs2;
	ld.global.u8 	%r62, [%rd8+-5];
	// begin inline asm
	cvt.rn.bf16.s32 %rs3, %r62;
	// end inline asm
	st.global.u16 	[%rd10+-12], %rs3;
	ld.global.u8 	%r63, [%rd8+-4];
	// begin inline asm
	cvt.rn.bf16.s32 %rs4, %r63;
	// end inline asm
	st.global.u16 	[%rd10+-10], %rs4;
	ld.global.u8 	%r64, [%rd8+-3];
	// begin inline asm
	cvt.rn.bf16.s32 %rs5, %r64;
	// end inline asm
	st.global.u16 	[%rd10+-8], %rs5;
	ld.global.u8 	%r65, [%rd8+-2];
	// begin inline asm
	cvt.rn.bf16.s32 %rs6, %r65;
	// end inline asm
	st.global.u16 	[%rd10+-6], %rs6;
	ld.global.u8 	%r66, [%rd8+-1];
	// begin inline asm
	cvt.rn.bf16.s32 %rs7, %r66;
	// end inline asm
	st.global.u16 	[%rd10+-4], %rs7;
	ld.global.u8 	%r67, [%rd8];
	// begin inline asm
	cvt.rn.bf16.s32 %rs8, %r67;
	// end inline asm
	st.global.u16 	[%rd10+-2], %rs8;
	ld.global.u8 	%r68, [%rd8+1];
	// begin inline asm
	cvt.rn.bf16.s32 %rs9, %r68;
	// end inline asm
	st.global.u16 	[%rd10], %rs9;
	ld.global.u8 	%r69, [%rd8+2];
	// begin inline asm
	cvt.rn.bf16.s32 %rs10, %r69;
	// end inline asm
	st.global.u16 	[%rd10+2], %rs10;
	ld.global.u8 	%r70, [%rd8+3];
	// begin inline asm
	cvt.rn.bf16.s32 %rs11, %r70;
	// end inline asm
	st.global.u16 	[%rd10+4], %rs11;
	ld.global.u8 	%r71, [%rd8+4];
	// begin inline asm
	cvt.rn.bf16.s32 %rs12, %r71;
	// end inline asm
	st.global.u16 	[%rd10+6], %rs12;
	ld.global.u8 	%r72, [%rd8+5];
	// begin inline asm
	cvt.rn.bf16.s32 %rs13, %r72;
	// end inline asm
	st.global.u16 	[%rd10+8], %rs13;
	ld.global.u8 	%r73, [%rd8+6];
	// begin inline asm
	cvt.rn.bf16.s32 %rs14, %r73;
	// end inline asm
	st.global.u16 	[%rd10+10], %rs14;
	ld.global.u8 	%r74, [%rd8+7];
	// begin inline asm
	cvt.rn.bf16.s32 %rs15, %r74;
	// end inline asm
	st.global.u16 	[%rd10+12], %rs15;
	ld.global.u8 	%r75, [%rd8+8];
	// begin inline asm
	cvt.rn.bf16.s32 %rs16, %r75;
	// end inline asm
	st.global.u16 	[%rd10+14], %rs16;
	add.s32 	%r95, %r95, 16;
	add.s32 	%r94, %r94, 16;
	add.s32 	%r93, %r93, 16;
	setp.ne.s32 	%p13, %r95, 0;
	@%p13 bra 	$L__BB16_7;
$L__BB16_8:
	setp.eq.s32 	%p14, %r11, 0;
	@%p14 bra 	$L__BB16_17;
	and.b32  	%r21, %r46, 7;
	setp.lt.u32 	%p15, %r11, 8;
	@%p15 bra 	$L__BB16_11;
	add.s32 	%r84, %r97, %r9;
	cvt.s64.s32 	%rd11, %r84;
	add.s64 	%rd12, %rd2, %rd11;
	ld.global.u8 	%r76, [%rd12];
	// begin inline asm
	cvt.rn.bf16.s32 %rs17, %r76;
	// end inline asm
	add.s32 	%r85, %r97, %r10;
	mul.wide.s32 	%rd13, %r85, 2;
	add.s64 	%rd14, %rd1, %rd13;
	st.global.u16 	[%rd14], %rs17;
	ld.global.u8 	%r77, [%rd12+1];
	// begin inline asm
	cvt.rn.bf16.s32 %rs18, %r77;
	// end inline asm
	st.global.u16 	[%rd14+2], %rs18;
	ld.global.u8 	%r78, [%rd12+2];
	// begin inline asm
	cvt.rn.bf16.s32 %rs19, %r78;
	// end inline asm
	st.global.u16 	[%rd14+4], %rs19;
	ld.global.u8 	%r79, [%rd12+3];
	// begin inline asm
	cvt.rn.bf16.s32 %rs20, %r79;
	// end inline asm
	st.global.u16 	[%rd14+6], %rs20;
	ld.global.u8 	%r80, [%rd12+4];
	// begin inline asm
	cvt.rn.bf16.s32 %rs21, %r80;
	// end inline asm
	st.global.u16 	[%rd14+8], %rs21;
	ld.global.u8 	%r81, [%rd12+5];
	// begin inline asm
	cvt.rn.bf16.s32 %rs22, %r81;
	// end inline asm
	st.global.u16 	[%rd14+10], %rs22;
	ld.global.u8 	%r82, [%rd12+6];
	// begin inline asm
	cvt.rn.bf16.s32 %rs23, %r82;
	// end inline asm
	st.global.u16 	[%rd14+12], %rs23;
	ld.global.u8 	%r83, [%rd12+7];
	// begin inline asm
	cvt.rn.bf16.s32 %rs24, %r83;
	// end inline asm
	st.global.u16 	[%rd14+14], %rs24;
	add.s32 	%r97, %r97, 8;
$L__BB16_11:
	setp.eq.s32 	%p16, %r21, 0;
	@%p16 bra 	$L__BB16_17;
	and.b32  	%r24, %r46, 3;
	setp.lt.u32 	%p17, %r21, 4;
	@%p17 bra 	$L__BB16_14;
	add.s32 	%r90, %r97, %r9;
	cvt.s64.s32 	%rd15, %r90;
	add.s64 	%rd16, %rd2, %rd15;
	ld.global.u8 	%r86, [%rd16];
	// begin inline asm
	cvt.rn.bf16.s32 %rs25, %r86;
	// end inline asm
	add.s32 	%r91, %r97, %r10;
	mul.wide.s32 	%rd17, %r91, 2;
	add.s64 	%rd18, %rd1, %rd17;
	st.global.u16 	[%rd18], %rs25;
	ld.global.u8 	%r87, [%rd16+1];
	// begin inline asm
	cvt.rn.bf16.s32 %rs26, %r87;
	// end inline asm
	st.global.u16 	[%rd18+2], %rs26;
	ld.global.u8 	%r88, [%rd16+2];
	// begin inline asm
	cvt.rn.bf16.s32 %rs27, %r88;
	// end inline asm
	st.global.u16 	[%rd18+4], %rs27;
	ld.global.u8 	%r89, [%rd16+3];
	// begin inline asm
	cvt.rn.bf16.s32 %rs28, %r89;
	// end inline asm
	st.global.u16 	[%rd18+6], %rs28;
	add.s32 	%r97, %r97, 4;
$L__BB16_14:
	setp.eq.s32 	%p18, %r24, 0;
	@%p18 bra 	$L__BB16_17;
	add.s32 	%r101, %r97, %r10;
	add.s32 	%r100, %r97, %r9;
	neg.s32 	%r99, %r24;
$L__BB16_16:
	.pragma "nounroll";
	mul.wide.s32 	%rd19, %r101, 2;
	add.s64 	%rd20, %rd1, %rd19;
	cvt.s64.s32 	%rd21, %r100;
	add.s64 	%rd22, %rd2, %rd21;
	ld.global.u8 	%r92, [%rd22];
	// begin inline asm
	cvt.rn.bf16.s32 %rs29, %r92;
	// end inline asm
	st.global.u16 	[%rd20], %rs29;
	add.s32 	%r101, %r101, 1;
	add.s32 	%r100, %r100, 1;
	add.s32 	%r99, %r99, 1;
	setp.ne.s32 	%p19, %r99, 0;
	@%p19 bra 	$L__BB16_16;
$L__BB16_17:
	ret;

}
	// .globl	_Z20copyRoiKernelBatchedI5half36uchar3EvPKT_iiiiiiPT0_iiiiii
.visible .entry _Z20copyRoiKernelBatchedI5half36uchar3EvPKT_iiiiiiPT0_iiiiii(
	.param .u64 .ptr .align 1 _Z20copyRoiKernelBatchedI5half36uchar3EvPKT_iiiiiiPT0_iiiiii_param_0,
	.param .u32 _Z20copyRoiKernelBatchedI5half36uchar3EvPKT_iiiiiiPT0_iiiiii_param_1,
	.param .u32 _Z20copyRoiKernelBatchedI5half36uchar3EvPKT_iiiiiiPT0_iiiiii_param_2,
	.param .u32 _Z20copyRoiKernelBatchedI5half36uchar3EvPKT_iiiiiiPT0_iiiiii_param_3,
	.param .u32 _Z20copyRoiKernelBatchedI5half36uchar3EvPKT_iiiiiiPT0_iiiiii_param_4,
	.param .u32 _Z20copyRoiKernelBatchedI5half36uchar3EvPKT_iiiiiiPT0_iiiiii_param_5,
	.param .u32 _Z20copyRoiKernelBatchedI5half36uchar3EvPKT_iiiiiiPT0_iiiiii_param_6,
	.param .u64 .ptr .align 1 _Z20copyRoiKernelBatchedI5half36uchar3EvPKT_iiiiiiPT0_iiiiii_param_7,
	.param .u32 _Z20copyRoiKernelBatchedI5half36uchar3EvPKT_iiiiiiPT0_iiiiii_param_8,
	.param .u32 _Z20copyRoiKernelBatchedI5half36uchar3EvPKT_iiiiiiPT0_iiiiii_param_9,
	.param .u32 _Z20copyRoiKernelBatchedI5half36uchar3EvPKT_iiiiiiPT0_iiiiii_param_10,
	.param .u32 _Z20copyRoiKernelBatchedI5half36uchar3EvPKT_iiiiiiPT0_iiiiii_param_11,
	.param .u32 _Z20copyRoiKernelBatchedI5half36uchar3EvPKT_iiiiiiPT0_iiiiii_param_12,
	.param .u32 _Z20copyRoiKernelBatchedI5half36uchar3EvPKT_iiiiiiPT0_iiiiii_param_13
)
{
	.reg .pred 	%p<46>;
	.reg .b16 	%rs<260>;
	.reg .b32 	%r<76>;
	.reg .b64 	%rd<17>;
	.reg .b64 	%fd<18>;

	ld.param.u64 	%rd10, [_Z20copyRoiKernelBatchedI5half36uchar3EvPKT_iiiiiiPT0_iiiiii_param_0];
	ld.param.u32 	%r30, [_Z20copyRoiKernelBatchedI5half36uchar3EvPKT_iiiiiiPT0_iiiiii_param_1];
	ld.param.u32 	%r31, [_Z20copyRoiKernelBatchedI5half36uchar3EvPKT_iiiiiiPT0_iiiiii_param_2];
	ld.param.u32 	%r32, [_Z20copyRoiKernelBatchedI5half36uchar3EvPKT_iiiiiiPT0_iiiiii_param_3];
	ld.param.u32 	%r33, [_Z20copyRoiKernelBatchedI5half36uchar3EvPKT_iiiiiiPT0_iiiiii_param_4];
	ld.param.u32 	%r34, [_Z20copyRoiKernelBatchedI5half36uchar3EvPKT_iiiiiiPT0_iiiiii_param_5];
	ld.param.u32 	%r35, [_Z20copyRoiKernelBatchedI5half36uchar3EvPKT_iiiiiiPT0_iiiiii_param_6];
	ld.param.u64 	%rd11, [_Z20copyRoiKernelBatchedI5half36uchar3EvPKT_iiiiiiPT0_iiiiii_param_7];
	ld.param.u32 	%r36, [_Z20copyRoiKernelBatchedI5half36uchar3EvPKT_iiiiiiPT0_iiiiii_param_8];
	ld.param.u32 	%r37, [_Z20copyRoiKernelBatchedI5half36uchar3EvPKT_iiiiiiPT0_iiiiii_param_9];
	ld.param.u32 	%r38, [_Z20copyRoiKernelBatchedI5half36uchar3EvPKT_iiiiiiPT0_iiiiii_param_10];
	ld.param.u32 	%r39, [_Z20copyRoiKernelBatchedI5half36uchar3EvPKT_iiiiiiPT0_iiiiii_param_11];
	ld.param.u32 	%r40, [_Z20copyRoiKernelBatchedI5half36uchar3EvPKT_iiiiiiPT0_iiiiii_param_12];
	ld.param.u32 	%r41, [_Z20copyRoiKernelBatchedI5half36uchar3EvPKT_iiiiiiPT0_iiiiii_param_13];
	cvta.to.global.u64 	%rd1, %rd11;
	cvta.to.global.u64 	%rd2, %rd10;
	mov.u32 	%r1, %ctaid.z;
	setp.ge.s32 	%p1, %r1, %r41;
	@%p1 bra 	$L__BB17_56;
	mov.u32 	%r42, %ctaid.x;
	mov.u32 	%r43, %ntid.x;
	mov.u32 	%r44, %tid.x;
	mad.lo.s32 	%r2, %r42, %r43, %r44;
	mov.u32 	%r45, %ctaid.y;
	mov.u32 	%r46, %ntid.y;
	mov.u32 	%r47, %tid.y;
	mad.lo.s32 	%r48, %r45, %r46, %r47;
	setp.ge.s32 	%p2, %r2, %r32;
	setp.ge.s32 	%p3, %r48, %r33;
	or.pred  	%p4, %p2, %p3;
	@%p4 bra 	$L__BB17_56;
	add.s32 	%r4, %r34, %r2;
	add.s32 	%r5, %r35, %r48;
	setp.ge.s32 	%p5, %r4, %r30;
	setp.ge.s32 	%p6, %r5, %r31;
	or.pred  	%p7, %p5, %p6;
	@%p7 bra 	$L__BB17_56;
	add.s32 	%r6, %r38, %r2;
	add.s32 	%r7, %r39, %r48;
	setp.ge.s32 	%p8, %r6, %r36;
	setp.ge.s32 	%p9, %r7, %r37;
	or.pred  	%p10, %p8, %p9;
	@%p10 bra 	$L__BB17_56;
	mul.lo.s32 	%r8, %r37, %r1;
	setp.lt.s32 	%p11, %r40, 1;
	@%p11 bra 	$L__BB17_56;
	mad.lo.s32 	%r50, %r31, %r1, %r5;
	mad.lo.s32 	%r51, %r50, %r30, %r4;
	mul.lo.s32 	%r9, %r51, %r40;
	mov.f64 	%fd1, 0d3FE0000000000000;
	// begin inline asm
	{  cvt.rn.f16.f64 %rs48, %fd1;}

	// end inline asm
	mov.f64 	%fd2, 0d0000000000000000;
	// begin inline asm
	{  cvt.rn.f16.f64 %rs49, %fd2;}

	// end inline asm
	add.s32 	%r52, %r8, %r7;
	mad.lo.s32 	%r53, %r52, %r36, %r6;
	mul.lo.s32 	%r10, %r53, %r40;
	and.b32  	%r11, %r40, 3;
	setp.lt.u32 	%p12, %r40, 4;
	mov.b32 	%r72, 0;
	@%p12 bra 	$L__BB17_44;
	and.b32  	%r72, %r40, 2147483644;
	neg.s32 	%r71, %r72;
	add.s64 	%rd3, %rd2, 12;
	add.s64 	%rd4, %rd1, 5;
	mov.u32 	%r69, %r10;
	mov.u32 	%r70, %r9;
$L__BB17_7:
	mul.wide.s32 	%rd12, %r70, 6;
	add.s64 	%rd5, %rd3, %rd12;
	ld.global.u16 	%rs51, [%rd5+-12];
	// begin inline asm
	{add.f16 %rs50,%rs51,%rs48;
}
	// end inline asm
	// begin inline asm
	{ .reg .pred __$temp3;
  setp.le.f16  __$temp3, %rs50, %rs49;
  selp.u16 %rs53, 1, 0, __$temp3;}
	// end inline asm
	setp.ne.s16 	%p13, %rs53, 0;
	mov.b16 	%rs245, 0;
	@%p13 bra 	$L__BB17_10;
	mov.f64 	%fd3, 0d406FE00000000000;
	// begin inline asm
	{  cvt.rn.f16.f64 %rs57, %fd3;}

	// end inline asm
	// begin inline asm
	{ .reg .pred __$temp3;
  setp.ge.f16  __$temp3, %rs50, %rs57;
  selp.u16 %rs58, 1, 0, __$temp3;}
	// end inline asm
	setp.ne.s16 	%p14, %rs58, 0;
	mov.b16 	%rs245, 255;
	@%p14 bra 	$L__BB17_10;
	// begin inline asm
	cvt.rzi.u8.f16 %r54, %rs50;
	// end inline asm
	cvt.u16.u32 	%rs245, %r54;
$L__BB17_10:
	ld.global.u16 	%rs64, [%rd5+-10];
	// begin inline asm
	{add.f16 %rs63,%rs64,%rs48;
}
	// end inline asm
	// begin inline asm
	{ .reg .pred __$temp3;
  setp.le.f16  __$temp3, %rs63, %rs49;
  selp.u16 %rs66, 1, 0, __$temp3;}
	// end inline asm
	setp.ne.s16 	%p15, %rs66, 0;
	mov.b16 	%rs246, 0;
	@%p15 bra 	$L__BB17_13;
	mov.f64 	%fd4, 0d406FE00000000000;
	// begin inline asm
	{  cvt.rn.f16.f64 %rs70, %fd4;}

	// end inline asm
	// begin inline asm
	{ .reg .pred __$temp3;
  setp.ge.f16  __$temp3, %rs63, %rs70;
  selp.u16 %rs71, 1, 0, __$temp3;}
	// end inline asm
	setp.ne.s16 	%p16, %rs71, 0;
	mov.b16 	%rs246, 255;
	@%p16 bra 	$L__BB17_13;
	// begin inline asm
	cvt.rzi.u8.f16 %r55, %rs63;
	// end inline asm
	cvt.u16.u32 	%rs246, %r55;
$L__BB17_13:
	ld.global.u16 	%rs77, [%rd5+-8];
	// begin inline asm
	{add.f16 %rs76,%rs77,%rs48;
}
	// end inline asm
	// begin inline asm
	{ .reg .pred __$temp3;
  setp.le.f16  __$temp3, %rs76, %rs49;
  selp.u16 %rs79, 1, 0, __$temp3;}
	// end inline asm
	setp.ne.s16 	%p17, %rs79, 0;
	mov.b16 	%rs247, 0;
	@%p17 bra 	$L__BB17_16;
	mov.f64 	%fd5, 0d406FE00000000000;
	// begin inline asm
	{  cvt.rn.f16.f64 %rs83, %fd5;}

	// end inline asm
	// begin inline asm
	{ .reg .pred __$temp3;
  setp.ge.f16  __$temp3, %rs76, %rs83;
  selp.u16 %rs84, 1, 0, __$temp3;}
	// end inline asm
	setp.ne.s16 	%p18, %rs84, 0;
	mov.b16 	%rs247, 255;
	@%p18 bra 	$L__BB17_16;
	// begin inline asm
	cvt.rzi.u8.f16 %r56, %rs76;
	// end inline asm
	cvt.u16.u32 	%rs247, %r56;
$L__BB17_16:
	mul.wide.s32 	%rd13, %r69, 3;
	add.s64 	%rd6, %rd4, %rd13;
	st.global.u8 	[%rd6+-5], %rs245;
	st.global.u8 	[%rd6+-4], %rs246;
	st.global.u8 	[%rd6+-3], %rs247;
	ld.global.u16 	%rs90, [%rd5+-6];
	// begin inline asm
	{add.f16 %rs89,%rs90,%rs48;
}
	// end inline asm
	// begin inline asm
	{ .reg .pred __$temp3;
  setp.le.f16  __$temp3, %rs89, %rs49;
  selp.u16 %rs92, 1, 0, __$temp3;}
	// end inline asm
	setp.ne.s16 	%p19, %rs92, 0;
	mov.b16 	%rs248, 0;
	@%p19 bra 	$L__BB17_19;
	mov.f64 	%fd6, 0d406FE00000000000;
	// begin inline asm
	{  cvt.rn.f16.f64 %rs96, %fd6;}

	// end inline asm
	// begin inline asm
	{ .reg .pred __$temp3;
  setp.ge.f16  __$temp3, %rs89, %rs96;
  selp.u16 %rs97, 1, 0, __$temp3;}
	// end inline asm
	setp.ne.s16 	%p20, %rs97, 0;
	mov.b16 	%rs248, 255;
	@%p20 bra 	$L__BB17_19;
	// begin inline asm
	cvt.rzi.u8.f16 %r57, %rs89;
	// end inline asm
	cvt.u16.u32 	%rs248, %r57;
$L__BB17_19:
	ld.global.u16 	%rs103, [%rd5+-4];
	// begin inline asm
	{add.f16 %rs102,%rs103,%rs48;
}
	// end inline asm
	// begin inline asm
	{ .reg .pred __$temp3;
  setp.le.f16  __$temp3, %rs102, %rs49;
  selp.u16 %rs105, 1, 0, __$temp3;}
	// end inline asm
	setp.ne.s16 	%p21, %rs105, 0;
	mov.b16 	%rs249, 0;
	@%p21 bra 	$L__BB17_22;
	mov.f64 	%fd7, 0d406FE00000000000;
	// begin inline asm
	{  cvt.rn.f16.f64 %rs109, %fd7;}

	// end inline asm
	// begin inline asm
	{ .reg .pred __$temp3;
  setp.ge.f16  __$temp3, %rs102, %rs109;
  selp.u16 %rs110, 1, 0, __$temp3;}
	// end inline asm
	setp.ne.s16 	%p22, %rs110, 0;
	mov.b16 	%rs249, 255;
	@%p22 bra 	$L__BB17_22;
	// begin inline asm
	cvt.rzi.u8.f16 %r58, %rs102;
	// end inline asm
	cvt.u16.u32 	%rs249, %r58;
$L__BB17_22:
	ld.global.u16 	%rs116, [%rd5+-2];
	// begin inline asm
	{add.f16 %rs115,%rs116,%rs48;
}
	// end inline asm
	// begin inline asm
	{ .reg .pred __$temp3;
  setp.le.f16  __$temp3, %rs115, %rs49;
  selp.u16 %rs118, 1, 0, __$temp3;}
	// end inline asm
	setp.ne.s16 	%p23, %rs118, 0;
	mov.b16 	%rs250, 0;
	@%p23 bra 	$L__BB17_25;
	mov.f64 	%fd8, 0d406FE00000000000;
	// begin inline asm
	{  cvt.rn.f16.f64 %rs122, %fd8;}

	// end inline asm
	// begin inline asm
	{ .reg .pred __$temp3;
  setp.ge.f16  __$temp3, %rs115, %rs122;
  selp.u16 %rs123, 1, 0, __$temp3;}
	// end inline asm
	setp.ne.s16 	%p24, %rs123, 0;
	mov.b16 	%rs250, 255;
	@%p24 bra 	$L__BB17_25;
	// begin inline asm
	cvt.rzi.u8.f16 %r59, %rs115;
	// end inline asm
	cvt.u16.u32 	%rs250, %r59;
$L__BB17_25:
	st.global.u8 	[%rd6+-2], %rs248;
	st.global.u8 	[%rd6+-1], %rs249;
	st.global.u8 	[%rd6], %rs250;
	ld.global.u16 	%rs129, [%rd5];
	// begin inline asm
	{add.f16 %rs128,%rs129,%rs48;
}
	// end inline asm
	// begin inline asm
	{ .reg .pred __$temp3;
  setp.le.f16  __$temp3, %rs128, %rs49;
  selp.u16 %rs131, 1, 0, __$temp3;}
	// end inline asm
	setp.ne.s16 	%p25, %rs131, 0;
	mov.b16 	%rs251, 0;
	@%p25 bra 	$L__BB17_28;
	mov.f64 	%fd9, 0d406FE00000000000;
	// begin inline asm
	{  cvt.rn.f16.f64 %rs135, %fd9;}

	// end inline asm
	// begin inline asm
	{ .reg .pred __$temp3;
  setp.ge.f16  __$temp3, %rs128, %rs135;
  selp.u16 %rs136, 1, 0, __$temp3;}
	// end inline asm
	setp.ne.s16 	%p26, %rs136, 0;
	mov.b16 	%rs251, 255;
	@%p26 bra 	$L__BB17_28;
	// begin inline asm
	cvt.rzi.u8.f16 %r60, %rs128;
	// end inline asm
	cvt.u16.u32 	%rs251, %r60;
$L__BB17_28:
	ld.global.u16 	%rs142, [%rd5+2];
	// begin inline asm
	{add.f16 %rs141,%rs142,%rs48;
}
	// end inline asm
	// begin inline asm
	{ .reg .pred __$temp3;
  setp.le.f16  __$temp3, %rs141, %rs49;
  selp.u16 %rs144, 1, 0, __$temp3;}
	// end inline asm
	setp.ne.s16 	%p27, %rs144, 0;
	mov.b16 	%rs252, 0;
	@%p27 bra 	$L__BB17_31;
	mov.f64 	%fd10, 0d406FE00000000000;
	// begin inline asm
	{  cvt.rn.f16.f64 %rs148, %fd10;}

	// end inline asm
	// begin inline asm
	{ .reg .pred __$temp3;
  setp.ge.f16  __$temp3, %rs141, %rs148;
  selp.u16 %rs149, 1, 0, __$temp3;}
	// end inline asm
	setp.ne.s16 	%p28, %rs149, 0;
	mov.b16 	%rs252, 255;
	@%p28 bra 	$L__BB17_31;
	// begin inline asm
	cvt.rzi.u8.f16 %r61, %rs141;
	// end inline asm
	cvt.u16.u32 	%rs252, %r61;
$L__BB17_31:
	ld.global.u16 	%rs155, [%rd5+4];
	// begin inline asm
	{add.f16 %rs154,%rs155,%rs48;
}
	// end inline asm
	// begin inline asm
	{ .reg .pred __$temp3;
  setp.le.f16  __$temp3, %rs154, %rs49;
  selp.u16 %rs157, 1, 0, __$temp3;}
	// end inline asm
	setp.ne.s16 	%p29, %rs157, 0;
	mov.b16 	%rs253, 0;
	@%p29 bra 	$L__BB17_34;
	mov.f64 	%fd11, 0d406FE00000000000;
	// begin inline asm
	{  cvt.rn.f16.f64 %rs161, %fd11;}

	// end inline asm
	// begin inline asm
	{ .reg .pred __$temp3;
  setp.ge.f16  __$temp3, %rs154, %rs161;
  selp.u16 %rs162, 1, 0, __$temp3;}
	// end inline asm
	setp.ne.s16 	%p30, %rs162, 0;
	mov.b16 	%rs253, 255;
	@%p30 bra 	$L__BB17_34;
	// begin inline asm
	cvt.rzi.u8.f16 %r62, %rs154;
	// end inline asm
	cvt.u16.u32 	%rs253, %r62;
$L__BB17_34:
	st.global.u8 	[%rd6+1], %rs251;
	st.global.u8 	[%rd6+2], %rs252;
	st.global.u8 	[%rd6+3], %rs253;
	ld.global.u16 	%rs168, [%rd5+6];
	// begin inline asm
	{add.f16 %rs167,%rs168,%rs48;
}
	// end inline asm
	// begin inline asm
	{ .reg .pred __$temp3;
  setp.le.f16  __$temp3, %rs167, %rs49;
  selp.u16 %rs170, 1, 0, __$temp3;}
	// end inline asm
	setp.ne.s16 	%p31, %rs170, 0;
	mov.b16 	%rs254, 0;
	@%p31 bra 	$L__BB17_37;
	mov.f64 	%fd12, 0d406FE00000000000;
	// begin inline asm
	{  cvt.rn.f16.f64 %rs174, %fd12;}

	// end inline asm
	// begin inline asm
	{ .reg .pred __$temp3;
  setp.ge.f16  __$temp3, %rs167, %rs174;
  selp.u16 %rs175, 1, 0, __$temp3;}
	// end inline asm
	setp.ne.s16 	%p32, %rs175, 0;
	mov.b16 	%rs254, 255;
	@%p32 bra 	$L__BB17_37;
	// begin inline asm
	cvt.rzi.u8.f16 %r63, %rs167;
	// end inline asm
	cvt.u16.u32 	%rs254, %r63;
$L__BB17_37:
	ld.global.u16 	%rs181, [%rd5+8];
	// begin inline asm
	{add.f16 %rs180,%rs181,%rs48;
}
	// end inline asm
	// begin inline asm
	{ .reg .pred __$temp3;
  setp.le.f16  __$temp3, %rs180, %rs49;
  selp.u16 %rs183, 1, 0, __$temp3;}
	// end inline asm
	setp.ne.s16 	%p33, %rs183, 0;
	mov.b16 	%rs255, 0;
	@%p33 bra 	$L__BB17_40;
	mov.f64 	%fd13, 0d406FE00000000000;
	// begin inline asm
	{  cvt.rn.f16.f64 %rs187, %fd13;}

	// end inline asm
	// begin inline asm
	{ .reg .pred __$temp3;
  setp.ge.f16  __$temp3, %rs180, %rs187;
  selp.u16 %rs188, 1, 0, __$temp3;}
	// end inline asm
	setp.ne.s16 	%p34, %rs188, 0;
	mov.b16 	%rs255, 255;
	@%p34 bra 	$L__BB17_40;
	// begin inline asm
	cvt.rzi.u8.f16 %r64, %rs180;
	// end inline asm
	cvt.u16.u32 	%rs255, %r64;
$L__BB17_40:
	ld.global.u16 	%rs194, [%rd5+10];
	// begin inline asm
	{add.f16 %rs193,%rs194,%rs48;
}
	// end inline asm
	// begin inline asm
	{ .reg .pred __$temp3;
  setp.le.f16  __$temp3, %rs193, %rs49;
  selp.u16 %rs196, 1, 0, __$temp3;}
	// end inline asm
	setp.ne.s16 	%p35, %rs196, 0;
	mov.b16 	%rs256, 0;
	@%p35 bra 	$L__BB17_43;
	mov.f64 	%fd14, 0d406FE00000000000;
	// begin inline asm
	{  cvt.rn.f16.f64 %rs200, %fd14;}

	// end inline asm
	// begin inline asm
	{ .reg .pred __$temp3;
  setp.ge.f16  __$temp3, %rs193, %rs200;
  selp.u16 %rs201, 1, 0, __$temp3;}
	// end inline asm
	setp.ne.s16 	%p36, %rs201, 0;
	mov.b16 	%rs256, 255;
	@%p36 bra 	$L__BB17_43;
	// begin inline asm
	cvt.rzi.u8.f16 %r65, %rs193;
	// end inline asm
	cvt.u16.u32 	%rs256, %r65;
$L__BB17_43:
	st.global.u8 	[%rd6+4], %rs254;
	st.global.u8 	[%rd6+5], %rs255;
	st.global.u8 	[%rd6+6], %rs256;
	add.s32 	%r71, %r71, 4;
	add.s32 	%r70, %r70, 4;
	add.s32 	%r69, %r69, 4;
	setp.ne.s32 	%p37, %r71, 0;
	@%p37 bra 	$L__BB17_7;
$L__BB17_44:
	setp.eq.s32 	%p38, %r11, 0;
	@%p38 bra 	$L__BB17_56;
	add.s64 	%rd7, %rd1, 2;
	add.s32 	%r75, %r72, %r10;
	add.s64 	%rd8, %rd2, 4;
	add.s32 	%r74, %r72, %r9;
	neg.s32 	%r73, %r11;
$L__BB17_46:
	.pragma "nounroll";
	mul.wide.s32 	%rd14, %r74, 6;
	add.s64 	%rd9, %rd8, %rd14;
	ld.global.u16 	%rs207, [%rd9+-4];
	// begin inline asm
	{add.f16 %rs206,%rs207,%rs48;
}
	// end inline asm
	// begin inline asm
	{ .reg .pred __$temp3;
  setp.le.f16  __$temp3, %rs206, %rs49;
  selp.u16 %rs209, 1, 0, __$temp3;}
	// end inline asm
	setp.ne.s16 	%p39, %rs209, 0;
	mov.b16 	%rs257, 0;
	@%p39 bra 	$L__BB17_49;
	mov.f64 	%fd15, 0d406FE00000000000;
	// begin inline asm
	{  cvt.rn.f16.f64 %rs213, %fd15;}

	// end inline asm
	// begin inline asm
	{ .reg .pred __$temp3;
  setp.ge.f16  __$temp3, %rs206, %rs213;
  selp.u16 %rs214, 1, 0, __$temp3;}
	// end inline asm
	setp.ne.s16 	%p40, %rs214, 0;
	mov.b16 	%rs257, 255;
	@%p40 bra 	$L__BB17_49;
	// begin inline asm
	cvt.rzi.u8.f16 %r66, %rs206;
	// end inline asm
	cvt.u16.u32 	%rs257, %r66;
$L__BB17_49:
	ld.global.u16 	%rs220, [%rd9+-2];
	// begin inline asm
	{add.f16 %rs219,%rs220,%rs48;
}
	// end inline asm
	// begin inline asm
	{ .reg .pred __$temp3;
  setp.le.f16  __$temp3, %rs219, %rs49;
  selp.u16 %rs222, 1, 0, __$temp3;}
	// end inline asm
	setp.ne.s16 	%p41, %rs222, 0;
	mov.b16 	%rs258, 0;
	@%p41 bra 	$L__BB17_52;
	mov.f64 	%fd16, 0d406FE00000000000;
	// begin inline asm
	{  cvt.rn.f16.f64 %rs226, %fd16;}

	// end inline asm
	// begin inline asm
	{ .reg .pred __$temp3;
  setp.ge.f16  __$temp3, %rs219, %rs226;
  selp.u16 %rs227, 1, 0, __$temp3;}
	// end inline asm
	setp.ne.s16 	%p42, %rs227, 0;
	mov.b16 	%rs258, 255;
	@%p42 bra 	$L__BB17_52;
	// begin inline asm
	cvt.rzi.u8.f16 %r67, %rs219;
	// end inline asm
	cvt.u16.u32 	%rs258, %r67;
$L__BB17_52:
	ld.global.u16 	%rs233, [%rd9];
	// begin inline asm
	{add.f16 %rs232,%rs233,%rs48;
}
	// end inline asm
	// begin inline asm
	{ .reg .pred __$temp3;
  setp.le.f16  __$temp3, %rs232, %rs49;
  selp.u16 %rs235, 1, 0, __$temp3;}
	// end inline asm
	setp.ne.s16 	%p43, %rs235, 0;
	mov.b16 	%rs259, 0;
	@%p43 bra 	$L__BB17_55;
	mov.f64 	%fd17, 0d406FE00000000000;
	// begin inline asm
	{  cvt.rn.f16.f64 %rs239, %fd17;}

	// end inline asm
	// begin inline asm
	{ .reg .pred __$temp3;
  setp.ge.f16  __$temp3, %rs232, %rs239;
  selp.u16 %rs240, 1, 0, __$temp3;}
	// end inline asm
	setp.ne.s16 	%p44, %rs240, 0;
	mov.b16 	%rs259, 255;
	@%p44 bra 	$L__BB17_55;
	// begin inline asm
	cvt.rzi.u8.f16 %r68, %rs232;
	// end inline asm
	cvt.u16.u32 	%rs259, %r68;
$L__BB17_55:
	mul.wide.s32 	%rd15, %r75, 3;
	add.s64 	%rd16, %rd7, %rd15;
	st.global.u8 	[%rd16+-2], %rs257;
	st.global.u8 	[%rd16+-1], %rs258;
	st.global.u8 	[%rd16], %rs259;
	add.s32 	%r75, %r75, 1;
	add.s32 	%r74, %r74, 1;
	add.s32 	%r73, %r73, 1;
	setp.ne.s32 	%p45, %r73, 0;
	@%p45 bra 	$L__BB17_46;
$L__BB17_56:
	ret;

}
	// .globl	_Z20copyRoiKernelBatchedI6float36uchar3EvPKT_iiiiiiPT0_iiiiii
.visible .entry _Z20copyRoiKernelBatchedI6float36uchar3EvPKT_iiiiiiPT0_iiiiii(
	.param .u64 .ptr .align 1 _Z20copyRoiKernelBatchedI6float36uchar3EvPKT_iiiiiiPT0_iiiiii_param_0,
	.param .u32 _Z20copyRoiKernelBatchedI6float36uchar3EvPKT_iiiiiiPT0_iiiiii_param_1,
	.param .u32 _Z20copyRoiKernelBatchedI6float36uchar3EvPKT_iiiiiiPT0_iiiiii_param_2,
	.param .u32 _Z20copyRoiKernelBatchedI6float36uchar3EvPKT_iiiiiiPT0_iiiiii_param_3,
	.param .u32 _Z20copyRoiKernelBatchedI6float36uchar3EvPKT_iiiiiiPT0_iiiiii_param_4,
	.param .u32 _Z20copyRoiKernelBatchedI6float36uchar3EvPKT_iiiiiiPT0_iiiiii_param_5,
	.param .u32 _Z20copyRoiKernelBatchedI6float36uchar3EvPKT_iiiiiiPT0_iiiiii_param_6,
	.param .u64 .ptr .align 1 _Z20copyRoiKernelBatchedI6float36uchar3EvPKT_iiiiiiPT0_iiiiii_param_7,
	.param .u32 _Z20copyRoiKernelBatchedI6float36uchar3EvPKT_iiiiiiPT0_iiiiii_param_8,
	.param .u32 _Z20copyRoiKernelBatchedI6float36uchar3EvPKT_iiiiiiPT0_iiiiii_param_9,
	.param .u32 _Z20copyRoiKernelBatchedI6float36uchar3EvPKT_iiiiiiPT0_iiiiii_param_10,
	.param .u32 _Z20copyRoiKernelBatchedI6float36uchar3EvPKT_iiiiiiPT0_iiiiii_param_11,
	.param .u32 _Z20copyRoiKernelBatchedI6float36uchar3EvPKT_iiiiiiPT0_iiiiii_param_12,
	.param .u32 _Z20copyRoiKernelBatchedI6float36uchar3EvPKT_iiiiiiPT0_iiiiii_param_13
)
{
	.reg .pred 	%p<46>;
	.reg .b16 	%rs<76>;
	.reg .b32 	%r<76>;
	.reg .b32 	%f<31>;
	.reg .b64 	%rd<17>;

	ld.param.u64 	%rd10, [_Z20copyRoiKernelBatchedI6float36uchar3EvPKT_iiiiiiPT0_iiiiii_param_0];
	ld.param.u32 	%r30, [_Z20copyRoiKernelBatchedI6float36uchar3EvPKT_iiiiiiPT0_iiiiii_param_1];
	ld.param.u32 	%r31, [_Z20copyRoiKernelBatchedI6float36uchar3EvPKT_iiiiiiPT0_iiiiii_param_2];
	ld.param.u32 	%r32, [_Z20copyRoiKernelBatchedI6float36uchar3EvPKT_iiiiiiPT0_iiiiii_param_3];
	ld.param.u32 	%r33, [_Z20copyRoiKernelBatchedI6float36uchar3EvPKT_iiiiiiPT0_iiiiii_param_4];
	ld.param.u32 	%r34, [_Z20copyRoiKernelBatchedI6float36uchar3EvPKT_iiiiiiPT0_iiiiii_param_5];
	ld.param.u32 	%r35, [_Z20copyRoiKernelBatchedI6float36uchar3EvPKT_iiiiiiPT0_iiiiii_param_6];
	ld.param.u64 	%rd11, [_Z20copyRoiKernelBatchedI6float36uchar3EvPKT_iiiiiiPT0_iiiiii_param_7];
	ld.param.u32 	%r36, [_Z20copyRoiKernelBatchedI6float36uchar3EvPKT_iiiiiiPT0_iiiiii_param_8];
	ld.param.u32 	%r37, [_Z20copyRoiKernelBatchedI6float36uchar3EvPKT_iiiiiiPT0_iiiiii_param_9];
	ld.param.u32 	%r38, [_Z20copyRoiKernelBatchedI6float36uchar3EvPKT_iiiiiiPT0_iiiiii_param_10];
	ld.param.u32 	%r39, [_Z20copyRoiKernelBatchedI6float36uchar3EvPKT_iiiiiiPT0_iiiiii_param_11];
	ld.param.u32 	%r40, [_Z20copyRoiKernelBatchedI6float36uchar3EvPKT_iiiiiiPT0_iiiiii_param_12];
	ld.param.u32 	%r41, [_Z20copyRoiKernelBatchedI6float36uchar3EvPKT_iiiiiiPT0_iiiiii_param_13];
	cvta.to.global.u64 	%rd1, %rd11;
	cvta.to.global.u64 	%rd2, %rd10;
	mov.u32 	%r1, %ctaid.z;
	setp.ge.s32 	%p1, %r1, %r41;
	@%p1 bra 	$L__BB18_56;
	mov.u32 	%r42, %ctaid.x;
	mov.u32 	%r43, %ntid.x;
	mov.u32 	%r44, %tid.x;
	mad.lo.s32 	%r2, %r42, %r43, %r44;
	mov.u32 	%r45, %ctaid.y;
	mov.u32 	%r46, %ntid.y;
	mov.u32 	%r47, %tid.y;
	mad.lo.s32 	%r48, %r45, %r46, %r47;
	setp.ge.s32 	%p2, %r2, %r32;
	setp.ge.s32 	%p3, %r48, %r33;
	or.pred  	%p4, %p2, %p3;
	@%p4 bra 	$L__BB18_56;
	add.s32 	%r4, %r34, %r2;
	add.s32 	%r5, %r35, %r48;
	setp.ge.s32 	%p5, %r4, %r30;
	setp.ge.s32 	%p6, %r5, %r31;
	or.pred  	%p7, %p5, %p6;
	@%p7 bra 	$L__BB18_56;
	add.s32 	%r6, %r38, %r2;
	add.s32 	%r7, %r39, %r48;
	setp.ge.s32 	%p8, %r6, %r36;
	setp.ge.s32 	%p9, %r7, %r37;
	or.pred  	%p10, %p8, %p9;
	@%p10 bra 	$L__BB18_56;
	mul.lo.s32 	%r8, %r37, %r1;
	setp.lt.s32 	%p11, %r40, 1;
	@%p11 bra 	$L__BB18_56;
	mad.lo.s32 	%r50, %r31, %r1, %r5;
	mad.lo.s32 	%r51, %r50, %r30, %r4;
	mul.lo.s32 	%r9, %r51, %r40;
	add.s32 	%r52, %r8, %r7;
	mad.lo.s32 	%r53, %r52, %r36, %r6;
	mul.lo.s32 	%r10, %r53, %r40;
	and.b32  	%r11, %r40, 3;
	setp.lt.u32 	%p12, %r40, 4;
	mov.b32 	%r72, 0;
	@%p12 bra 	$L__BB18_44;
	and.b32  	%r72, %r40, 2147483644;
	neg.s32 	%r71, %r72;
	add.s64 	%rd3, %rd2, 24;
	add.s64 	%rd4, %rd1, 5;
	mov.u32 	%r69, %r10;
	mov.u32 	%r70, %r9;
$L__BB18_7:
	mul.wide.s32 	%rd12, %r70, 12;
	add.s64 	%rd5, %rd3, %rd12;
	ld.global.f32 	%f16, [%rd5+-24];
	add.f32 	%f1, %f16, 0f3F000000;
	setp.le.f32 	%p13, %f1, 0f00000000;
	mov.b16 	%rs61, 0;
	@%p13 bra 	$L__BB18_10;
	setp.ge.f32 	%p14, %f1, 0f437F0000;
	mov.b16 	%rs61, 255;
	@%p14 bra 	$L__BB18_10;
	cvt.rzi.u32.f32 	%r54, %f1;
	cvt.u16.u32 	%rs61, %r54;
$L__BB18_10:
	ld.global.f32 	%f17, [%rd5+-20];
	add.f32 	%f2, %f17, 0f3F000000;
	setp.le.f32 	%p15, %f2, 0f00000000;
	mov.b16 	%rs62, 0;
	@%p15 bra 	$L__BB18_13;
	setp.ge.f32 	%p16, %f2, 0f437F0000;
	mov.b16 	%rs62, 255;
	@%p16 bra 	$L__BB18_13;
	cvt.rzi.u32.f32 	%r55, %f2;
	cvt.u16.u32 	%rs62, %r55;
$L__BB18_13:
	ld.global.f32 	%f18, [%rd5+-16];
	add.f32 	%f3, %f18, 0f3F000000;
	setp.le.f32 	%p17, %f3, 0f00000000;
	mov.b16 	%rs63, 0;
	@%p17 bra 	$L__BB18_16;
	setp.ge.f32 	%p18, %f3, 0f437F0000;
	mov.b16 	%rs63, 255;
	@%p18 bra 	$L__BB18_16;
	cvt.rzi.u32.f32 	%r56, %f3;
	cvt.u16.u32 	%rs63, %r56;
$L__BB18_16:
	mul.wide.s32 	%rd13, %r69, 3;
	add.s64 	%rd6, %rd4, %rd13;
	st.global.u8 	[%rd6+-5], %rs61;
	st.global.u8 	[%rd6+-4], %rs62;
	st.global.u8 	[%rd6+-3], %rs63;
	ld.global.f32 	%f19, [%rd5+-12];
	add.f32 	%f4, %f19, 0f3F000000;
	setp.le.f32 	%p19, %f4, 0f00000000;
	mov.b16 	%rs64, 0;
	@%p19 bra 	$L__BB18_19;
	setp.ge.f32 	%p20, %f4, 0f437F0000;
	mov.b16 	%rs64, 255;
	@%p20 bra 	$L__BB18_19;
	cvt.rzi.u32.f32 	%r57, %f4;
	cvt.u16.u32 	%rs64, %r57;
$L__BB18_19:
	ld.global.f32 	%f20, [%rd5+-8];
	add.f32 	%f5, %f20, 0f3F000000;
	setp.le.f32 	%p21, %f5, 0f00000000;
	mov.b16 	%rs65, 0;
	@%p21 bra 	$L__BB18_22;
	setp.ge.f32 	%p22, %f5, 0f437F0000;
	mov.b16 	%rs65, 255;
	@%p22 bra 	$L__BB18_22;
	cvt.rzi.u32.f32 	%r58, %f5;
	cvt.u16.u32 	%rs65, %r58;
$L__BB18_22:
	ld.global.f32 	%f21, [%rd5+-4];
	add.f32 	%f6, %f21, 0f3F000000;
	setp.le.f32 	%p23, %f6, 0f00000000;
	mov.b16 	%rs66, 0;
	@%p23 bra 	$L__BB18_25;
	setp.ge.f32 	%p24, %f6, 0f437F0000;
	mov.b16 	%rs66, 255;
	@%p24 bra 	$L__BB18_25;
	cvt.rzi.u32.f32 	%r59, %f6;
	cvt.u16.u32 	%rs66, %r59;
$L__BB18_25:
	st.global.u8 	[%rd6+-2], %rs64;
	st.global.u8 	[%rd6+-1], %rs65;
	st.global.u8 	[%rd6], %rs66;
	ld.global.f32 	%f22, [%rd5];
	add.f32 	%f7, %f22, 0f3F000000;
	setp.le.f32 	%p25, %f7, 0f00000000;
	mov.b16 	%rs67, 0;
	@%p25 bra 	$L__BB18_28;
	setp.ge.f32 	%p26, %f7, 0f437F0000;
	mov.b16 	%rs67, 255;
	@%p26 bra 	$L__BB18_28;
	cvt.rzi.u32.f32 	%r60, %f7;
	cvt.u16.u32 	%rs67, %r60;
$L__BB18_28:
	ld.global.f32 	%f23, [%rd5+4];
	add.f32 	%f8, %f23, 0f3F000000;
	setp.le.f32 	%p27, %f8, 0f00000000;
	mov.b16 	%rs68, 0;
	@%p27 bra 	$L__BB18_31;
	setp.ge.f32 	%p28, %f8, 0f437F0000;
	mov.b16 	%rs68, 255;
	@%p28 bra 	$L__BB18_31;
	cvt.rzi.u32.f32 	%r61, %f8;
	cvt.u16.u32 	%rs68, %r61;
$L__BB18_31:
	ld.global.f32 	%f24, [%rd5+8];
	add.f32 	%f9, %f24, 0f3F000000;
	setp.le.f32 	%p29, %f9, 0f00000000;
	mov.b16 	%rs69, 0;
	@%p29 bra 	$L__BB18_34;
	setp.ge.f32 	%p30, %f9, 0f437F0000;
	mov.b16 	%rs69, 255;
	@%p30 bra 	$L__BB18_34;
	cvt.rzi.u32.f32 	%r62, %f9;
	cvt.u16.u32 	%rs69, %r62;
$L__BB18_34:
	st.global.u8 	[%rd6+1], %rs67;
	st.global.u8 	[%rd6+2], %rs68;
	st.global.u8 	[%rd6+3], %rs69;
	ld.global.f32 	%f25, [%rd5+12];
	add.f32 	%f10, %f25, 0f3F000000;
	setp.le.f32 	%p31, %f10, 0f00000000;
	mov.b16 	%rs70, 0;
	@%p31 bra 	$L__BB18_37;
	setp.ge.f32 	%p32, %f10, 0f437F0000;
	mov.b16 	%rs70, 255;
	@%p32 bra 	$L__BB18_37;
	cvt.rzi.u32.f32 	%r63, %f10;
	cvt.u16.u32 	%rs70, %r63;
$L__BB18_37:
	ld.global.f32 	%f26, [%rd5+16];
	add.f32 	%f11, %f26, 0f3F000000;
	setp.le.f32 	%p33, %f11, 0f00000000;
	mov.b16 	%rs71, 0;
	@%p33 bra 	$L__BB18_40;
	setp.ge.f32 	%p34, %f11, 0f437F0000;
	mov.b16 	%rs71, 255;
	@%p34 bra 	$L__BB18_40;
	cvt.rzi.u32.f32 	%r64, %f11;
	cvt.u16.u32 	%rs71, %r64;
$L__BB18_40:
	ld.global.f32 	%f27, [%rd5+20];
	add.f32 	%f12, %f27, 0f3F000000;
	setp.le.f32 	%p35, %f12, 0f00000000;
	mov.b16 	%rs72, 0;
	@%p35 bra 	$L__BB18_43;
	setp.ge.f32 	%p36, %f12, 0f437F0000;
	mov.b16 	%rs72, 255;
	@%p36 bra 	$L__BB18_43;
	cvt.rzi.u32.f32 	%r65, %f12;
	cvt.u16.u32 	%rs72, %r65;
$L__BB18_43:
	st.global.u8 	[%rd6+4], %rs70;
	st.global.u8 	[%rd6+5], %rs71;
	st.global.u8 	[%rd6+6], %rs72;
	add.s32 	%r71, %r71, 4;
	add.s32 	%r70, %r70, 4;
	add.s32 	%r69, %r69, 4;
	setp.ne.s32 	%p37, %r71, 0;
	@%p37 bra 	$L__BB18_7;
$L__BB18_44:
	setp.eq.s32 	%p38, %r11, 0;
	@%p38 bra 	$L__BB18_56;
	add.s64 	%rd7, %rd1, 2;
	add.s32 	%r75, %r72, %r10;
	add.s64 	%rd8, %rd2, 8;
	add.s32 	%r74, %r72, %r9;
	neg.s32 	%r73, %r11;
$L__BB18_46:
	.pragma "nounroll";
	mul.wide.s32 	%rd14, %r74, 12;
	add.s64 	%rd9, %rd8, %rd14;
	ld.global.f32 	%f28, [%rd9+-8];
	add.f32 	%f13, %f28, 0f3F000000;
	setp.le.f32 	%p39, %f13, 0f00000000;
	mov.b16 	%rs73, 0;
	@%p39 bra 	$L__BB18_49;
	setp.ge.f32 	%p40, %f13, 0f437F0000;
	mov.b16 	%rs73, 255;
	@%p40 bra 	$L__BB18_49;
	cvt.rzi.u32.f32 	%r66, %f13;
	cvt.u16.u32 	%rs73, %r66;
$L__BB18_49:
	ld.global.f32 	%f29, [%rd9+-4];
	add.f32 	%f14, %f29, 0f3F000000;
	setp.le.f32 	%p41, %f14, 0f00000000;
	mov.b16 	%rs74, 0;
	@%p41 bra 	$L__BB18_52;
	setp.ge.f32 	%p42, %f14, 0f437F0000;
	mov.b16 	%rs74, 255;
	@%p42 bra 	$L__BB18_52;
	cvt.rzi.u32.f32 	%r67, %f14;
	cvt.u16.u32 	%rs74, %r67;
$L__BB18_52:
	ld.global.f32 	%f30, [%rd9];
	add.f32 	%f15, %f30, 0f3F000000;
	setp.le.f32 	%p43, %f15, 0f00000000;
	mov.b16 	%rs75, 0;
	@%p43 bra 	$L__BB18_55;
	setp.ge.f32 	%p44, %f15, 0f437F0000;
	mov.b16 	%rs75, 255;
	@%p44 bra 	$L__BB18_55;
	cvt.rzi.u32.f32 	%r68, %f15;
	cvt.u16.u32 	%rs75, %r68;
$L__BB18_55:
	mul.wide.s32 	%rd15, %r75, 3;
	add.s64 	%rd16, %rd7, %rd15;
	st.global.u8 	[%rd16+-2], %rs73;
	st.global.u8 	[%rd16+-1], %rs74;
	st.global.u8 	[%rd16], %rs75;
	add.s32 	%r75, %r75, 1;
	add.s32 	%r74, %r74, 1;
	add.s32 	%r73, %r73, 1;
	setp.ne.s32 	%p45, %r73, 0;
	@%p45 bra 	$L__BB18_46;
$L__BB18_56:
	ret;

}


// ===== COMPILED SASS (sm_100) =====

	.target	sm_100

	.elftype	@"ET_EXEC"


//--------------------- .note.nv.tkinfo           --------------------------
	.section	.note.nv.tkinfo,"",@"SHT_NOTE"
	.sectionflags	@"SHF_NOTE_NV_TKINFO"
	.tkinfo
        /*0018*/ 	.word	0x00000002
        /*0030*/ 	.string	""
        /*0030*/ 	.string	"ptxas"
        /*0030*/ 	.string	"Cuda compilation tools, release 13.0, V13.0.88"
        /*0030*/ 	.string	"Build cuda_13.0.r13.0/compiler.36424714_0"
        /*0030*/ 	.string	"-arch sm_100 -m 64 "



//--------------------- .note.nv.cuinfo           --------------------------
	.section	.note.nv.cuinfo,"",@"SHT_NOTE"
	.sectionflags	@"SHF_NOTE_NV_CUINFO"
        /*0018*/ 	.short	0x0002
        /*001a*/ 	.short	0x0064
        /*001c*/ 	.short	0x0082
	.zero		2


//--------------------- .nv.info                  --------------------------
	.section	.nv.info,"",@"SHT_CUDA_INFO"
	.align	4


	//----- nvinfo : EIATTR_REGCOUNT
	.align		4
        /*0000*/ 	.byte	0x04, 0x2f
        /*0002*/ 	.short	(.L_1 - .L_0)
	.align		4
.L_0:
        /*0004*/ 	.word	index@(_Z17fillKernelBatchedIfEvPT_iiiS0_i)
        /*0008*/ 	.word	0x00000010


	//----- nvinfo : EIATTR_FRAME_SIZE
	.align		4
.L_1:
        /*000c*/ 	.byte	0x04, 0x11
        /*000e*/ 	.short	(.L_3 - .L_2)
	.align		4
.L_2:
        /*0010*/ 	.word	index@(_Z17fillKernelBatchedIfEvPT_iiiS0_i)
        /*0014*/ 	.word	0x00000000


	//----- nvinfo : EIATTR_REGCOUNT
	.align		4
.L_3:
        /*0018*/ 	.byte	0x04, 0x2f
        /*001a*/ 	.short	(.L_5 - .L_4)
	.align		4
.L_4:
        /*001c*/ 	.word	index@(_Z17fillKernelBatchedI6float3EvPT_iiiS1_i)
        /*0020*/ 	.word	0x0000000f


	//----- nvinfo : EIATTR_FRAME_SIZE
	.align		4
.L_5:
        /*0024*/ 	.byte	0x04, 0x11
        /*0026*/ 	.short	(.L_7 - .L_6)
	.align		4
.L_6:
        /*0028*/ 	.word	index@(_Z17fillKernelBatchedI6float3EvPT_iiiS1_i)
        /*002c*/ 	.word	0x00000000


	//----- nvinfo : EIATTR_REGCOUNT
	.align		4
.L_7:
        /*0030*/ 	.byte	0x04, 0x2f
        /*0032*/ 	.short	(.L_9 - .L_8)
	.align		4
.L_8:
        /*0034*/ 	.word	index@(_Z17fillKernelBatchedI6__halfEvPT_iiiS1_i)
        /*0038*/ 	.word	0x00000010


	//----- nvinfo : EIATTR_FRAME_SIZE
	.align		4
.L_9:
        /*003c*/ 	.byte	0x04, 0x11
        /*003e*/ 	.short	(.L_11 - .L_10)
	.align		4
.L_10:
        /*0040*/ 	.word	index@(_Z17fillKernelBatchedI6__halfEvPT_iiiS1_i)
        /*0044*/ 	.word	0x00000000


	//----- nvinfo : EIATTR_REGCOUNT
	.align		4
.L_11:
        /*0048*/ 	.byte	0x04, 0x2f
        /*004a*/ 	.short	(.L_13 - .L_12)
	.align		4
.L_12:
        /*004c*/ 	.word	index@(_Z17fillKernelBatchedI13__nv_bfloat16EvPT_iiiS1_i)
        /*0050*/ 	.word	0x00000010


	//----- nvinfo : EIATTR_FRAME_SIZE
	.align		4
.L_13:
        /*0054*/ 	.byte	0x04, 0x11
        /*0056*/ 	.short	(.L_15 - .L_14)
	.align		4
.L_14:
        /*0058*/ 	.word	index@(_Z17fillKernelBatchedI13__nv_bfloat16EvPT_iiiS1_i)
        /*005c*/ 	.word	0x00000000


	//----- nvinfo : EIATTR_REGCOUNT
	.align		4
.L_15:
        /*0060*/ 	.byte	0x04, 0x2f
        /*0062*/ 	.short	(.L_17 - .L_16)
	.align		4
.L_16:
        /*0064*/ 	.word	index@(_Z20copyRoiKernelBatchedIffEvPKT_iiiiiiPT0_iiiiii)
        /*0068*/ 	.word	0x0000001a


	//----- nvinfo : EIATTR_FRAME_SIZE
	.align		4
.L_17:
        /*006c*/ 	.byte	0x04, 0x11
        /*006e*/ 	.short	(.L_19 - .L_18)
	.align		4
.L_18:
        /*0070*/ 	.word	index@(_Z20copyRoiKernelBatchedIffEvPKT_iiiiiiPT0_iiiiii)
        /*0074*/ 	.word	0x00000000


	//----- nvinfo : EIATTR_REGCOUNT
	.align		4
.L_19:
        /*0078*/ 	.byte	0x04, 0x2f
        /*007a*/ 	.short	(.L_21 - .L_20)
	.align		4
.L_20:
        /*007c*/ 	.word	index@(_Z20copyRoiKernelBatchedI6float3S0_EvPKT_iiiiiiPT0_iiiiii)
        /*0080*/ 	.word	0x0000001e


	//----- nvinfo : EIATTR_FRAME_SIZE
	.align		4
.L_21:
        /*0084*/ 	.byte	0x04, 0x11
        /*0086*/ 	.short	(.L_23 - .L_22)
	.align		4
.L_22:
        /*0088*/ 	.word	index@(_Z20copyRoiKernelBatchedI6float3S0_EvPKT_iiiiiiPT0_iiiiii)
        /*008c*/ 	.word	0x00000000


	//----- nvinfo : EIATTR_REGCOUNT
	.align		4
.L_23:
        /*0090*/ 	.byte	0x04, 0x2f
        /*0092*/ 	.short	(.L_25 - .L_24)
	.align		4
.L_24:
        /*0094*/ 	.word	index@(_Z20copyRoiKernelBatchedI6uchar3S0_EvPKT_iiiiiiPT0_iiiiii)
        /*0098*/ 	.word	0x0000001e


	//----- nvinfo : EIATTR_FRAME_SIZE
	.align		4
.L_25:
        /*009c*/ 	.byte	0x04, 0x11
        /*009e*/ 	.short	(.L_27 - .L_26)
	.align		4
.L_26:
        /*00a0*/ 	.word	index@(_Z20copyRoiKernelBatchedI6uchar3S0_EvPKT_iiiiiiPT0_iiiiii)
        /*00a4*/ 	.word	0x00000000


	//----- nvinfo : EIATTR_REGCOUNT
	.align		4
.L_27:
        /*00a8*/ 	.byte	0x04, 0x2f
        /*00aa*/ 	.short	(.L_29 - .L_28)
	.align		4
.L_28:
        /*00ac*/ 	.word	index@(_Z20copyRoiKernelBatchedI6uchar35half3EvPKT_iiiiiiPT0_iiiiii)
        /*00b0*/ 	.word	0x0000001c


	//----- nvinfo : EIATTR_FRAME_SIZE
	.align		4
.L_29:
        /*00b4*/ 	.byte	0x04, 0x11
        /*00b6*/ 	.short	(.L_31 - .L_30)
	.align		4
.L_30:
        /*00b8*/ 	.word	index@(_Z20copyRoiKernelBatchedI6uchar35half3EvPKT_iiiiiiPT0_iiiiii)
        /*00bc*/ 	.word	0x00000000


	//----- nvinfo : EIATTR_REGCOUNT
	.align		4
.L_31:
        /*00c0*/ 	.byte	0x04, 0x2f
        /*00c2*/ 	.short	(.L_33 - .L_32)
	.align		4
.L_32:
        /*00c4*/ 	.word	index@(_Z20copyRoiKernelBatchedI6__halfS0_EvPKT_iiiiiiPT0_iiiiii)
        /*00c8*/ 	.word	0x0000001a


	//----- nvinfo : EIATTR_FRAME_SIZE
	.align		4
.L_33:
        /*00cc*/ 	.byte	0x04, 0x11
        /*00ce*/ 	.short	(.L_35 - .L_34)
	.align		4
.L_34:
        /*00d0*/ 	.word	index@(_Z20copyRoiKernelBatchedI6__halfS0_EvPKT_iiiiiiPT0_iiiiii)
        /*00d4*/ 	.word	0x00000000


	//----- nvinfo : EIATTR_REGCOUNT
	.align		4
.L_35:
        /*00d8*/ 	.byte	0x04, 0x2f
        /*00da*/ 	.short	(.L_37 - .L_36)
	.align		4
.L_36:
        /*00dc*/ 	.word	index@(_Z20copyRoiKernelBatchedI13__nv_bfloat16S0_EvPKT_iiiiiiPT0_iiiiii)
        /*00e0*/ 	.word	0x0000001a


	//----- nvinfo : EIATTR_FRAME_SIZE
	.align		4
.L_37:
        /*00e4*/ 	.byte	0x04, 0x11
        /*00e6*/ 	.short	(.L_39 - .L_38)
	.align		4
.L_38:
        /*00e8*/ 	.word	index@(_Z20copyRoiKernelBatchedI13__nv_bfloat16S0_EvPKT_iiiiiiPT0_iiiiii)
        /*00ec*/ 	.word	0x00000000


	//----- nvinfo : EIATTR_REGCOUNT
	.align		4
.L_39:
        /*00f0*/ 	.byte	0x04, 0x2f
        /*00f2*/ 	.short	(.L_41 - .L_40)
	.align		4
.L_40:
        /*00f4*/ 	.word	index@(_Z20copyRoiKernelBatchedIf6__halfEvPKT_iiiiiiPT0_iiiiii)
        /*00f8*/ 	.word	0x00000013


	//----- nvinfo : EIATTR_FRAME_SIZE
	.align		4
.L_41:
        /*00fc*/ 	.byte	0x04, 0x11
        /*00fe*/ 	.short	(.L_43 - .L_42)
	.align		4
.L_42:
        /*0100*/ 	.word	index@(_Z20copyRoiKernelBatchedIf6__halfEvPKT_iiiiiiPT0_iiiiii)
        /*0104*/ 	.word	0x00000000


	//----- nvinfo : EIATTR_REGCOUNT
	.align		4
.L_43:
        /*0108*/ 	.byte	0x04, 0x2f
        /*010a*/ 	.short	(.L_45 - .L_44)
	.align		4
.L_44:
        /*010c*/ 	.word	index@(_Z20copyRoiKernelBatchedI6__halffEvPKT_iiiiiiPT0_iiiiii)
        /*0110*/ 	.word	0x00000016


	//----- nvinfo : EIATTR_FRAME_SIZE
	.align		4
.L_45:
        /*0114*/ 	.byte	0x04, 0x11
        /*0116*/ 	.short	(.L_47 - .L_46)
	.align		4
.L_46:
        /*0118*/ 	.word	index@(_Z20copyRoiKernelBatchedI6__halffEvPKT_iiiiiiPT0_iiiiii)
        /*011c*/ 	.word	0x00000000


	//----- nvinfo : EIATTR_REGCOUNT
	.align		4
.L_47:
        /*0120*/ 	.byte	0x04, 0x2f
        /*0122*/ 	.short	(.L_49 - .L_48)
	.align		4
.L_48:
        /*0124*/ 	.word	index@(_Z17fillKernelBatchedIhEvPT_iiiS0_i)
        /*0128*/ 	.word	0x00000010


	//----- nvinfo : EIATTR_FRAME_SIZE
	.align		4
.L_49:
        /*012c*/ 	.byte	0x04, 0x11
        /*012e*/ 	.short	(.L_51 - .L_50)
	.align		4
.L_50:
        /*0130*/ 	.word	index@(_Z17fillKernelBatchedIhEvPT_iiiS0_i)
        /*0134*/ 	.word	0x00000000


	//----- nvinfo : EIATTR_REGCOUNT
	.align		4
.L_51:
        /*0138*/ 	.byte	0x04, 0x2f
        /*013a*/ 	.short	(.L_53 - .L_52)
	.align		4
.L_52:
        /*013c*/ 	.word	index@(_Z20copyRoiKernelBatchedIhfEvPKT_iiiiiiPT0_iiiiii)
        /*0140*/ 	.word	0x00000016


	//----- nvinfo : EIATTR_FRAME_SIZE
	.align		4
.L_53:
        /*0144*/ 	.byte	0x04, 0x11
        /*0146*/ 	.short	(.L_55 - .L_54)
	.align		4
.L_54:
        /*0148*/ 	.word	index@(_Z20copyRoiKernelBatchedIhfEvPKT_iiiiiiPT0_iiiiii)
        /*014c*/ 	.word	0x00000000


	//----- nvinfo : EIATTR_REGCOUNT
	.align		4
.L_55:
        /*0150*/ 	.byte	0x04, 0x2f
        /*0152*/ 	.short	(.L_57 - .L_56)
	.align		4
.L_56:
        /*0154*/ 	.word	index@(_Z20copyRoiKernelBatchedIhhEvPKT_iiiiiiPT0_iiiiii)
        /*0158*/ 	.word	0x0000001c


	//----- nvinfo : EIATTR_FRAME_SIZE
	.align		4
.L_57:
        /*015c*/ 	.byte	0x04, 0x11
        /*015e*/ 	.short	(.L_59 - .L_58)
	.align		4
.L_58:
        /*0160*/ 	.word	index@(_Z20copyRoiKernelBatchedIhhEvPKT_iiiiiiPT0_iiiiii)
        /*0164*/ 	.word	0x00000000


	//----- nvinfo : EIATTR_REGCOUNT
	.align		4
.L_59:
        /*0168*/ 	.byte	0x04, 0x2f
        /*016a*/ 	.short	(.L_61 - .L_60)
	.align		4
.L_60:
        /*016c*/ 	.word	index@(_Z20copyRoiKernelBatchedIh6__halfEvPKT_iiiiiiPT0_iiiiii)
        /*0170*/ 	.word	0x00000017


	//----- nvinfo : EIATTR_FRAME_SIZE
	.align		4
.L_61:
        /*0174*/ 	.byte	0x04, 0x11
        /*0176*/ 	.short	(.L_63 - .L_62)
	.align		4
.L_62:
        /*0178*/ 	.word	index@(_Z20copyRoiKernelBatchedIh6__halfEvPKT_iiiiiiPT0_iiiiii)
        /*017c*/ 	.word	0x00000000


	//----- nvinfo : EIATTR_REGCOUNT
	.align		4
.L_63:
        /*0180*/ 	.byte	0x04, 0x2f
        /*0182*/ 	.short	(.L_65 - .L_64)
	.align		4
.L_64:
        /*0184*/ 	.word	index@(_Z20copyRoiKernelBatchedIh13__nv_bfloat16EvPKT_iiiiiiPT0_iiiiii)
        /*0188*/ 	.word	0x00000017


	//----- nvinfo : EIATTR_FRAME_SIZE
	.align		4
.L_65:
        /*018c*/ 	.byte	0x04, 0x11
        /*018e*/ 	.short	(.L_67 - .L_66)
	.align		4
.L_66:
        /*0190*/ 	.word	index@(_Z20copyRoiKernelBatchedIh13__nv_bfloat16EvPKT_iiiiiiPT0_iiiiii)
        /*0194*/ 	.word	0x00000000


	//----- nvinfo : EIATTR_REGCOUNT
	.align		4
.L_67:
        /*0198*/ 	.byte	0x04, 0x2f
        /*019a*/ 	.short	(.L_69 - .L_68)
	.align		4
.L_68:
        /*019c*/ 	.word	index@(_Z20copyRoiKernelBatchedI5half36uchar3EvPKT_iiiiiiPT0_iiiiii)
        /*01a0*/ 	.word	0x00000014


	//----- nvinfo : EIATTR_FRAME_SIZE
	.align		4
.L_69:
        /*01a4*/ 	.byte	0x04, 0x11
        /*01a6*/ 	.short	(.L_71 - .L_70)
	.align		4
.L_70:
        /*01a8*/ 	.word	index@(_Z20copyRoiKernelBatchedI5half36uchar3EvPKT_iiiiiiPT0_iiiiii)
        /*01ac*/ 	.word	0x00000000


	//----- nvinfo : EIATTR_REGCOUNT
	.align		4
.L_71:
        /*01b0*/ 	.byte	0x04, 0x2f
        /*01b2*/ 	.short	(.L_73 - .L_72)
	.align		4
.L_72:
        /*01b4*/ 	.word	index@(_Z20copyRoiKernelBatchedI6float36uchar3EvPKT_iiiiiiPT0_iiiiii)
        /*01b8*/ 	.word	0x00000014


	//----- nvinfo : EIATTR_FRAME_SIZE
	.align		4
.L_73:
        /*01bc*/ 	.byte	0x04, 0x11
        /*01be*/ 	.short	(.L_75 - .L_74)
	.align		4
.L_74:
        /*01c0*/ 	.word	index@(_Z20copyRoiKernelBatchedI6float36uchar3EvPKT_iiiiiiPT0_iiiiii)
        /*01c4*/ 	.word	0x00000000


	//----- nvinfo : EIATTR_MIN_STACK_SIZE
	.align		4
.L_75:
        /*01c8*/ 	.byte	0x04, 0x12
        /*01ca*/ 	.short	(.L_77 - .L_76)
	.align		4
.L_76:
        /*01cc*/ 	.word	index@(_Z20copyRoiKernelBatchedI6float36uchar3EvPKT_iiiiiiPT0_iiiiii)
        /*01d0*/ 	.word	0x00000000


	//----- nvinfo : EIATTR_MIN_STACK_SIZE
	.align		4
.L_77:
        /*01d4*/ 	.byte	0x04, 0x12
        /*01d6*/ 	.short	(.L_79 - .L_78)
	.align		4
.L_78:
        /*01d8*/ 	.word	index@(_Z20copyRoiKernelBatchedI5half36uchar3EvPKT_iiiiiiPT0_iiiiii)
        /*01dc*/ 	.word	0x00000000


	//----- nvinfo : EIATTR_MIN_STACK_SIZE
	.align		4
.L_79:
        /*01e0*/ 	.byte	0x04, 0x12
        /*01e2*/ 	.short	(.L_81 - .L_80)
	.align		4
.L_80:
        /*01e4*/ 	.word	index@(_Z20copyRoiKernelBatchedIh13__nv_bfloat16EvPKT_iiiiiiPT0_iiiiii)
        /*01e8*/ 	.word	0x00000000


	//----- nvinfo : EIATTR_MIN_STACK_SIZE
	.align		4
.L_81:
        /*01ec*/ 	.byte	0x04, 0x12
        /*01ee*/ 	.short	(.L_83 - .L_82)
	.align		4
.L_82:
        /*01f0*/ 	.word	index@(_Z20copyRoiKernelBatchedIh6__halfEvPKT_iiiiiiPT0_iiiiii)
        /*01f4*/ 	.word	0x00000000


	//----- nvinfo : EIATTR_MIN_STACK_SIZE
	.align		4
.L_83:
        /*01f8*/ 	.byte	0x04, 0x12
        /*01fa*/ 	.short	(.L_85 - .L_84)
	.align		4
.L_84:
        /*01fc*/ 	.word	index@(_Z20copyRoiKernelBatchedIhhEvPKT_iiiiiiPT0_iiiiii)
        /*0200*/ 	.word	0x00000000


	//----- nvinfo : EIATTR_MIN_STACK_SIZE
	.align		4
.L_85:
        /*0204*/ 	.byte	0x04, 0x12
        /*0206*/ 	.short	(.L_87 - .L_86)
	.align		4
.L_86:
        /*0208*/ 	.word	index@(_Z20copyRoiKernelBatchedIhfEvPKT_iiiiiiPT0_iiiiii)
        /*020c*/ 	.word	0x00000000


	//----- nvinfo : EIATTR_MIN_STACK_SIZE
	.align		4
.L_87:
        /*0210*/ 	.byte	0x04, 0x12
        /*0212*/ 	.short	(.L_89 - .L_88)
	.align		4
.L_88:
        /*0214*/ 	.word	index@(_Z17fillKernelBatchedIhEvPT_iiiS0_i)
        /*0218*/ 	.word	0x00000000


	//----- nvinfo : EIATTR_MIN_STACK_SIZE
	.align		4
.L_89:
        /*021c*/ 	.byte	0x04, 0x12
        /*021e*/ 	.short	(.L_91 - .L_90)
	.align		4
.L_90:
        /*0220*/ 	.word	index@(_Z20copyRoiKernelBatchedI6__halffEvPKT_iiiiiiPT0_iiiiii)
        /*0224*/ 	.word	0x00000000


	//----- nvinfo : EIATTR_MIN_STACK_SIZE
	.align		4
.L_91:
        /*0228*/ 	.byte	0x04, 0x12
        /*022a*/ 	.short	(.L_93 - .L_92)
	.align		4
.L_92:
        /*022c*/ 	.word	index@(_Z20copyRoiKernelBatchedIf6__halfEvPKT_iiiiiiPT0_iiiiii)
        /*0230*/ 	.word	0x00000000


	//----- nvinfo : EIATTR_MIN_STACK_SIZE
	.align		4
.L_93:
        /*0234*/ 	.byte	0x04, 0x12
        /*0236*/ 	.short	(.L_95 - .L_94)
	.align		4
.L_94:
        /*0238*/ 	.word	index@(_Z20copyRoiKernelBatchedI13__nv_bfloat16S0_EvPKT_iiiiiiPT0_iiiiii)
        /*023c*/ 	.word	0x00000000


	//----- nvinfo : EIATTR_MIN_STACK_SIZE
	.align		4
.L_95:
        /*0240*/ 	.byte	0x04, 0x12
        /*0242*/ 	.short	(.L_97 - .L_96)
	.align		4
.L_96:
        /*0244*/ 	.word	index@(_Z20copyRoiKernelBatchedI6__halfS0_EvPKT_iiiiiiPT0_iiiiii)
        /*0248*/ 	.word	0x00000000


	//----- nvinfo : EIATTR_MIN_STACK_SIZE
	.align		4
.L_97:
        /*024c*/ 	.byte	0x04, 0x12
        /*024e*/ 	.short	(.L_99 - .L_98)
	.align		4
.L_98:
        /*0250*/ 	.word	index@(_Z20copyRoiKernelBatchedI6uchar35half3EvPKT_iiiiiiPT0_iiiiii)
        /*0254*/ 	.word	0x00000000


	//----- nvinfo : EIATTR_MIN_STACK_SIZE
	.align		4
.L_99:
        /*0258*/ 	.byte	0x04, 0x12
        /*025a*/ 	.short	(.L_101 - .L_100)
	.align		4
.L_100:
        /*025c*/ 	.word	index@(_Z20copyRoiKernelBatchedI6uchar3S0_EvPKT_iiiiiiPT0_iiiiii)
        /*0260*/ 	.word	0x00000000


	//----- nvinfo : EIATTR_MIN_STACK_SIZE
	.align		4
.L_101:
        /*0264*/ 	.byte	0x04, 0x12
        /*0266*/ 	.short	(.L_103 - .L_102)
	.align		4
.L_102:
        /*0268*/ 	.word	index@(_Z20copyRoiKernelBatchedI6float3S0_EvPKT_iiiiiiPT0_iiiiii)
        /*026c*/ 	.word	0x00000000


	//----- nvinfo : EIATTR_MIN_STACK_SIZE
	.align		4
.L_103:
        /*0270*/ 	.byte	0x04, 0x12
        /*0272*/ 	.short	(.L_105 - .L_104)
	.align		4
.L_104:
        /*0274*/ 	.word	index@(_Z20copyRoiKernelBatchedIffEvPKT_iiiiiiPT0_iiiiii)
        /*0278*/ 	.word	0x00000000


	//----- nvinfo : EIATTR_MIN_STACK_SIZE
	.align		4
.L_105:
        /*027c*/ 	.byte	0x04, 0x12
        /*027e*/ 	.short	(.L_107 - .L_106)
	.align		4
.L_106:
        /*0280*/ 	.word	index@(_Z17fillKernelBatchedI13__nv_bfloat16EvPT_iiiS1_i)
        /*0284*/ 	.word	0x00000000


	//----- nvinfo : EIATTR_MIN_STACK_SIZE
	.align		4
.L_107:
        /*0288*/ 	.byte	0x04, 0x12
        /*028a*/ 	.short	(.L_109 - .L_108)
	.align		4
.L_108:
        /*028c*/ 	.word	index@(_Z17fillKernelBatchedI6__halfEvPT_iiiS1_i)
        /*0290*/ 	.word	0x00000000


	//----- nvinfo : EIATTR_MIN_STACK_SIZE
	.align		4
.L_109:
        /*0294*/ 	.byte	0x04, 0x12
        /*0296*/ 	.short	(.L_111 - .L_110)
	.align		4
.L_110:
        /*0298*/ 	.word	index@(_Z17fillKernelBatchedI6float3EvPT_iiiS1_i)
        /*029c*/ 	.word	0x00000000


	//----- nvinfo : EIATTR_MIN_STACK_SIZE
	.align		4
.L_111:
        /*02a0*/ 	.byte	0x04, 0x12
        /*02a2*/ 	.short	(.L_113 - .L_112)
	.align		4
.L_112:
        /*02a4*/ 	.word	index@(_Z17fillKernelBatchedIfEvPT_iiiS0_i)
        /*02a8*/ 	.word	0x00000000
.L_113:


//--------------------- .nv.compat                --------------------------
	.section	.nv.compat,"",@"SHT_CUDA_COMPAT_INFO"
	.align	4
        /*0000*/ 	.byte	0x02, 0x09, 0x00, 0x00, 0x02, 0x02, 0x01, 0x00, 0x02, 0x05, 0x05, 0x00, 0x03, 0x07, 0x01, 0x01
        /*0010*/ 	.byte	0x02, 0x03, 0x00, 0x00, 0x02, 0x06, 0x01, 0x00, 0x04, 0x0b, 0x08, 0x00, 0x01, 0x00, 0x00, 0x00
        /*0020*/ 	.byte	0x00, 0x00, 0x00, 0x00


//--------------------- .nv.info._Z20copyRoiKernelBatchedI6float36uchar3EvPKT_iiiiiiPT0_iiiiii --------------------------
	.section	.nv.info._Z20copyRoiKernelBatchedI6float36uchar3EvPKT_iiiiiiPT0_iiiiii,"",@"SHT_CUDA_INFO"
	.sectionflags	@""
	.align	4


	//----- nvinfo : EIATTR_CUDA_API_VERSION
	.align		4
        /*0000*/ 	.byte	0x04, 0x37
        /*0002*/ 	.short	(.L_115 - .L_114)
.L_114:
        /*0004*/ 	.word	0x00000082


	//----- nvinfo : EIATTR_KPARAM_INFO
	.align		4
.L_115:
        /*0008*/ 	.byte	0x04, 0x17
        /*000a*/ 	.short	(.L_117 - .L_116)
.L_116:
        /*000c*/ 	.word	0x00000000
        /*0010*/ 	.short	0x000d
        /*0012*/ 	.short	0x003c
        /*0014*/ 	.byte	0x00, 0xf0, 0x11, 0x00


	//----- nvinfo : EIATTR_KPARAM_INFO
	.align		4
.L_117:
        /*0018*/ 	.byte	0x04, 0x17
        /*001a*/ 	.short	(.L_119 - .L_118)
.L_118:
        /*001c*/ 	.word	0x00000000
        /*0020*/ 	.short	0x000c
        /*0022*/ 	.short	0x0038
        /*0024*/ 	.byte	0x00, 0xf0, 0x11, 0x00


	//----- nvinfo : EIATTR_KPARAM_INFO
	.align		4
.L_119:
        /*0028*/ 	.byte	0x04, 0x17
        /*002a*/ 	.short	(.L_121 - .L_120)
.L_120:
        /*002c*/ 	.word	0x00000000
        /*0030*/ 	.short	0x000b
        /*0032*/ 	.short	0x0034
        /*0034*/ 	.byte	0x00, 0xf0, 0x11, 0x00


	//----- nvinfo : EIATTR_KPARAM_INFO
	.align		4
.L_121:
        /*0038*/ 	.byte	0x04, 0x17
        /*003a*/ 	.short	(.L_123 - .L_122)
.L_122:
        /*003c*/ 	.word	0x00000000
        /*0040*/ 	.short	0x000a
        /*0042*/ 	.short	0x0030
        /*0044*/ 	.byte	0x00, 0xf0, 0x11, 0x00


	//----- nvinfo : EIATTR_KPARAM_INFO
	.align		4
.L_123:
        /*0048*/ 	.byte	0x04, 0x17
        /*004a*/ 	.short	(.L_125 - .L_124)
.L_124:
        /*004c*/ 	.word	0x00000000
        /*0050*/ 	.short	0x0009
        /*0052*/ 	.short	0x002c
        /*0054*/ 	.byte	0x00, 0xf0, 0x11, 0x00


	//----- nvinfo : EIATTR_KPARAM_INFO
	.align		4
.L_125:
        /*0058*/ 	.byte	0x04, 0x17
        /*005a*/ 	.short	(.L_127 - .L_126)
.L_126:
        /*005c*/ 	.word	0x00000000
        /*0060*/ 	.short	0x0008
        /*0062*/ 	.short	0x0028
        /*0064*/ 	.byte	0x00, 0xf0, 0x11, 0x00


	//----- nvinfo : EIATTR_KPARAM_INFO
	.align		4
.L_127:
        /*0068*/ 	.byte	0x04, 0x17
        /*006a*/ 	.short	(.L_129 - .L_128)
.L_128:
        /*006c*/ 	.word	0x00000000
        /*0070*/ 	.short	0x0007
        /*0072*/ 	.short	0x0020
        /*0074*/ 	.byte	0x00, 0xf5, 0x21, 0x00


	//----- nvinfo : EIATTR_KPARAM_INFO
	.align		4
.L_129:
        /*0078*/ 	.byte	0x04, 0x17
        /*007a*/ 	.short	(.L_131 - .L_130)
.L_130:
        /*007c*/ 	.word	0x00000000
        /*0080*/ 	.short	0x0006
        /*0082*/ 	.short	0x001c
        /*0084*/ 	.byte	0x00, 0xf0, 0x11, 0x00


	//----- nvinfo : EIATTR_KPARAM_INFO
	.align		4
.L_131:
        /*0088*/ 	.byte	0x04, 0x17
        /*008a*/ 	.short	(.L_133 - .L_132)
.L_132:
        /*008c*/ 	.word	0x00000000
        /*0090*/ 	.short	0x0005
        /*0092*/ 	.short	0x0018
        /*0094*/ 	.byte	0x00, 0xf0, 0x11, 0x00


	//----- nvinfo : EIATTR_KPARAM_INFO
	.align		4
.L_133:
        /*0098*/ 	.byte	0x04, 0x17
        /*009a*/ 	.short	(.L_135 - .L_134)
.L_134:
        /*009c*/ 	.word	0x00000000
        /*00a0*/ 	.short	0x0004
        /*00a2*/ 	.short	0x0014
        /*00a4*/ 	.byte	0x00, 0xf0, 0x11, 0x00


	//----- nvinfo : EIATTR_KPARAM_INFO
	.align		4
.L_135:
        /*00a8*/ 	.byte	0x04, 0x17
        /*00aa*/ 	.short	(.L_137 - .L_136)
.L_136:
        /*00ac*/ 	.word	0x00000000
        /*00b0*/ 	.short	0x0003
        /*00b2*/ 	.short	0x0010
        /*00b4*/ 	.byte	0x00, 0xf0, 0x11, 0x00


	//----- nvinfo : EIATTR_KPARAM_INFO
	.align		4
.L_137:
        /*00b8*/ 	.byte	0x04, 0x17
        /*00ba*/ 	.short	(.L_139 - .L_138)
.L_138:
        /*00bc*/ 	.word	0x00000000
        /*00c0*/ 	.short	0x0002
        /*00c2*/ 	.short	0x000c
        /*00c4*/ 	.byte	0x00, 0xf0, 0x11, 0x00


	//----- nvinfo : EIATTR_KPARAM_INFO
	.align		4
.L_139:
        /*00c8*/ 	.byte	0x04, 0x17
        /*00ca*/ 	.short	(.L_141 - .L_140)
.L_140:
        /*00cc*/ 	.word	0x00000000
        /*00d0*/ 	.short	0x0001
        /*00d2*/ 	.short	0x0008
        /*00d4*/ 	.byte	0x00, 0xf0, 0x11, 0x00


	//----- nvinfo : EIATTR_KPARAM_INFO
	.align		4
.L_141:
        /*00d8*/ 	.byte	0x04, 0x17
        /*00da*/ 	.short	(.L_143 - .L_142)
.L_142:
        /*00dc*/ 	.word	0x00000000
        /*00e0*/ 	.short	0x0000
        /*00e2*/ 	.short	0x0000
        /*00e4*/ 	.byte	0x00, 0xf5, 0x21, 0x00


	//----- nvinfo : EIATTR_SPARSE_MMA_MASK
	.align		4
.L_143:
        /*00e8*/ 	.byte	0x03, 0x50
        /*00ea*/ 	.short	0x0000


	//----- nvinfo : EIATTR_MAXREG_COUNT
	.align		4
        /*00ec*/ 	.byte	0x03, 0x1b
        /*00ee*/ 	.short	0x00ff


	//----- nvinfo : EIATTR_MERCURY_ISA_VERSION
	.align		4
        /*00f0*/ 	.byte	0x03, 0x5f
        /*00f2*/ 	.short	0x0101


	//----- nvinfo : EIATTR_VRC_CTA_INIT_COUNT
	.align		4
        /*00f4*/ 	.byte	0x02, 0x4a
	.zero		1
	.zero		1


	//----- nvinfo : EIATTR_EXIT_INSTR_OFFSETS
	.align		4
        /*00f8*/ 	.byte	0x04, 0x1c
        /*00fa*/ 	.short	(.L_145 - .L_144)


	//   ....[0]....
.L_144:
        /*00fc*/ 	.word	0x00000040


	//   ....[1]....
        /*0100*/ 	.word	0x00000100


	//   ....[2]....
        /*0104*/ 	.word	0x00000170


	//   ....[3]....
        /*0108*/ 	.word	0x000001e0


	//   ....[4]....
        /*010c*/ 	.word	0x00000210


	//   ....[5]....
        /*0110*/ 	.word	0x00000db0


	//   ....[6]....
        /*0114*/ 	.word	0x00001140


	//----- nvinfo : EIATTR_CRS_STACK_SIZE
	.align		4
.L_145:
        /*0118*/ 	.byte	0x04, 0x1e
        /*011a*/ 	.short	(.L_147 - .L_146)
.L_146:
        /*011c*/ 	.word	0x00000000


	//----- nvinfo : EIATTR_CBANK_PARAM_SIZE
	.align		4
.L_147:
        /*0120*/ 	.byte	0x03, 0x19
        /*0122*/ 	.short	0x0040


	//----- nvinfo : EIATTR_PARAM_CBANK
	.align		4
        /*0124*/ 	.byte	0x04, 0x0a
        /*0126*/ 	.short	(.L_149 - .L_148)
	.align		4
.L_148:
        /*0128*/ 	.word	index@(.nv.constant0._Z20copyRoiKernelBatchedI6float36uchar3EvPKT_iiiiiiPT0_iiiiii)
        /*012c*/ 	.short	0x0380
        /*012e*/ 	.short	0x0040


	//----- nvinfo : EIATTR_SW_WAR
	.align		4
.L_149:
        /*0130*/ 	.byte	0x04, 0x36
        /*0132*/ 	.short	(.L_151 - .L_150)
.L_150:
        /*0134*/ 	.word	0x00000008
.L_151:


//--------------------- .nv.info._Z20copyRoiKernelBatchedI5half36uchar3EvPKT_iiiiiiPT0_iiiiii --------------------------
	.section	.nv.info._Z20copyRoiKernelBatchedI5half36uchar3EvPKT_iiiiiiPT0_iiiiii,"",@"SHT_CUDA_INFO"
	.sectionflags	@""
	.align	4


	//----- nvinfo : EIATTR_CUDA_API_VERSION
	.align		4
        /*0000*/ 	.byte	0x04, 0x37
        /*0002*/ 	.short	(.L_153 - .L_152)
.L_152:
        /*0004*/ 	.word	0x00000082


	//----- nvinfo : EIATTR_KPARAM_INFO
	.align		4
.L_153:
        /*0008*/ 	.byte	0x04, 0x17
        /*000a*/ 	.short	(.L_155 - .L_154)
.L_154:
        /*000c*/ 	.word	0x00000000
        /*0010*/ 	.short	0x000d
        /*0012*/ 	.short	0x003c
        /*0014*/ 	.byte	0x00, 0xf0, 0x11, 0x00


	//----- nvinfo : EIATTR_KPARAM_INFO
	.align		4
.L_155:
        /*0018*/ 	.byte	0x04, 0x17
        /*001a*/ 	.short	(.L_157 - .L_156)
.L_156:
        /*001c*/ 	.word	0x00000000
        /*0020*/ 	.short	0x000c
        /*0022*/ 	.short	0x0038
        /*0024*/ 	.byte	0x00, 0xf0, 0x11, 0x00


	//----- nvinfo : EIATTR_KPARAM_INFO
	.align		4
.L_157:
        /*0028*/ 	.byte	0x04, 0x17
        /*002a*/ 	.short	(.L_159 - .L_158)
.L_158:
        /*002c*/ 	.word	0x00000000
        /*0030*/ 	.short	0x000b
        /*0032*/ 	.short	0x0034
        /*0034*/ 	.byte	0x00, 0xf0, 0x11, 0x00


	//----- nvinfo : EIATTR_KPARAM_INFO
	.align		4
.L_159:
        /*0038*/ 	.byte	0x04, 0x17
        /*003a*/ 	.short	(.L_161 - .L_160)
.L_160:
        /*003c*/ 	.word	0x00000000
        /*0040*/ 	.short	0x000a
        /*0042*/ 	.short	0x0030
        /*0044*/ 	.byte	0x00, 0xf0, 0x11, 0x00


	//----- nvinfo : EIATTR_KPARAM_INFO
	.align		4
.L_161:
        /*0048*/ 	.byte	0x04, 0x17
        /*004a*/ 	.short	(.L_163 - .L_162)
.L_162:
        /*004c*/ 	.word	0x00000000
        /*0050*/ 	.short	0x0009
        /*0052*/ 	.short	0x002c
        /*0054*/ 	.byte	0x00, 0xf0, 0x11, 0x00


	//----- nvinfo : EIATTR_KPARAM_INFO
	.align		4
.L_163:
        /*0058*/ 	.byte	0x04, 0x17
        /*005a*/ 	.short	(.L_165 - .L_164)
.L_164:
        /*005c*/ 	.word	0x00000000
        /*0060*/ 	.short	0x0008
        /*0062*/ 	.short	0x0028
        /*0064*/ 	.byte	0x00, 0xf0, 0x11, 0x00


	//----- nvinfo : EIATTR_KPARAM_INFO
	.align		4
.L_165:
        /*0068*/ 	.byte	0x04, 0x17
        /*006a*/ 	.short	(.L_167 - .L_166)
.L_166:
        /*006c*/ 	.word	0x00000000
        /*0070*/ 	.short	0x0007
        /*0072*/ 	.short	0x0020
        /*0074*/ 	.byte	0x00, 0xf5, 0x21, 0x00


	//----- nvinfo : EIATTR_KPARAM_INFO
	.align		4
.L_167:
        /*0078*/ 	.byte	0x04, 0x17
        /*007a*/ 	.short	(.L_169 - .L_168)
.L_168:
        /*007c*/ 	.word	0x00000000
        /*0080*/ 	.short	0x0006
        /*0082*/ 	.short	0x001c
        /*0084*/ 	.byte	0x00, 0xf0, 0x11, 0x00


	//----- nvinfo : EIATTR_KPARAM_INFO
	.align		4
.L_169:
        /*0088*/ 	.byte	0x04, 0x17
        /*008a*/ 	.short	(.L_171 - .L_170)
.L_170:
        /*008c*/ 	.word	0x00000000
        /*0090*/ 	.short	0x0005
        /*0092*/ 	.short	0x0018
        /*0094*/ 	.byte	0x00, 0xf0, 0x11, 0x00


	//----- nvinfo : EIATTR_KPARAM_INFO
	.align		4
.L_171:
        /*0098*/ 	.byte	0x04, 0x17
        /*009a*/ 	.short	(.L_173 - .L_172)
.L_172:
        /*009c*/ 	.word	0x00000000
        /*00a0*/ 	.short	0x0004
        /*00a2*/ 	.short	0x0014
        /*00a4*/ 	.byte	0x00, 0xf0, 0x11, 0x00


	//----- nvinfo : EIATTR_KPARAM_INFO
	.align		4
.L_173:
        /*00a8*/ 	.byte	0x04, 0x17
        /*00aa*/ 	.short	(.L_175 - .L_174)
.L_174:
        /*00ac*/ 	.word	0x00000000
        /*00b0*/ 	.short	0x0003
        /*00b2*/ 	.short	0x0010
        /*00b4*/ 	.byte	0x00, 0xf0, 0x11, 0x00


	//----- nvinfo : EIATTR_KPARAM_INFO
	.align		4
.L_175:
        /*00b8*/ 	.byte	0x04, 0x17
        /*00ba*/ 	.short	(.L_177 - .L_176)
.L_176:
        /*00bc*/ 	.word	0x00000000
        /*00c0*/ 	.short	0x0002
        /*00c2*/ 	.short	0x000c
        /*00c4*/ 	.byte	0x00, 0xf0, 0x11, 0x00


	//----- nvinfo : EIATTR_KPARAM_INFO
	.align		4
.L_177:
        /*00c8*/ 	.byte	0x04, 0x17
        /*00ca*/ 	.short	(.L_179 - .L_178)
.L_178:
        /*00cc*/ 	.word	0x00000000
        /*00d0*/ 	.short	0x0001
        /*00d2*/ 	.short	0x0008
        /*00d4*/ 	.byte	0x00, 0xf0, 0x11, 0x00


	//----- nvinfo : EIATTR_KPARAM_INFO
	.align		4
.L_179:
        /*00d8*/ 	.byte	0x04, 0x17
        /*00da*/ 	.short	(.L_181 - .L_180)
.L_180:
        /*00dc*/ 	.word	0x00000000
        /*00e0*/ 	.short	0x0000
        /*00e2*/ 	.short	0x0000
        /*00e4*/ 	.byte	0x00, 0xf5, 0x21, 0x00


	//----- nvinfo : EIATTR_SPARSE_MMA_MASK
	.align		4
.L_181:
        /*00e8*/ 	.byte	0x03, 0x50
        /*00ea*/ 	.short	0x0000


	//----- nvinfo : EIATTR_MAXREG_COUNT
	.align		4
        /*00ec*/ 	.byte	0x03, 0x1b
        /*00ee*/ 	.short	0x00ff


	//----- nvinfo : EIATTR_MERCURY_ISA_VERSION
	.align		4
        /*00f0*/ 	.byte	0x03, 0x5f
        /*00f2*/ 	.short	0x0101


	//----- nvinfo : EIATTR_VRC_CTA_INIT_COUNT
	.align		4
        /*00f4*/ 	.byte	0x02, 0x4a
	.zero		1
	.zero		1


	//----- nvinfo : EIATTR_EXIT_INSTR_OFFSETS
	.align		4
        /*00f8*/ 	.byte	0x04, 0x1c
        /*00fa*/ 	.short	(.L_183 - .L_182)


	//   ....[0]....
.L_182:
        /*00fc*/ 	.word	0x00000040


	//   ....[1]....
        /*0100*/ 	.word	0x00000100


	//   ....[2]....
        /*0104*/ 	.word	0x00000170


	//   ....[3]....
        /*0108*/ 	.word	0x000001e0


	//   ....[4]....
        /*010c*/ 	.word	0x00000210


	//   ....[5]....
        /*0110*/ 	.word	0x00000db0


	//   ....[6]....
        /*0114*/ 	.word	0x00001140


	//----- nvinfo : EIATTR_CRS_STACK_SIZE
	.align		4
.L_183:
        /*0118*/ 	.byte	0x04, 0x1e
        /*011a*/ 	.short	(.L_185 - .L_184)
.L_184:
        /*011c*/ 	.word	0x00000000


	//----- nvinfo : EIATTR_CBANK_PARAM_SIZE
	.align		4
.L_185:
        /*0120*/ 	.byte	0x03, 0x19
        /*0122*/ 	.short	0x0040


	//----- nvinfo : EIATTR_PARAM_CBANK
	.align		4
        /*0124*/ 	.byte	0x04, 0x0a
        /*0126*/ 	.short	(.L_187 - .L_186)
	.align		4
.L_186:
        /*0128*/ 	.word	index@(.nv.constant0._Z20copyRoiKernelBatchedI5half36uchar3EvPKT_iiiiiiPT0_iiiiii)
        /*012c*/ 	.short	0x0380
        /*012e*/ 	.short	0x0040


	//----- nvinfo : EIATTR_SW_WAR
	.align		4
.L_187:
        /*0130*/ 	.byte	0x04, 0x36
        /*0132*/ 	.short	(.L_189 - .L_188)
.L_188:
        /*0134*/ 	.word	0x00000008
.L_189:


//--------------------- .nv.info._Z20copyRoiKernelBatchedIh13__nv_bfloat16EvPKT_iiiiiiPT0_iiiiii --------------------------
	.section	.nv.info._Z20copyRoiKernelBatchedIh13__nv_bfloat16EvPKT_iiiiiiPT0_iiiiii,"",@"SHT_CUDA_INFO"
	.sectionflags	@""
	.align	4


	//----- nvinfo : EIATTR_CUDA_API_VERSION
	.align		4
        /*0000*/ 	.byte	0x04, 0x37
        /*0002*/ 	.short	(.L_191 - .L_190)
.L_190:
        /*0004*/ 	.word	0x00000082


	//----- nvinfo : EIATTR_KPARAM_INFO
	.align		4
.L_191:
        /*0008*/ 	.byte	0x04, 0x17
        /*000a*/ 	.short	(.L_193 - .L_192)
.L_192:
        /*000c*/ 	.word	0x00000000
        /*0010*/ 	.short	0x000d
        /*0012*/ 	.short	0x003c
        /*0014*/ 	.byte	0x00, 0xf0, 0x11, 0x00


	//----- nvinfo : EIATTR_KPARAM_INFO
	.align		4
.L_193:
        /*0018*/ 	.byte	0x04, 0x17
        /*001a*/ 	.short	(.L_195 - .L_194)
.L_194:
        /*001c*/ 	.word	0x00000000
        /*0020*/ 	.short	0x000c
        /*0022*/ 	.short	0x0038
        /*0024*/ 	.byte	0x00, 0xf0, 0x11, 0x00


	//----- nvinfo : EIATTR_KPARAM_INFO
	.align		4
.L_195:
        /*0028*/ 	.byte	0x04, 0x17
        /*002a*/ 	.short	(.L_197 - .L_196)
.L_196:
        /*002c*/ 	.word	0x00000000
        /*0030*/ 	.short	0x000b
        /*0032*/ 	.short	0x0034
        /*0034*/ 	.byte	0x00, 0xf0, 0x11, 0x00


	//----- nvinfo : EIATTR_KPARAM_INFO
	.align		4
.L_197:
        /*0038*/ 	.byte	0x04, 0x17
        /*003a*/ 	.short	(.L_199 - .L_198)
.L_198:
        /*003c*/ 	.word	0x00000000
        /*0040*/ 	.short	0x000a
        /*0042*/ 	.short	0x0030
        /*0044*/ 	.byte	0x00, 0xf0, 0x11, 0x00


	//----- nvinfo : EIATTR_KPARAM_INFO
	.align		4
.L_199:
        /*0048*/ 	.byte	0x04, 0x17
        /*004a*/ 	.short	(.L_201 - .L_200)
.L_200:
        /*004c*/ 	.word	0x00000000
        /*0050*/ 	.short	0x0009
        /*0052*/ 	.short	0x002c
        /*0054*/ 	.byte	0x00, 0xf0, 0x11, 0x00


	//----- nvinfo : EIATTR_KPARAM_INFO
	.align		4
.L_201:
        /*0058*/ 	.byte	0x04, 0x17
        /*005a*/ 	.short	(.L_203 - .L_202)
.L_202:
        /*005c*/ 	.word	0x00000000
        /*0060*/ 	.short	0x0008
        /*0062*/ 	.short	0x0028
        /*0064*/ 	.byte	0x00, 0xf0, 0x11, 0x00


	//----- nvinfo : EIATTR_KPARAM_INFO
	.align		4
.L_203:
        /*0068*/ 	.byte	0x04, 0x17
        /*006a*/ 	.short	(.L_205 - .L_204)
.L_204:
        /*006c*/ 	.word	0x00000000
        /*0070*/ 	.short	0x0007
        /*0072*/ 	.short	0x0020
        /*0074*/ 	.byte	0x00, 0xf5, 0x21, 0x00


	//----- nvinfo : EIATTR_KPARAM_INFO
	.align		4
.L_205:
        /*0078*/ 	.byte	0x04, 0x17
        /*007a*/ 	.short	(.L_207 - .L_206)
.L_206:
        /*007c*/ 	.word	0x00000000
        /*0080*/ 	.short	0x0006
        /*0082*/ 	.short	0x001c
        /*0084*/ 	.byte	0x00, 0xf0, 0x11, 0x00


	//----- nvinfo : EIATTR_KPARAM_INFO
	.align		4
.L_207:
        /*0088*/ 	.byte	0x04, 0x17
        /*008a*/ 	.short	(.L_209 - .L_208)
.L_208:
        /*008c*/ 	.word	0x00000000
        /*0090*/ 	.short	0x0005
        /*0092*/ 	.short	0x0018
        /*0094*/ 	.byte	0x00, 0xf0, 0x11, 0x00


	//----- nvinfo : EIATTR_KPARAM_INFO
	.align		4
.L_209:
        /*0098*/ 	.byte	0x04, 0x17
        /*009a*/ 	.short	(.L_211 - .L_210)
.L_210:
        /*009c*/ 	.word	0x00000000
        /*00a0*/ 	.short	0x0004
        /*00a2*/ 	.short	0x0014
        /*00a4*/ 	.byte	0x00, 0xf0, 0x11, 0x00


	//----- nvinfo : EIATTR_KPARAM_INFO
	.align		4
.L_211:
        /*00a8*/ 	.byte	0x04, 0x17
        /*00aa*/ 	.short	(.L_213 - .L_212)
.L_212:
        /*00ac*/ 	.word	0x00000000
        /*00b0*/ 	.short	0x0003
        /*00b2*/ 	.short	0x0010
        /*00b4*/ 	.byte	0x00, 0xf0, 0x11, 0x00


	//----- nvinfo : EIATTR_KPARAM_INFO
	.align		4
.L_213:
        /*00b8*/ 	.byte	0x04, 0x17
        /*00ba*/ 	.short	(.L_215 - .L_214)
.L_214:
        /*00bc*/ 	.word	0x00000000
        /*00c0*/ 	.short	0x0002
        /*00c2*/ 	.short	0x000c
        /*00c4*/ 	.byte	0x00, 0xf0, 0x11, 0x00


	//----- nvinfo : EIATTR_KPARAM_INFO
	.align		4
.L_215:
        /*00c8*/ 	.byte	0x04, 0x17
        /*00ca*/ 	.short	(.L_217 - .L_216)
.L_216:
        /*00cc*/ 	.word	0x00000000
        /*00d0*/ 	.short	0x0001
        /*00d2*/ 	.short	0x0008
        /*00d4*/ 	.byte	0x00, 0xf0, 0x11, 0x00


	//----- nvinfo : EIATTR_KPARAM_INFO
	.align		4
.L_217:
        /*00d8*/ 	.byte	0x04, 0x17
        /*00da*/ 	.short	(.L_219 - .L_218)
.L_218:
        /*00dc*/ 	.word	0x00000000
        /*00e0*/ 	.short	0x0000
        /*00e2*/ 	.short	0x0000
        /*00e4*/ 	.byte	0x00, 0xf5, 0x21, 0x00


	//----- nvinfo : EIATTR_SPARSE_MMA_MASK
	.align		4
.L_219:
        /*00e8*/ 	.byte	0x03, 0x50
        /*00ea*/ 	.short	0x0000


	//----- nvinfo : EIATTR_MAXREG_COUNT
	.align		4
        /*00ec*/ 	.byte	0x03, 0x1b
        /*00ee*/ 	.short	0x00ff


	//----- nvinfo : EIATTR_MERCURY_ISA_VERSION
	.align		4
        /*00f0*/ 	.byte	0x03, 0x5f
        /*00f2*/ 	.short	0x0101


	//----- nvinfo : EIATTR_VRC_CTA_INIT_COUNT
	.align		4
        /*00f4*/ 	.byte	0x02, 0x4a
	.zero		1
	.zero		1


	//----- nvinfo : EIATTR_EXIT_INSTR_OFFSETS
	.align		4
        /*00f8*/ 	.byte	0x04, 0x1c
        /*00fa*/ 	.short	(.L_221 - .L_220)


	//   ....[0]....
.L_220:
        /*00fc*/ 	.word	0x00000040


	//   ....[1]....
        /*0100*/ 	.word	0x00000100


	//   ....[2]....
        /*0104*/ 	.word	0x00000170


	//   ....[3]....
        /*0108*/ 	.word	0x000001e0


	//   ....[4]....
        /*010c*/ 	.word	0x00000210


	//   ....[5]....
        /*0110*/ 	.word	0x00000710


	//   ....[6]....
        /*0114*/ 	.word	0x00000960


	//   ....[7]....
        /*0118*/ 	.word	0x00000af0


	//   ....[8]....
        /*011c*/ 	.word	0x00000c00


	//----- nvinfo : EIATTR_CBANK_PARAM_SIZE
	.align		4
.L_221:
        /*0120*/ 	.byte	0x03, 0x19
        /*0122*/ 	.short	0x0040


	//----- nvinfo : EIATTR_PARAM_CBANK
	.align		4
        /*0124*/ 	.byte	0x04, 0x0a
        /*0126*/ 	.short	(.L_223 - .L_222)
	.align		4
.L_222:
        /*0128*/ 	.word	index@(.nv.constant0._Z20copyRoiKernelBatchedIh13__nv_bfloat16EvPKT_iiiiiiPT0_iiiiii)
        /*012c*/ 	.short	0x0380
        /*012e*/ 	.short	0x0040


	//----- nvinfo : EIATTR_SW_WAR
	.align		4
.L_223:
        /*0130*/ 	.byte	0x04, 0x36
        /*0132*/ 	.short	(.L_225 - .L_224)
.L_224:
        /*0134*/ 	.word	0x00000008
.L_225:


//--------------------- .nv.info._Z20copyRoiKernelBatchedIh6__halfEvPKT_iiiiiiPT0_iiiiii --------------------------
	.section	.nv.info._Z20copyRoiKernelBatchedIh6__halfEvPKT_iiiiiiPT0_iiiiii,"",@"SHT_CUDA_INFO"
	.sectionflags	@""
	.align	4


	//----- nvinfo : EIATTR_CUDA_API_VERSION
	.align		4
        /*0000*/ 	.byte	0x04, 0x37
        /*0002*/ 	.short	(.L_227 - .L_226)
.L_226:
        /*0004*/ 	.word	0x00000082


	//----- nvinfo : EIATTR_KPARAM_INFO
	.align		4
.L_227:
        /*0008*/ 	.byte	0x04, 0x17
        /*000a*/ 	.short	(.L_229 - .L_228)
.L_228:
        /*000c*/ 	.word	0x00000000
        /*0010*/ 	.short	0x000d
        /*0012*/ 	.short	0x003c
        /*0014*/ 	.byte	0x00, 0xf0, 0x11, 0x00


	//----- nvinfo : EIATTR_KPARAM_INFO
	.align		4
.L_229:
        /*0018*/ 	.byte	0x04, 0x17
        /*001a*/ 	.short	(.L_231 - .L_230)
.L_230:
        /*001c*/ 	.word	0x00000000
        /*0020*/ 	.short	0x000c
        /*0022*/ 	.short	0x0038
        /*0024*/ 	.byte	0x00, 0xf0, 0x11, 0x00


	//----- nvinfo : EIATTR_KPARAM_INFO
	.align		4
.L_231:
        /*0028*/ 	.byte	0x04, 0x17
        /*002a*/ 	.short	(.L_233 - .L_232)
.L_232:
        /*002c*/ 	.word	0x00000000
        /*0030*/ 	.short	0x000b
        /*0032*/ 	.short	0x0034
        /*0034*/ 	.byte	0x00, 0xf0, 0x11, 0x00


	//----- nvinfo : EIATTR_KPARAM_INFO
	.align		4
.L_233:
        /*0038*/ 	.byte	0x04, 0x17
        /*003a*/ 	.short	(.L_235 - .L_234)
.L_234:
        /*003c*/ 	.word	0x00000000
        /*0040*/ 	.short	0x000a
        /*0042*/ 	.short	0x0030
        /*0044*/ 	.byte	0x00, 0xf0, 0x11, 0x00


	//----- nvinfo : EIATTR_KPARAM_INFO
	.align		4
.L_235:
        /*0048*/ 	.byte	0x04, 0x17
        /*004a*/ 	.short	(.L_237 - .L_236)
.L_236:
        /*004c*/ 	.word	0x00000000
        /*0050*/ 	.short	0x0009
        /*0052*/ 	.short	0x002c
        /*0054*/ 	.byte	0x00, 0xf0, 0x11, 0x00


	//----- nvinfo : EIATTR_KPARAM_INFO
	.align		4
.L_237:
        /*0058*/ 	.byte	0x04, 0x17
        /*005a*/ 	.short	(.L_239 - .L_238)
.L_238:
        /*005c*/ 	.word	0x00000000
        /*0060*/ 	.short	0x0008
        /*0062*/ 	.short	0x0028
        /*0064*/ 	.byte	0x00, 0xf0, 0x11, 0x00


	//----- nvinfo : EIATTR_KPARAM_INFO
	.align		4
.L_239:
        /*0068*/ 	.byte	0x04, 0x17
        /*006a*/ 	.short	(.L_241 - .L_240)
.L_240:
        /*006c*/ 	.word	0x00000000
        /*0070*/ 	.short	0x0007
        /*0072*/ 	.short	0x0020
        /*0074*/ 	.byte	0x00, 0xf5, 0x21, 0x00


	//----- nvinfo : EIATTR_KPARAM_INFO
	.align		4
.L_241:
        /*0078*/ 	.byte	0x04, 0x17
        /*007a*/ 	.short	(.L_243 - .L_242)
.L_242:
        /*007c*/ 	.word	0x00000000
        /*0080*/ 	.short	0x0006
        /*0082*/ 	.short	0x001c
        /*0084*/ 	.byte	0x00, 0xf0, 0x11, 0x00


	//----- nvinfo : EIATTR_KPARAM_INFO
	.align		4
.L_243:
        /*0088*/ 	.byte	0x04, 0x17
        /*008a*/ 	.short	(.L_245 - .L_244)
.L_244:
        /*008c*/ 	.word	0x00000000
        /*0090*/ 	.short	0x0005
        /*0092*/ 	.short	0x0018
        /*0094*/ 	.byte	0x00, 0xf0, 0x11, 0x00


	//----- nvinfo : EIATTR_KPARAM_INFO
	.align		4
.L_245:
        /*0098*/ 	.byte	0x04, 0x17
        /*009a*/ 	.short	(.L_247 - .L_246)
.L_246:
        /*009c*/ 	.word	0x00000000
        /*00a0*/ 	.short	0x0004
        /*00a2*/ 	.short	0x0014
        /*00a4*/ 	.byte	0x00, 0xf0, 0x11, 0x00


	//----- nvinfo : EIATTR_KPARAM_INFO
	.align		4
.L_247:
        /*00a8*/ 	.byte	0x04, 0x17
        /*00aa*/ 	.short	(.L_249 - .L_248)
.L_248:
        /*00ac*/ 	.word	0x00000000
        /*00b0*/ 	.short	0x0003
        /*00b2*/ 	.short	0x0010
        /*00b4*/ 	.byte	0x00, 0xf0, 0x11, 0x00


	//----- nvinfo : EIATTR_KPARAM_INFO
	.align		4
.L_249:
        /*00b8*/ 	.byte	0x04, 0x17
        /*00ba*/ 	.short	(.L_251 - .L_250)
.L_250:
        /*00bc*/ 	.word	0x00000000
        /*00c0*/ 	.short	0x0002
        /*00c2*/ 	.short	0x000c
        /*00c4*/ 	.byte	0x00, 0xf0, 0x11, 0x00


	//----- nvinfo : EIATTR_KPARAM_INFO
	.align		4
.L_251:
        /*00c8*/ 	.byte	0x04, 0x17
        /*00ca*/ 	.short	(.L_253 - .L_252)
.L_252:
        /*00cc*/ 	.word	0x00000000
        /*00d0*/ 	.short	0x0001
        /*00d2*/ 	.short	0x0008
        /*00d4*/ 	.byte	0x00, 0xf0, 0x11, 0x00


	//----- nvinfo : EIATTR_KPARAM_INFO
	.align		4
.L_253:
        /*00d8*/ 	.byte	0x04, 0x17
        /*00da*/ 	.short	(.L_255 - .L_254)
.L_254:
        /*00dc*/ 	.word	0x00000000
        /*00e0*/ 	.short	0x0000
        /*00e2*/ 	.short	0x0000
        /*00e4*/ 	.byte	0x00, 0xf5, 0x21, 0x00


	//----- nvinfo : EIATTR_SPARSE_MMA_MASK
	.align		4
.L_255:
        /*00e8*/ 	.byte	0x03, 0x50
        /*00ea*/ 	.short	0x0000


	//----- nvinfo : EIATTR_MAXREG_COUNT
	.align		4
        /*00ec*/ 	.byte	0x03, 0x1b
        /*00ee*/ 	.short	0x00ff


	//----- nvinfo : EIATTR_MERCURY_ISA_VERSION
	.align		4
        /*00f0*/ 	.byte	0x03, 0x5f
        /*00f2*/ 	.short	0x0101


	//----- nvinfo : EIATTR_VRC_CTA_INIT_COUNT
	.align		4
        /*00f4*/ 	.byte	0x02, 0x4a
	.zero		1
	.zero		1


	//----- nvinfo : EIATTR_EXIT_INSTR_OFFSETS
	.align		4
        /*00f8*/ 	.byte	0x04, 0x1c
        /*00fa*/ 	.short	(.L_257 - .L_256)


	//   ....[0]....
.L_256:
        /*00fc*/ 	.word	0x00000040


	//   ....[1]....
        /*0100*/ 	.word	0x00000100


	//   ....[2]....
        /*0104*/ 	.word	0x00000170


	//   ....[3]....
        /*0108*/ 	.word	0x000001e0


	//   ....[4]....
        /*010c*/ 	.word	0x00000210


	//   ....[5]....
        /*0110*/ 	.word	0x00000710


	//   ....[6]....
        /*0114*/ 	.word	0x00000960


	//   ....[7]....
        /*0118*/ 	.word	0x00000af0


	//   ....[8]....
        /*011c*/ 	.word	0x00000c00


	//----- nvinfo : EIATTR_CBANK_PARAM_SIZE
	.align		4
.L_257:
        /*0120*/ 	.byte	0x03, 0x19
        /*0122*/ 	.short	0x0040


	//----- nvinfo : EIATTR_PARAM_CBANK
	.align		4
        /*0124*/ 	.byte	0x04, 0x0a
        /*0126*/ 	.short	(.L_259 - .L_258)
	.align		4
.L_258:
        /*0128*/ 	.word	index@(.nv.constant0._Z20copyRoiKernelBatchedIh6__halfEvPKT_iiiiiiPT0_iiiiii)
        /*012c*/ 	.short	0x0380
        /*012e*/ 	.short	0x0040


	//----- nvinfo : EIATTR_SW_WAR
	.align		4
.L_259:
        /*0130*/ 	.byte	0x04, 0x36
        /*0132*/ 	.short	(.L_261 - .L_260)
.L_260:
        /*0134*/ 	.word	0x00000008
.L_261:


//--------------------- .nv.info._Z20copyRoiKernelBatchedIhhEvPKT_iiiiiiPT0_iiiiii --------------------------
	.section	.nv.info._Z20copyRoiKernelBatchedIhhEvPKT_iiiiiiPT0_iiiiii,"",@"SHT_CUDA_INFO"
	.sectionflags	@""
	.align	4


	//----- nvinfo : EIATTR_CUDA_API_VERSION
	.align		4
        /*0000*/ 	.byte	0x04, 0x37
        /*0002*/ 	.short	(.L_263 - .L_262)
.L_262:
        /*0004*/ 	.word	0x00000082


	//----- nvinfo : EIATTR_KPARAM_INFO
	.align		4
.L_263:
        /*0008*/ 	.byte	0x04, 0x17
        /*000a*/ 	.short	(.L_265 - .L_264)
.L_264:
        /*000c*/ 	.word	0x00000000
        /*0010*/ 	.short	0x000d
        /*0012*/ 	.short	0x003c
        /*0014*/ 	.byte	0x00, 0xf0, 0x11, 0x00


	//----- nvinfo : EIATTR_KPARAM_INFO
	.align		4
.L_265:
        /*0018*/ 	.byte	0x04, 0x17
        /*001a*/ 	.short	(.L_267 - .L_266)
.L_266:
        /*001c*/ 	.word	0x00000000
        /*0020*/ 	.short	0x000c
        /*0022*/ 	.short	0x0038
        /*0024*/ 	.byte	0x00, 0xf0, 0x11, 0x00


	//----- nvinfo : EIATTR_KPARAM_INFO
	.align		4
.L_267:
        /*0028*/ 	.byte	0x04, 0x17
        /*002a*/ 	.short	(.L_269 - .L_268)
.L_268:
        /*002c*/ 	.word	0x00000000
        /*0030*/ 	.short	0x000b
        /*0032*/ 	.short	0x0034
        /*0034*/ 	.byte	0x00, 0xf0, 0x11, 0x00


	//----- nvinfo : EIATTR_KPARAM_INFO
	.align		4
.L_269:
        /*0038*/ 	.byte	0x04, 0x17
        /*003a*/ 	.short	(.L_271 - .L_270)
.L_270:
        /*003c*/ 	.word	0x00000000
        /*0040*/ 	.short	0x000a
        /*0042*/ 	.short	0x0030
        /*0044*/ 	.byte	0x00, 0xf0, 0x11, 0x00


	//----- nvinfo : EIATTR_KPARAM_INFO
	.align		4
.L_271:
        /*0048*/ 	.byte	0x04, 0x17
        /*004a*/ 	.short	(.L_273 - .L_272)
.L_272:
        /*004c*/ 	.word	0x00000000
        /*0050*/ 	.short	0x0009
        /*0052*/ 	.short	0x002c
        /*0054*/ 	.byte	0x00, 0xf0, 0x11, 0x00


	//----- nvinfo : EIATTR_KPARAM_INFO
	.align		4
.L_273:
        /*0058*/ 	.byte	0x04, 0x17
        /*005a*/ 	.short	(.L_275 - .L_274)
.L_274:
        /*005c*/ 	.word	0x00000000
        /*0060*/ 	.short	0x0008
        /*0062*/ 	.short	0x0028
        /*0064*/ 	.byte	0x00, 0xf0, 0x11, 0x00


	//----- nvinfo : EIATTR_KPARAM_INFO
	.align		4
.L_275:
        /*0068*/ 	.byte	0x04, 0x17
        /*006a*/ 	.short	(.L_277 - .L_276)
.L_276:
        /*006c*/ 	.word	0x00000000
        /*0070*/ 	.short	0x0007
        /*0072*/ 	.short	0x0020
        /*0074*/ 	.byte	0x00, 0xf5, 0x21, 0x00


	//----- nvinfo : EIATTR_KPARAM_INFO
	.align		4
.L_277:
        /*0078*/ 	.byte	0x04, 0x17
        /*007a*/ 	.short	(.L_279 - .L_278)
.L_278:
        /*007c*/ 	.word	0x00000000
        /*0080*/ 	.short	0x0006
        /*0082*/ 	.short	0x001c
        /*0084*/ 	.byte	0x00, 0xf0, 0x11, 0x00


	//----- nvinfo : EIATTR_KPARAM_INFO
	.align		4
.L_279:
        /*0088*/ 	.byte	0x04, 0x17
        /*008a*/ 	.short	(.L_281 - .L_280)
.L_280:
        /*008c*/ 	.word	0x00000000
        /*0090*/ 	.short	0x0005
        /*0092*/ 	.short	0x0018
        /*0094*/ 	.byte	0x00, 0xf0, 0x11, 0x00


	//----- nvinfo : EIATTR_KPARAM_INFO
	.align		4
.L_281:
        /*0098*/ 	.byte	0x04, 0x17
        /*009a*/ 	.short	(.L_283 - .L_282)
.L_282:
        /*009c*/ 	.word	0x00000000
        /*00a0*/ 	.short	0x0004
        /*00a2*/ 	.short	0x0014
        /*00a4*/ 	.byte	0x00, 0xf0, 0x11, 0x00


	//----- nvinfo : EIATTR_KPARAM_INFO
	.align		4
.L_283:
        /*00a8*/ 	.byte	0x04, 0x17
        /*00aa*/ 	.short	(.L_285 - .L_284)
.L_284:
        /*00ac*/ 	.word	0x00000000
        /*00b0*/ 	.short	0x0003
        /*00b2*/ 	.short	0x0010
        /*00b4*/ 	.byte	0x00, 0xf0, 0x11, 0x00


	//----- nvinfo : EIATTR_KPARAM_INFO
	.align		4
.L_285:
        /*00b8*/ 	.byte	0x04, 0x17
        /*00ba*/ 	.short	(.L_287 - .L_286)
.L_286:
        /*00bc*/ 	.word	0x00000000
        /*00c0*/ 	.short	0x0002
        /*00c2*/ 	.short	0x000c
        /*00c4*/ 	.byte	0x00, 0xf0, 0x11, 0x00


	//----- nvinfo : EIATTR_KPARAM_INFO
	.align		4
.L_287:
        /*00c8*/ 	.byte	0x04, 0x17
        /*00ca*/ 	.short	(.L_289 - .L_288)
.L_288:
        /*00cc*/ 	.word	0x00000000
        /*00d0*/ 	.short	0x0001
        /*00d2*/ 	.short	0x0008
        /*00d4*/ 	.byte	0x00, 0xf0, 0x11, 0x00


	//----- nvinfo : EIATTR_KPARAM_INFO
	.align		4
.L_289:
        /*00d8*/ 	.byte	0x04, 0x17
        /*00da*/ 	.short	(.L_291 - .L_290)
.L_290:
        /*00dc*/ 	.word	0x00000000
        /*00e0*/ 	.short	0x0000
        /*00e2*/ 	.short	0x0000
        /*00e4*/ 	.byte	0x00, 0xf5, 0x21, 0x00


	//----- nvinfo : EIATTR_SPARSE_MMA_MASK
	.align		4
.L_291:
        /*00e8*/ 	.byte	0x03, 0x50
        /*00ea*/ 	.short	0x0000


	//----- nvinfo : EIATTR_MAXREG_COUNT
	.align		4
        /*00ec*/ 	.byte	0x03, 0x1b
        /*00ee*/ 	.short	0x00ff


	//----- nvinfo : EIATTR_MERCURY_ISA_VERSION
	.align		4
        /*00f0*/ 	.byte	0x03, 0x5f
        /*00f2*/ 	.short	0x0101


	//----- nvinfo : EIATTR_VRC_CTA_INIT_COUNT
	.align		4
        /*00f4*/ 	.byte	0x02, 0x4a
	.zero		1
	.zero		1


	//----- nvinfo : EIATTR_EXIT_INSTR_OFFSETS
	.align		4
        /*00f8*/ 	.byte	0x04, 0x1c
        /*00fa*/ 	.short	(.L_293 - .L_292)


	//   ....[0]....
.L_292:
        /*00fc*/ 	.word	0x00000040


	//   ....[1]....
        /*0100*/ 	.word	0x00000100


	//   ....[2]....
        /*0104*/ 	.word	0x00000170


	//   ....[3]....
        /*0108*/ 	.word	0x000001e0


	//   ....[4]....
        /*010c*/ 	.word	0x00000210


	//   ....[5]....
        /*0110*/ 	.word	0x000005f0


	//   ....[6]....
        /*0114*/ 	.word	0x000007d0


	//   ....[7]....
        /*0118*/ 	.word	0x00000930


	//   ....[8]....
        /*011c*/ 	.word	0x00000a40


	//----- nvinfo : EIATTR_CBANK_PARAM_SIZE
	.align		4
.L_293:
        /*0120*/ 	.byte	0x03, 0x19
        /*0122*/ 	.short	0x0040


	//----- nvinfo : EIATTR_PARAM_CBANK
	.align		4
        /*0124*/ 	.byte	0x04, 0x0a
        /*0126*/ 	.short	(.L_295 - .L_294)
	.align		4
.L_294:
        /*0128*/ 	.word	index@(.nv.constant0._Z20copyRoiKernelBatchedIhhEvPKT_iiiiiiPT0_iiiiii)
        /*012c*/ 	.short	0x0380
        /*012e*/ 	.short	0x0040


	//----- nvinfo : EIATTR_SW_WAR
	.align		4
.L_295:
        /*0130*/ 	.byte	0x04, 0x36
        /*0132*/ 	.short	(.L_297 - .L_296)
.L_296:
        /*0134*/ 	.word	0x00000008
.L_297:


//--------------------- .nv.info._Z20copyRoiKernelBatchedIhfEvPKT_iiiiiiPT0_iiiiii --------------------------
	.section	.nv.info._Z20copyRoiKernelBatchedIhfEvPKT_iiiiiiPT0_iiiiii,"",@"SHT_CUDA_INFO"
	.sectionflags	@""
	.align	4


	//----- nvinfo : EIATTR_CUDA_API_VERSION
	.align		4
        /*0000*/ 	.byte	0x04, 0x37
        /*0002*/ 	.short	(.L_299 - .L_298)
.L_298:
        /*0004*/ 	.word	0x00000082


	//----- nvinfo : EIATTR_KPARAM_INFO
	.align		4
.L_299:
        /*0008*/ 	.byte	0x04, 0x17
        /*000a*/ 	.short	(.L_301 - .L_300)
.L_300:
        /*000c*/ 	.word	0x00000000
        /*0010*/ 	.short	0x000d
        /*0012*/ 	.short	0x003c
        /*0014*/ 	.byte	0x00, 0xf0, 0x11, 0x00


	//----- nvinfo : EIATTR_KPARAM_INFO
	.align		4
.L_301:
        /*0018*/ 	.byte	0x04, 0x17
        /*001a*/ 	.short	(.L_303 - .L_302)
.L_302:
        /*001c*/ 	.word	0x00000000
        /*0020*/ 	.short	0x000c
        /*0022*/ 	.short	0x0038
        /*0024*/ 	.byte	0x00, 0xf0, 0x11, 0x00


	//----- nvinfo : EIATTR_KPARAM_INFO
	.align		4
.L_303:
        /*0028*/ 	.byte	0x04, 0x17
        /*002a*/ 	.short	(.L_305 - .L_304)
.L_304:
        /*002c*/ 	.word	0x00000000
        /*0030*/ 	.short	0x000b
        /*0032*/ 	.short	0x0034
        /*0034*/ 	.byte	0x00, 0xf0, 0x11, 0x00


	//----- nvinfo : EIATTR_KPARAM_INFO
	.align		4
.L_305:
        /*0038*/ 	.byte	0x04, 0x17
        /*003a*/ 	.short	(.L_307 - .L_306)
.L_306:
        /*003c*/ 	.word	0x00000000
        /*0040*/ 	.short	0x000a
        /*0042*/ 	.short	0x0030
        /*0044*/ 	.byte	0x00, 0xf0, 0x11, 0x00


	//----- nvinfo : EIATTR_KPARAM_INFO
	.align		4
.L_307:
        /*0048*/ 	.byte	0x04, 0x17
        /*004a*/ 	.short	(.L_309 - .L_308)
.L_308:
        /*004c*/ 	.word	0x00000000
        /*0050*/ 	.short	0x0009
        /*0052*/ 	.short	0x002c
        /*0054*/ 	.byte	0x00, 0xf0, 0x11, 0x00


	//----- nvinfo : EIATTR_KPARAM_INFO
	.align		4
.L_309:
        /*0058*/ 	.byte	0x04, 0x17
        /*005a*/ 	.short	(.L_311 - .L_310)
.L_310:
        /*005c*/ 	.word	0x00000000
        /*0060*/ 	.short	0x0008
        /*0062*/ 	.short	0x0028
        /*0064*/ 	.byte	0x00, 0xf0, 0x11, 0x00


	//----- nvinfo : EIATTR_KPARAM_INFO
	.align		4
.L_311:
        /*0068*/ 	.byte	0x04, 0x17
        /*006a*/ 	.short	(.L_313 - .L_312)
.L_312:
        /*006c*/ 	.word	0x00000000
        /*0070*/ 	.short	0x0007
        /*0072*/ 	.short	0x0020
        /*0074*/ 	.byte	0x00, 0xf5, 0x21, 0x00


	//----- nvinfo : EIATTR_KPARAM_INFO
	.align		4
.L_313:
        /*0078*/ 	.byte	0x04, 0x17
        /*007a*/ 	.short	(.L_315 - .L_314)
.L_314:
        /*007c*/ 	.word	0x00000000
        /*0080*/ 	.short	0x0006
        /*0082*/ 	.short	0x001c
        /*0084*/ 	.byte	0x00, 0xf0, 0x11, 0x00


	//----- nvinfo : EIATTR_KPARAM_INFO
	.align		4
.L_315:
        /*0088*/ 	.byte	0x04, 0x17
        /*008a*/ 	.short	(.L_317 - .L_316)
.L_316:
        /*008c*/ 	.word	0x00000000
        /*0090*/ 	.short	0x0005
        /*0092*/ 	.short	0x0018
        /*0094*/ 	.byte	0x00, 0xf0, 0x11, 0x00


	//----- nvinfo : EIATTR_KPARAM_INFO
	.align		4
.L_317:
        /*0098*/ 	.byte	0x04, 0x17
        /*009a*/ 	.short	(.L_319 - .L_318)
.L_318:
        /*009c*/ 	.word	0x00000000
        /*00a0*/ 	.short	0x0004
        /*00a2*/ 	.short	0x0014
        /*00a4*/ 	.byte	0x00, 0xf0, 0x11, 0x00


	//----- nvinfo : EIATTR_KPARAM_INFO
	.align		4
.L_319:
        /*00a8*/ 	.byte	0x04, 0x17
        /*00aa*/ 	.short	(.L_321 - .L_320)
.L_320:
        /*00ac*/ 	.word	0x00000000
        /*00b0*/ 	.short	0x0003
        /*00b2*/ 	.short	0x0010
        /*00b4*/ 	.byte	0x00, 0xf0, 0x11, 0x00


	//----- nvinfo : EIATTR_KPARAM_INFO
	.align		4
.L_321:
        /*00b8*/ 	.byte	0x04, 0x17
        /*00ba*/ 	.short	(.L_323 - .L_322)
.L_322:
        /*00bc*/ 	.word	0x00000000
        /*00c0*/ 	.short	0x0002
        /*00c2*/ 	.short	0x000c
        /*00c4*/ 	.byte	0x00, 0xf0, 0x11, 0x00


	//----- nvinfo : EIATTR_KPARAM_INFO
	.align		4
.L_323:
        /*00c8*/ 	.byte	0x04, 0x17
        /*00ca*/ 	.short	(.L_325 - .L_324)
.L_324:
        /*00cc*/ 	.word	0x00000000
        /*00d0*/ 	.short	0x0001
        /*00d2*/ 	.short	0x0008
        /*00d4*/ 	.byte	0x00, 0xf0, 0x11, 0x00


	//----- nvinfo : EIATTR_KPARAM_INFO
	.align		4
.L_325:
        /*00d8*/ 	.byte	0x04, 0x17
        /*00da*/ 	.short	(.L_327 - .L_326)
.L_326:
        /*00dc*/ 	.word	0x00000000
        /*00e0*/ 	.short	0x0000
        /*00e2*/ 	.short	0x0000
        /*00e4*/ 	.byte	0x00, 0xf5, 0x21, 0x00


	//----- nvinfo : EIATTR_SPARSE_MMA_MASK
	.align		4
.L_327:
        /*00e8*/ 	.byte	0x03, 0x50
        /*00ea*/ 	.short	0x0000


	//----- nvinfo : EIATTR_MAXREG_COUNT
	.align		4
        /*00ec*/ 	.byte	0x03, 0x1b
        /*00ee*/ 	.short	0x00ff


	//----- nvinfo : EIATTR_MERCURY_ISA_VERSION
	.align		4
        /*00f0*/ 	.byte	0x03, 0x5f
        /*00f2*/ 	.short	0x0101


	//----- nvinfo : EIATTR_VRC_CTA_INIT_COUNT
	.align		4
        /*00f4*/ 	.byte	0x02, 0x4a
	.zero		1
	.zero		1


	//----- nvinfo : EIATTR_EXIT_INSTR_OFFSETS
	.align		4
        /*00f8*/ 	.byte	0x04, 0x1c
        /*00fa*/ 	.short	(.L_329 - .L_328)


	//   ....[0]....
.L_328:
        /*00fc*/ 	.word	0x00000040


	//   ....[1]....
        /*0100*/ 	.word	0x00000100


	//   ....[2]....
        /*0104*/ 	.word	0x00000170


	//   ....[3]....
        /*0108*/ 	.word	0x000001e0


	//   ....[4]....
        /*010c*/ 	.word	0x00000210


	//   ....[5]....
        /*0110*/ 	.word	0x00000710


	//   ....[6]....
        /*0114*/ 	.word	0x00000960


	//   ....[7]....
        /*0118*/ 	.word	0x00000af0


	//   ....[8]....
        /*011c*/ 	.word	0x00000c00


	//----- nvinfo : EIATTR_CBANK_PARAM_SIZE
	.align		4
.L_329:
        /*0120*/ 	.byte	0x03, 0x19
        /*0122*/ 	.short	0x0040


	//----- nvinfo : EIATTR_PARAM_CBANK
	.align		4
        /*0124*/ 	.byte	0x04, 0x0a
        /*0126*/ 	.short	(.L_331 - .L_330)
	.align		4
.L_330:
        /*0128*/ 	.word	index@(.nv.constant0._Z20copyRoiKernelBatchedIhfEvPKT_iiiiiiPT0_iiiiii)
        /*012c*/ 	.short	0x0380
        /*012e*/ 	.short	0x0040


	//----- nvinfo : EIATTR_SW_WAR
	.align		4
.L_331:
        /*0130*/ 	.byte	0x04, 0x36
        /*0132*/ 	.short	(.L_333 - .L_332)
.L_332:
        /*0134*/ 	.word	0x00000008
.L_333:


//--------------------- .nv.info._Z17fillKernelBatchedIhEvPT_iiiS0_i --------------------------
	.section	.nv.info._Z17fillKernelBatchedIhEvPT_iiiS0_i,"",@"SHT_CUDA_INFO"
	.sectionflags	@""
	.align	4


	//----- nvinfo : EIATTR_CUDA_API_VERSION
	.align		4
        /*0000*/ 	.byte	0x04, 0x37
        /*0002*/ 	.short	(.L_335 - .L_334)
.L_334:
        /*0004*/ 	.word	0x00000082


	//----- nvinfo : EIATTR_KPARAM_INFO
	.align		4
.L_335:
        /*0008*/ 	.byte	0x04, 0x17
        /*000a*/ 	.short	(.L_337 - .L_336)
.L_336:
        /*000c*/ 	.word	0x00000000
        /*0010*/ 	.short	0x0005
        /*0012*/ 	.short	0x0018
        /*0014*/ 	.byte	0x00, 0xf0, 0x11, 0x00


	//----- nvinfo : EIATTR_KPARAM_INFO
	.align		4
.L_337:
        /*0018*/ 	.byte	0x04, 0x17
        /*001a*/ 	.short	(.L_339 - .L_338)
.L_338:
        /*001c*/ 	.word	0x00000000
        /*0020*/ 	.short	0x0004
        /*0022*/ 	.short	0x0014
        /*0024*/ 	.byte	0x00, 0xf0, 0x05, 0x00


	//----- nvinfo : EIATTR_KPARAM_INFO
	.align		4
.L_339:
        /*0028*/ 	.byte	0x04, 0x17
        /*002a*/ 	.short	(.L_341 - .L_340)
.L_340:
        /*002c*/ 	.word	0x00000000
        /*0030*/ 	.short	0x0003
        /*0032*/ 	.short	0x0010
        /*0034*/ 	.byte	0x00, 0xf0, 0x11, 0x00


	//----- nvinfo : EIATTR_KPARAM_INFO
	.align		4
.L_341:
        /*0038*/ 	.byte	0x04, 0x17
        /*003a*/ 	.short	(.L_343 - .L_342)
.L_342:
        /*003c*/ 	.word	0x00000000
        /*0040*/ 	.short	0x0002
        /*0042*/ 	.short	0x000c
        /*0044*/ 	.byte	0x00, 0xf0, 0x11, 0x00


	//----- nvinfo : EIATTR_KPARAM_INFO
	.align		4
.L_343:
        /*0048*/ 	.byte	0x04, 0x17
        /*004a*/ 	.short	(.L_345 - .L_344)
.L_344:
        /*004c*/ 	.word	0x00000000
        /*0050*/ 	.short	0x0001
        /*0052*/ 	.short	0x0008
        /*0054*/ 	.byte	0x00, 0xf0, 0x11, 0x00


	//----- nvinfo : EIATTR_KPARAM_INFO
	.align		4
.L_345:
        /*0058*/ 	.byte	0x04, 0x17
        /*005a*/ 	.short	(.L_347 - .L_346)
.L_346:
        /*005c*/ 	.word	0x00000000
        /*0060*/ 	.short	0x0000
        /*0062*/ 	.short	0x0000
        /*0064*/ 	.byte	0x00, 0xf5, 0x21, 0x00


	//----- nvinfo : EIATTR_SPARSE_MMA_MASK
	.align		4
.L_347:
        /*0068*/ 	.byte	0x03, 0x50
        /*006a*/ 	.short	0x0000


	//----- nvinfo : EIATTR_MAXREG_COUNT
	.align		4
        /*006c*/ 	.byte	0x03, 0x1b
        /*006e*/ 	.short	0x00ff


	//----- nvinfo : EIATTR_MERCURY_ISA_VERSION
	.align		4
        /*0070*/ 	.byte	0x03, 0x5f
        /*0072*/ 	.short	0x0101


	//----- nvinfo : EIATTR_VRC_CTA_INIT_COUNT
	.align		4
        /*0074*/ 	.byte	0x02, 0x4a
	.zero		1
	.zero		1


	//----- nvinfo : EIATTR_EXIT_INSTR_OFFSETS
	.align		4
        /*0078*/ 	.byte	0x04, 0x1c
        /*007a*/ 	.short	(.L_349 - .L_348)


	//   ....[0]....
.L_348:
        /*007c*/ 	.word	0x000000f0


	//   ....[1]....
        /*0080*/ 	.word	0x00000120


	//   ....[2]....
        /*0084*/ 	.word	0x00000300


	//   ....[3]....
        /*0088*/ 	.word	0x000003e0


	//   ....[4]....
        /*008c*/ 	.word	0x000004a0


	//   ....[5]....
        /*0090*/ 	.word	0x00000500


	//----- nvinfo : EIATTR_CBANK_PARAM_SIZE
	.align		4
.L_349:
        /*0094*/ 	.byte	0x03, 0x19
        /*0096*/ 	.short	0x001c


	//----- nvinfo : EIATTR_PARAM_CBANK
	.align		4
        /*0098*/ 	.byte	0x04, 0x0a
        /*009a*/ 	.short	(.L_351 - .L_350)
	.align		4
.L_350:
        /*009c*/ 	.word	index@(.nv.constant0._Z17fillKernelBatchedIhEvPT_iiiS0_i)
        /*00a0*/ 	.short	0x0380
        /*00a2*/ 	.short	0x001c


	//----- nvinfo : EIATTR_SW_WAR
	.align		4
.L_351:
        /*00a4*/ 	.byte	0x04, 0x36
        /*00a6*/ 	.short	(.L_353 - .L_352)
.L_352:
        /*00a8*/ 	.word	0x00000008
.L_353:


//--------------------- .nv.info._Z20copyRoiKernelBatchedI6__halffEvPKT_iiiiiiPT0_iiiiii --------------------------
	.section	.nv.info._Z20copyRoiKernelBatchedI6__halffEvPKT_iiiiiiPT0_iiiiii,"",@"SHT_CUDA_INFO"
	.sectionflags	@""
	.align	4


	//----- nvinfo : EIATTR_CUDA_API_VERSION
	.align		4
        /*0000*/ 	.byte	0x04, 0x37
        /*0002*/ 	.short	(.L_355 - .L_354)
.L_354:
        /*0004*/ 	.word	0x00000082


	//----- nvinfo : EIATTR_KPARAM_INFO
	.align		4
.L_355:
        /*0008*/ 	.byte	0x04, 0x17
        /*000a*/ 	.short	(.L_357 - .L_356)
.L_356:
        /*000c*/ 	.word	0x00000000
        /*0010*/ 	.short	0x000d
        /*0012*/ 	.short	0x003c
        /*0014*/ 	.byte	0x00, 0xf0, 0x11, 0x00


	//----- nvinfo : EIATTR_KPARAM_INFO
	.align		4
.L_357:
        /*0018*/ 	.byte	0x04, 0x17
        /*001a*/ 	.short	(.L_359 - .L_358)
.L_358:
        /*001c*/ 	.word	0x00000000
        /*0020*/ 	.short	0x000c
        /*0022*/ 	.short	0x0038
        /*0024*/ 	.byte	0x00, 0xf0, 0x11, 0x00


	//----- nvinfo : EIATTR_KPARAM_INFO
	.align		4
.L_359:
        /*0028*/ 	.byte	0x04, 0x17
        /*002a*/ 	.short	(.L_361 - .L_360)
.L_360:
        /*002c*/ 	.word	0x00000000
        /*0030*/ 	.short	0x000b
        /*0032*/ 	.short	0x0034
        /*0034*/ 	.byte	0x00, 0xf0, 0x11, 0x00


	//----- nvinfo : EIATTR_KPARAM_INFO
	.align		4
.L_361:
        /*0038*/ 	.byte	0x04, 0x17
        /*003a*/ 	.short	(.L_363 - .L_362)
.L_362:
        /*003c*/ 	.word	0x00000000
        /*0040*/ 	.short	0x000a
        /*0042*/ 	.short	0x0030
        /*0044*/ 	.byte	0x00, 0xf0, 0x11, 0x00


	//----- nvinfo : EIATTR_KPARAM_INFO
	.align		4
.L_363:
        /*0048*/ 	.byte	0x04, 0x17
        /*004a*/ 	.short	(.L_365 - .L_364)
.L_364:
        /*004c*/ 	.word	0x00000000
        /*0050*/ 	.short	0x0009
        /*0052*/ 	.short	0x002c
        /*0054*/ 	.byte	0x00, 0xf0, 0x11, 0x00


	//----- nvinfo : EIATTR_KPARAM_INFO
	.align		4
.L_365:
        /*0058*/ 	.byte	0x04, 0x17
        /*005a*/ 	.short	(.L_367 - .L_366)
.L_366:
        /*005c*/ 	.word	0x00000000
        /*0060*/ 	.short	0x0008
        /*0062*/ 	.short	0x0028
        /*0064*/ 	.byte	0x00, 0xf0, 0x11, 0x00


	//----- nvinfo : EIATTR_KPARAM_INFO
	.align		4
.L_367:
        /*0068*/ 	.byte	0x04, 0x17
        /*006a*/ 	.short	(.L_369 - .L_368)
.L_368:
        /*006c*/ 	.word	0x00000000
        /*0070*/ 	.short	0x0007
        /*0072*/ 	.short	0x0020
        /*0074*/ 	.byte	0x00, 0xf5, 0x21, 0x00


	//----- nvinfo : EIATTR_KPARAM_INFO
	.align		4
.L_369:
        /*0078*/ 	.byte	0x04, 0x17
        /*007a*/ 	.short	(.L_371 - .L_370)
.L_370:
        /*007c*/ 	.word	0x00000000
        /*0080*/ 	.short	0x0006
        /*0082*/ 	.short	0x001c
        /*0084*/ 	.byte	0x00, 0xf0, 0x11, 0x00


	//----- nvinfo : EIATTR_KPARAM_INFO
	.align		4
.L_371:
        /*0088*/ 	.byte	0x04, 0x17
        /*008a*/ 	.short	(.L_373 - .L_372)
.L_372:
        /*008c*/ 	.word	0x00000000
        /*0090*/ 	.short	0x0005
        /*0092*/ 	.short	0x0018
        /*0094*/ 	.byte	0x00, 0xf0, 0x11, 0x00


	//----- nvinfo : EIATTR_KPARAM_INFO
	.align		4
.L_373:
        /*0098*/ 	.byte	0x04, 0x17
        /*009a*/ 	.short	(.L_375 - .L_374)
.L_374:
        /*009c*/ 	.word	0x00000000
        /*00a0*/ 	.short	0x0004
        /*00a2*/ 	.short	0x0014
        /*00a4*/ 	.byte	0x00, 0xf0, 0x11, 0x00


	//----- nvinfo : EIATTR_KPARAM_INFO
	.align		4
.L_375:
        /*00a8*/ 	.byte	0x04, 0x17
        /*00aa*/ 	.short	(.L_377 - .L_376)
.L_376:
        /*00ac*/ 	.word	0x00000000
        /*00b0*/ 	.short	0x0003
        /*00b2*/ 	.short	0x0010
        /*00b4*/ 	.byte	0x00, 0xf0, 0x11, 0x00


	//----- nvinfo : EIATTR_KPARAM_INFO
	.align		4
.L_377:
        /*00b8*/ 	.byte	0x04, 0x17
        /*00ba*/ 	.short	(.L_379 - .L_378)
.L_378:
        /*00bc*/ 	.word	0x00000000
        /*00c0*/ 	.short	0x0002
        /*00c2*/ 	.short	0x000c
        /*00c4*/ 	.byte	0x00, 0xf0, 0x11, 0x00


	//----- nvinfo : EIATTR_KPARAM_INFO
	.align		4
.L_379:
        /*00c8*/ 	.byte	0x04, 0x17
        /*00ca*/ 	.short	(.L_381 - .L_380)
.L_380:
        /*00cc*/ 	.word	0x00000000
        /*00d0*/ 	.short	0x0001
        /*00d2*/ 	.short	0x0008
        /*00d4*/ 	.byte	0x00, 0xf0, 0x11, 0x00


	//----- nvinfo : EIATTR_KPARAM_INFO
	.align		4
.L_381:
        /*00d8*/ 	.byte	0x04, 0x17
        /*00da*/ 	.short	(.L_383 - .L_382)
.L_382:
        /*00dc*/ 	.word	0x00000000
        /*00e0*/ 	.short	0x0000
        /*00e2*/ 	.short	0x0000
        /*00e4*/ 	.byte	0x00, 0xf5, 0x21, 0x00


	//----- nvinfo : EIATTR_SPARSE_MMA_MASK
	.align		4
.L_383:
        /*00e8*/ 	.byte	0x03, 0x50
        /*00ea*/ 	.short	0x0000


	//----- nvinfo : EIATTR_MAXREG_COUNT
	.align		4
        /*00ec*/ 	.byte	0x03, 0x1b
        /*00ee*/ 	.short	0x00ff


	//----- nvinfo : EIATTR_MERCURY_ISA_VERSION
	.align		4
        /*00f0*/ 	.byte	0x03, 0x5f
        /*00f2*/ 	.short	0x0101


	//----- nvinfo : EIATTR_VRC_CTA_INIT_COUNT
	.align		4
        /*00f4*/ 	.byte	0x02, 0x4a
	.zero		1
	.zero		1


	//----- nvinfo : EIATTR_EXIT_INSTR_OFFSETS
	.align		4
        /*00f8*/ 	.byte	0x04, 0x1c
        /*00fa*/ 	.short	(.L_385 - .L_384)


	//   ....[0]....
.L_384:
        /*00fc*/ 	.word	0x00000040


	//   ....[1]....
        /*0100*/ 	.word	0x00000100


	//   ....[2]....
        /*0104*/ 	.word	0x00000170


	//   ....[3]....
        /*0108*/ 	.word	0x000001e0


	//   ....[4]....
        /*010c*/ 	.word	0x00000210


	//   ....[5]....
        /*0110*/ 	.word	0x00000730


	//   ....[6]....
        /*0114*/ 	.word	0x00000970


	//   ....[7]....
        /*0118*/ 	.word	0x00000af0


	//   ....[8]....
        /*011c*/ 	.word	0x00000bf0


	//----- nvinfo : EIATTR_CBANK_PARAM_SIZE
	.align		4
.L_385:
        /*0120*/ 	.byte	0x03, 0x19
        /*0122*/ 	.short	0x0040


	//----- nvinfo : EIATTR_PARAM_CBANK
	.align		4
        /*0124*/ 	.byte	0x04, 0x0a
        /*0126*/ 	.short	(.L_387 - .L_386)
	.align		4
.L_386:
        /*0128*/ 	.word	index@(.nv.constant0._Z20copyRoiKernelBatchedI6__halffEvPKT_iiiiiiPT0_iiiiii)
        /*012c*/ 	.short	0x0380
        /*012e*/ 	.short	0x0040


	//----- nvinfo : EIATTR_SW_WAR
	.align		4
.L_387:
        /*0130*/ 	.byte	0x04, 0x36
        /*0132*/ 	.short	(.L_389 - .L_388)
.L_388:
        /*0134*/ 	.word	0x00000008
.L_389:


//--------------------- .nv.info._Z20copyRoiKernelBatchedIf6__halfEvPKT_iiiiiiPT0_iiiiii --------------------------
	.section	.nv.info._Z20copyRoiKernelBatchedIf6__halfEvPKT_iiiiiiPT0_iiiiii,"",@"SHT_CUDA_INFO"
	.sectionflags	@""
	.align	4


	//----- nvinfo : EIATTR_CUDA_API_VERSION
	.align		4
        /*0000*/ 	.byte	0x04, 0x37
        /*0002*/ 	.short	(.L_391 - .L_390)
.L_390:
        /*0004*/ 	.word	0x00000082


	//----- nvinfo : EIATTR_KPARAM_INFO
	.align		4
.L_391:
        /*0008*/ 	.byte	0x04, 0x17
        /*000a*/ 	.short	(.L_393 - .L_392)
.L_392:
        /*000c*/ 	.word	0x00000000
        /*0010*/ 	.short	0x000d
        /*0012*/ 	.short	0x003c
        /*0014*/ 	.byte	0x00, 0xf0, 0x11, 0x00


	//----- nvinfo : EIATTR_KPARAM_INFO
	.align		4
.L_393:
        /*0018*/ 	.byte	0x04, 0x17
        /*001a*/ 	.short	(.L_395 - .L_394)
.L_394:
        /*001c*/ 	.word	0x00000000
        /*0020*/ 	.short	0x000c
        /*0022*/ 	.short	0x0038
        /*0024*/ 	.byte	0x00, 0xf0, 0x11, 0x00


	//----- nvinfo : EIATTR_KPARAM_INFO
	.align		4
.L_395:
        /*0028*/ 	.byte	0x04, 0x17
        /*002a*/ 	.short	(.L_397 - .L_396)
.L_396:
        /*002c*/ 	.word	0x00000000
        /*0030*/ 	.short	0x000b
        /*0032*/ 	.short	0x0034
        /*0034*/ 	.byte	0x00, 0xf0, 0x11, 0x00


	//----- nvinfo : EIATTR_KPARAM_INFO
	.align		4
.L_397:
        /*0038*/ 	.byte	0x04, 0x17
        /*003a*/ 	.short	(.L_399 - .L_398)
.L_398:
        /*003c*/ 	.word	0x00000000
        /*0040*/ 	.short	0x000a
        /*0042*/ 	.short	0x0030
        /*0044*/ 	.byte	0x00, 0xf0, 0x11, 0x00


	//----- nvinfo : EIATTR_KPARAM_INFO
	.align		4
.L_399:
        /*0048*/ 	.byte	0x04, 0x17
        /*004a*/ 	.short	(.L_401 - .L_400)
.L_400:
        /*004c*/ 	.word	0x00000000
        /*0050*/ 	.short	0x0009
        /*0052*/ 	.short	0x002c
        /*0054*/ 	.byte	0x00, 0xf0, 0x11, 0x00


	//----- nvinfo : EIATTR_KPARAM_INFO
	.align		4
.L_401:
        /*0058*/ 	.byte	0x04, 0x17
        /*005a*/ 	.short	(.L_403 - .L_402)
.L_402:
        /*005c*/ 	.word	0x00000000
        /*0060*/ 	.short	0x0008
        /*0062*/ 	.short	0x0028
        /*0064*/ 	.byte	0x00, 0xf0, 0x11, 0x00


	//----- nvinfo : EIATTR_KPARAM_INFO
	.align		4
.L_403:
        /*0068*/ 	.byte	0x04, 0x17
        /*006a*/ 	.short	(.L_405 - .L_404)
.L_404:
        /*006c*/ 	.word	0x00000000
        /*0070*/ 	.short	0x0007
        /*0072*/ 	.short	0x0020
        /*0074*/ 	.byte	0x00, 0xf5, 0x21, 0x00


	//----- nvinfo : EIATTR_KPARAM_INFO
	.align		4
.L_405:
        /*0078*/ 	.byte	0x04, 0x17
        /*007a*/ 	.short	(.L_407 - .L_406)
.L_406:
        /*007c*/ 	.word	0x00000000
        /*0080*/ 	.short	0x0006
        /*0082*/ 	.short	0x001c
        /*0084*/ 	.byte	0x00, 0xf0, 0x11, 0x00


	//----- nvinfo : EIATTR_KPARAM_INFO
	.align		4
.L_407:
        /*0088*/ 	.byte	0x04, 0x17
        /*008a*/ 	.short	(.L_409 - .L_408)
.L_408:
        /*008c*/ 	.word	0x00000000
        /*0090*/ 	.short	0x0005
        /*0092*/ 	.short	0x0018
        /*0094*/ 	.byte	0x00, 0xf0, 0x11, 0x00


	//----- nvinfo : EIATTR_KPARAM_INFO
	.align		4
.L_409:
        /*0098*/ 	.byte	0x04, 0x17
        /*009a*/ 	.short	(.L_411 - .L_410)
.L_410:
        /*009c*/ 	.word	0x00000000
        /*00a0*/ 	.short	0x0004
        /*00a2*/ 	.short	0x0014
        /*00a4*/ 	.byte	0x00, 0xf0, 0x11, 0x00


	//----- nvinfo : EIATTR_KPARAM_INFO
	.align		4
.L_411:
        /*00a8*/ 	.byte	0x04, 0x17
        /*00aa*/ 	.short	(.L_413 - .L_412)
.L_412:
        /*00ac*/ 	.word	0x00000000
        /*00b0*/ 	.short	0x0003
        /*00b2*/ 	.short	0x0010
        /*00b4*/ 	.byte	0x00, 0xf0, 0x11, 0x00


	//----- nvinfo : EIATTR_KPARAM_INFO
	.align		4
.L_413:
        /*00b8*/ 	.byte	0x04, 0x17
        /*00ba*/ 	.short	(.L_415 - .L_414)
.L_414:
        /*00bc*/ 	.word	0x00000000
        /*00c0*/ 	.short	0x0002
        /*00c2*/ 	.short	0x000c
        /*00c4*/ 	.byte	0x00, 0xf0, 0x11, 0x00


	//----- nvinfo : EIATTR_KPARAM_INFO
	.align		4
.L_415:
        /*00c8*/ 	.byte	0x04, 0x17
        /*00ca*/ 	.short	(.L_417 - .L_416)
.L_416:
        /*00cc*/ 	.word	0x00000000
        /*00d0*/ 	.short	0x0001
        /*00d2*/ 	.short	0x0008
        /*00d4*/ 	.byte	0x00, 0xf0, 0x11, 0x00


	//----- nvinfo : EIATTR_KPARAM_INFO
	.align		4
.L_417:
        /*00d8*/ 	.byte	0x04, 0x17
        /*00da*/ 	.short	(.L_419 - .L_418)
.L_418:
        /*00dc*/ 	.word	0x00000000
        /*00e0*/ 	.short	0x0000
        /*00e2*/ 	.short	0x0000
        /*00e4*/ 	.byte	0x00, 0xf5, 0x21, 0x00


	//----- nvinfo : EIATTR_SPARSE_MMA_MASK
	.align		4
.L_419:
        /*00e8*/ 	.byte	0x03, 0x50
        /*00ea*/ 	.short	0x0000


	//----- nvinfo : EIATTR_MAXREG_COUNT
	.align		4
        /*00ec*/ 	.byte	0x03, 0x1b
        /*00ee*/ 	.short	0x00ff


	//----- nvinfo : EIATTR_MERCURY_ISA_VERSION
	.align		4
        /*00f0*/ 	.byte	0x03, 0x5f
        /*00f2*/ 	.short	0x0101


	//----- nvinfo : EIATTR_VRC_CTA_INIT_COUNT
	.align		4
        /*00f4*/ 	.byte	0x02, 0x4a
	.zero		1
	.zero		1


	//----- nvinfo : EIATTR_EXIT_INSTR_OFFSETS
	.align		4
        /*00f8*/ 	.byte	0x04, 0x1c
        /*00fa*/ 	.short	(.L_421 - .L_420)


	//   ....[0]....
.L_420:
        /*00fc*/ 	.word	0x00000040


	//   ....[1]....
        /*0100*/ 	.word	0x00000100


	//   ....[2]....
        /*0104*/ 	.word	0x00000170


	//   ....[3]....
        /*0108*/ 	.word	0x000001e0


	//   ....[4]....
        /*010c*/ 	.word	0x00000210


	//   ....[5]....
        /*0110*/ 	.word	0x00000820


	//   ....[6]....
        /*0114*/ 	.word	0x00000ad0


	//   ....[7]....
        /*0118*/ 	.word	0x00000c80


	//   ....[8]....
        /*011c*/ 	.word	0x00000d80


	//----- nvinfo : EIATTR_CBANK_PARAM_SIZE
	.align		4
.L_421:
        /*0120*/ 	.byte	0x03, 0x19
        /*0122*/ 	.short	0x0040


	//----- nvinfo : EIATTR_PARAM_CBANK
	.align		4
        /*0124*/ 	.byte	0x04, 0x0a
        /*0126*/ 	.short	(.L_423 - .L_422)
	.align		4
.L_422:
        /*0128*/ 	.word	index@(.nv.constant0._Z20copyRoiKernelBatchedIf6__halfEvPKT_iiiiiiPT0_iiiiii)
        /*012c*/ 	.short	0x0380
        /*012e*/ 	.short	0x0040


	//----- nvinfo : EIATTR_SW_WAR
	.align		4
.L_423:
        /*0130*/ 	.byte	0x04, 0x36
        /*0132*/ 	.short	(.L_425 - .L_424)
.L_424:
        /*0134*/ 	.word	0x00000008
.L_425:


//--------------------- .nv.info._Z20copyRoiKernelBatchedI13__nv_bfloat16S0_EvPKT_iiiiiiPT0_iiiiii --------------------------
	.section	.nv.info._Z20copyRoiKernelBatchedI13__nv_bfloat16S0_EvPKT_iiiiiiPT0_iiiiii,"",@"SHT_CUDA_INFO"
	.sectionflags	@""
	.align	4


	//----- nvinfo : EIATTR_CUDA_API_VERSION
	.align		4
        /*0000*/ 	.byte	0x04, 0x37
        /*0002*/ 	.short	(.L_427 - .L_426)
.L_426:
        /*0004*/ 	.word	0x00000082


	//----- nvinfo : EIATTR_KPARAM_INFO
	.align		4
.L_427:
        /*0008*/ 	.byte	0x04, 0x17
        /*000a*/ 	.short	(.L_429 - .L_428)
.L_428:
        /*000c*/ 	.word	0x00000000
        /*0010*/ 	.short	0x000d
        /*0012*/ 	.short	0x003c
        /*0014*/ 	.byte	0x00, 0xf0, 0x11, 0x00


	//----- nvinfo : EIATTR_KPARAM_INFO
	.align		4
.L_429:
        /*0018*/ 	.byte	0x04, 0x17
        /*001a*/ 	.short	(.L_431 - .L_430)
.L_430:
        /*001c*/ 	.word	0x00000000
        /*0020*/ 	.short	0x000c
        /*0022*/ 	.short	0x0038
        /*0024*/ 	.byte	0x00, 0xf0, 0x11, 0x00


	//----- nvinfo : EIATTR_KPARAM_INFO
	.align		4
.L_431:
        /*0028*/ 	.byte	0x04, 0x17
        /*002a*/ 	.short	(.L_433 - .L_432)
.L_432:
        /*002c*/ 	.word	0x00000000
        /*0030*/ 	.short	0x000b
        /*0032*/ 	.short	0x0034
        /*0034*/ 	.byte	0x00, 0xf0, 0x11, 0x00


	//----- nvinfo : EIATTR_KPARAM_INFO
	.align		4
.L_433:
        /*0038*/ 	.byte	0x04, 0x17
        /*003a*/ 	.short	(.L_435 - .L_434)
.L_434:
        /*003c*/ 	.word	0x00000000
        /*0040*/ 	.short	0x000a
        /*0042*/ 	.short	0x0030
        /*0044*/ 	.byte	0x00, 0xf0, 0x11, 0x00


	//----- nvinfo : EIATTR_KPARAM_INFO
	.align		4
.L_435:
        /*0048*/ 	.byte	0x04, 0x17
        /*004a*/ 	.short	(.L_437 - .L_436)
.L_436:
        /*004c*/ 	.word	0x00000000
        /*0050*/ 	.short	0x0009
        /*0052*/ 	.short	0x002c
        /*0054*/ 	.byte	0x00, 0xf0, 0x11, 0x00


	//----- nvinfo : EIATTR_KPARAM_INFO
	.align		4
.L_437:
        /*0058*/ 	.byte	0x04, 0x17
        /*005a*/ 	.short	(.L_439 - .L_438)
.L_438:
        /*005c*/ 	.word	0x00000000
        /*0060*/ 	.short	0x0008
        /*0062*/ 	.short	0x0028
        /*0064*/ 	.byte	0x00, 0xf0, 0x11, 0x00


	//----- nvinfo : EIATTR_KPARAM_INFO
	.align		4
.L_439:
        /*0068*/ 	.byte	0x04, 0x17
        /*006a*/ 	.short	(.L_441 - .L_440)
.L_440:
        /*006c*/ 	.word	0x00000000
        /*0070*/ 	.short	0x0007
        /*0072*/ 	.short	0x0020
        /*0074*/ 	.byte	0x00, 0xf5, 0x21, 0x00


	//----- nvinfo : EIATTR_KPARAM_INFO
	.align		4
.L_441:
        /*0078*/ 	.byte	0x04, 0x17
        /*007a*/ 	.short	(.L_443 - .L_442)
.L_442:
        /*007c*/ 	.word	0x00000000
        /*0080*/ 	.short	0x0006
        /*0082*/ 	.short	0x001c
        /*0084*/ 	.byte	0x00, 0xf0, 0x11, 0x00


	//----- nvinfo : EIATTR_KPARAM_INFO
	.align		4
.L_443:
        /*0088*/ 	.byte	0x04, 0x17
        /*008a*/ 	.short	(.L_445 - .L_444)
.L_444:
        /*008c*/ 	.word	0x00000000
        /*0090*/ 	.short	0x0005
        /*0092*/ 	.short	0x0018
        /*0094*/ 	.byte	0x00, 0xf0, 0x11, 0x00


	//----- nvinfo : EIATTR_KPARAM_INFO
	.align		4
.L_445:
        /*0098*/ 	.byte	0x04, 0x17
        /*009a*/ 	.short	(.L_447 - .L_446)
.L_446:
        /*009c*/ 	.word	0x00000000
        /*00a0*/ 	.short	0x0004
        /*00a2*/ 	.short	0x0014
        /*00a4*/ 	.byte	0x00, 0xf0, 0x11, 0x00


	//----- nvinfo : EIATTR_KPARAM_INFO
	.align		4
.L_447:
        /*00a8*/ 	.byte	0x04, 0x17
        /*00aa*/ 	.short	(.L_449 - .L_448)
.L_448:
        /*00ac*/ 	.word	0x00000000
        /*00b0*/ 	.short	0x0003
        /*00b2*/ 	.short	0x0010
        /*00b4*/ 	.byte	0x00, 0xf0, 0x11, 0x00


	//----- nvinfo : EIATTR_KPARAM_INFO
	.align		4
.L_449:
        /*00b8*/ 	.byte	0x04, 0x17
        /*00ba*/ 	.short	(.L_451 - .L_450)
.L_450:
        /*00bc*/ 	.word	0x00000000
        /*00c0*/ 	.short	0x0002
        /*00c2*/ 	.short	0x000c
        /*00c4*/ 	.byte	0x00, 0xf0, 0x11, 0x00


	//----- nvinfo : EIATTR_KPARAM_INFO
	.align		4
.L_451:
        /*00c8*/ 	.byte	0x04, 0x17
        /*00ca*/ 	.short	(.L_453 - .L_452)
.L_452:
        /*00cc*/ 	.word	0x00000000
        /*00d0*/ 	.short	0x0001
        /*00d2*/ 	.short	0x0008
        /*00d4*/ 	.byte	0x00, 0xf0, 0x11, 0x00


	//----- nvinfo : EIATTR_KPARAM_INFO
	.align		4
.L_453:
        /*00d8*/ 	.byte	0x04, 0x17
        /*00da*/ 	.short	(.L_455 - .L_454)
.L_454:
        /*00dc*/ 	.word	0x00000000
        /*00e0*/ 	.short	0x0000
        /*00e2*/ 	.short	0x0000
        /*00e4*/ 	.byte	0x00, 0xf5, 0x21, 0x00


	//----- nvinfo : EIATTR_SPARSE_MMA_MASK
	.align		4
.L_455:
        /*00e8*/ 	.byte	0x03, 0x50
        /*00ea*/ 	.short	0x0000


	//----- nvinfo : EIATTR_MAXREG_COUNT
	.align		4
        /*00ec*/ 	.byte	0x03, 0x1b
        /*00ee*/ 	.short	0x00ff


	//----- nvinfo : EIATTR_MERCURY_ISA_VERSION
	.align		4
        /*00f0*/ 	.byte	0x03, 0x5f
        /*00f2*/ 	.short	0x0101


	//----- nvinfo : EIATTR_VRC_CTA_INIT_COUNT
	.align		4
        /*00f4*/ 	.byte	0x02, 0x4a
	.zero		1
	.zero		1


	//----- nvinfo : EIATTR_EXIT_INSTR_OFFSETS
	.align		4
        /*00f8*/ 	.byte	0x04, 0x1c
        /*00fa*/ 	.short	(.L_457 - .L_456)


	//   ....[0]....
.L_456:
        /*00fc*/ 	.word	0x00000040


	//   ....[1]....
        /*0100*/ 	.word	0x00000100


	//   ....[2]....
        /*0104*/ 	.word	0x00000170


	//   ....[3]....
        /*0108*/ 	.word	0x000001e0


	//   ....[4]....
        /*010c*/ 	.word	0x00000210


	//   ....[5]....
        /*0110*/ 	.word	0x00000630


	//   ....[6]....
        /*0114*/ 	.word	0x000007f0


	//   ....[7]....
        /*0118*/ 	.word	0x00000930


	//   ....[8]....
        /*011c*/ 	.word	0x00000a20


	//----- nvinfo : EIATTR_CBANK_PARAM_SIZE
	.align		4
.L_457:
        /*0120*/ 	.byte	0x03, 0x19
        /*0122*/ 	.short	0x0040


	//----- nvinfo : EIATTR_PARAM_CBANK
	.align		4
        /*0124*/ 	.byte	0x04, 0x0a
        /*0126*/ 	.short	(.L_459 - .L_458)
	.align		4
.L_458:
        /*0128*/ 	.word	index@(.nv.constant0._Z20copyRoiKernelBatchedI13__nv_bfloat16S0_EvPKT_iiiiiiPT0_iiiiii)
        /*012c*/ 	.short	0x0380
        /*012e*/ 	.short	0x0040


	//----- nvinfo : EIATTR_SW_WAR
	.align		4
.L_459:
        /*0130*/ 	.byte	0x04, 0x36
        /*0132*/ 	.short	(.L_461 - .L_460)
.L_460:
        /*0134*/ 	.word	0x00000008
.L_461:


//--------------------- .nv.info._Z20copyRoiKernelBatchedI6__halfS0_EvPKT_iiiiiiPT0_iiiiii --------------------------
	.section	.nv.info._Z20copyRoiKernelBatchedI6__halfS0_EvPKT_iiiiiiPT0_iiiiii,"",@"SHT_CUDA_INFO"
	.sectionflags	@""
	.align	4


	//----- nvinfo : EIATTR_CUDA_API_VERSION
	.align		4
        /*0000*/ 	.byte	0x04, 0x37
        /*0002*/ 	.short	(.L_463 - .L_462)
.L_462:
        /*0004*/ 	.word	0x00000082


	//----- nvinfo : EIATTR_KPARAM_INFO
	.align		4
.L_463:
        /*0008*/ 	.byte	0x04, 0x17
        /*000a*/ 	.short	(.L_465 - .L_464)
.L_464:
        /*000c*/ 	.word	0x00000000
        /*0010*/ 	.short	0x000d
        /*0012*/ 	.short	0x003c
        /*0014*/ 	.byte	0x00, 0xf0, 0x11, 0x00


	//----- nvinfo : EIATTR_KPARAM_INFO
	.align		4
.L_465:
        /*0018*/ 	.byte	0x04, 0x17
        /*001a*/ 	.short	(.L_467 - .L_466)
.L_466:
        /*001c*/ 	.word	0x00000000
        /*0020*/ 	.short	0x000c
        /*0022*/ 	.short	0x0038
        /*0024*/ 	.byte	0x00, 0xf0, 0x11, 0x00


	//----- nvinfo : EIATTR_KPARAM_INFO
	.align		4
.L_467:
        /*0028*/ 	.byte	0x04, 0x17
        /*002a*/ 	.short	(.L_469 - .L_468)
.L_468:
        /*002c*/ 	.word	0x00000000
        /*0030*/ 	.short	0x000b
        /*0032*/ 	.short	0x0034
        /*0034*/ 	.byte	0x00, 0xf0, 0x11, 0x00


	//----- nvinfo : EIATTR_KPARAM_INFO
	.align		4
.L_469:
        /*0038*/ 	.byte	0x04, 0x17
        /*003a*/ 	.short	(.L_471 - .L_470)
.L_470:
        /*003c*/ 	.word	0x00000000
        /*0040*/ 	.short	0x000a
        /*0042*/ 	.short	0x0030
        /*0044*/ 	.byte	0x00, 0xf0, 0x11, 0x00


	//----- nvinfo : EIATTR_KPARAM_INFO
	.align		4
.L_471:
        /*0048*/ 	.byte	0x04, 0x17
        /*004a*/ 	.short	(.L_473 - .L_472)
.L_472:
        /*004c*/ 	.word	0x00000000
        /*0050*/ 	.short	0x0009
        /*0052*/ 	.short	0x002c
        /*0054*/ 	.byte	0x00, 0xf0, 0x11, 0x00


	//----- nvinfo : EIATTR_KPARAM_INFO
	.align		4
.L_473:
        /*0058*/ 	.byte	0x04, 0x17
        /*005a*/ 	.short	(.L_475 - .L_474)
.L_474:
        /*005c*/ 	.word	0x00000000
        /*0060*/ 	.short	0x0008
        /*0062*/ 	.short	0x0028
        /*0064*/ 	.byte	0x00, 0xf0, 0x11, 0x00


	//----- nvinfo : EIATTR_KPARAM_INFO
	.align		4
.L_475:
        /*0068*/ 	.byte	0x04, 0x17
        /*006a*/ 	.short	(.L_477 - .L_476)
.L_476:
        /*006c*/ 	.word	0x00000000
        /*0070*/ 	.short	0x0007
        /*0072*/ 	.short	0x0020
        /*0074*/ 	.byte	0x00, 0xf5, 0x21, 0x00


	//----- nvinfo : EIATTR_KPARAM_INFO
	.align		4
.L_477:
        /*0078*/ 	.byte	0x04, 0x17
        /*007a*/ 	.short	(.L_479 - .L_478)
.L_478:
        /*007c*/ 	.word	0x00000000
        /*0080*/ 	.short	0x0006
        /*0082*/ 	.short	0x001c
        /*0084*/ 	.byte	0x00, 0xf0, 0x11, 0x00


	//----- nvinfo : EIATTR_KPARAM_INFO
	.align		4
.L_479:
        /*0088*/ 	.byte	0x04, 0x17
        /*008a*/ 	.short	(.L_481 - .L_480)
.L_480:
        /*008c*/ 	.word	0x00000000
        /*0090*/ 	.short	0x0005
        /*0092*/ 	.short	0x0018
        /*0094*/ 	.byte	0x00, 0xf0, 0x11, 0x00


	//----- nvinfo : EIATTR_KPARAM_INFO
	.align		4
.L_481:
        /*0098*/ 	.byte	0x04, 0x17
        /*009a*/ 	.short	(.L_483 - .L_482)
.L_482:
        /*009c*/ 	.word	0x00000000
        /*00a0*/ 	.short	0x0004
        /*00a2*/ 	.short	0x0014
        /*00a4*/ 	.byte	0x00, 0xf0, 0x11, 0x00


	//----- nvinfo : EIATTR_KPARAM_INFO
	.align		4
.L_483:
        /*00a8*/ 	.byte	0x04, 0x17
        /*00aa*/ 	.short	(.L_485 - .L_484)
.L_484:
        /*00ac*/ 	.word	0x00000000
        /*00b0*/ 	.short	0x0003
        /*00b2*/ 	.short	0x0010
        /*00b4*/ 	.byte	0x00, 0xf0, 0x11, 0x00


	//----- nvinfo : EIATTR_KPARAM_INFO
	.align		4
.L_485:
        /*00b8*/ 	.byte	0x04, 0x17
        /*00ba*/ 	.short	(.L_487 - .L_486)
.L_486:
        /*00bc*/ 	.word	0x00000000
        /*00c0*/ 	.short	0x0002
        /*00c2*/ 	.short	0x000c
        /*00c4*/ 	.byte	0x00, 0xf0, 0x11, 0x00


	//----- nvinfo : EIATTR_KPARAM_INFO
	.align		4
.L_487:
        /*00c8*/ 	.byte	0x04, 0x17
        /*00ca*/ 	.short	(.L_489 - .L_488)
.L_488:
        /*00cc*/ 	.word	0x00000000
        /*00d0*/ 	.short	0x0001
        /*00d2*/ 	.short	0x0008
        /*00d4*/ 	.byte	0x00, 0xf0, 0x11, 0x00


	//----- nvinfo : EIATTR_KPARAM_INFO
	.align		4
.L_489:
        /*00d8*/ 	.byte	0x04, 0x17
        /*00da*/ 	.short	(.L_491 - .L_490)
.L_490:
        /*00dc*/ 	.word	0x00000000
        /*00e0*/ 	.short	0x0000
        /*00e2*/ 	.short	0x0000
        /*00e4*/ 	.byte	0x00, 0xf5, 0x21, 0x00


	//----- nvinfo : EIATTR_SPARSE_MMA_MASK
	.align		4
.L_491:
        /*00e8*/ 	.byte	0x03, 0x50
        /*00ea*/ 	.short	0x0000


	//----- nvinfo : EIATTR_MAXREG_COUNT
	.align		4
        /*00ec*/ 	.byte	0x03, 0x1b
        /*00ee*/ 	.short	0x00ff


	//----- nvinfo : EIATTR_MERCURY_ISA_VERSION
	.align		4
        /*00f0*/ 	.byte	0x03, 0x5f
        /*00f2*/ 	.short	0x0101


	//----- nvinfo : EIATTR_VRC_CTA_INIT_COUNT
	.align		4
        /*00f4*/ 	.byte	0x02, 0x4a
	.zero		1
	.zero		1


	//----- nvinfo : EIATTR_EXIT_INSTR_OFFSETS
	.align		4
        /*00f8*/ 	.byte	0x04, 0x1c
        /*00fa*/ 	.short	(.L_493 - .L_492)


	//   ....[0]....
.L_492:
        /*00fc*/ 	.word	0x00000040


	//   ....[1]....
        /*0100*/ 	.word	0x00000100


	//   ....[2]....
        /*0104*/ 	.word	0x00000170


	//   ....[3]....
        /*0108*/ 	.word	0x000001e0


	//   ....[4]....
        /*010c*/ 	.word	0x00000210


	//   ....[5]....
        /*0110*/ 	.word	0x00000630


	//   ....[6]....
        /*0114*/ 	.word	0x000007f0


	//   ....[7]....
        /*0118*/ 	.word	0x00000930


	//   ....[8]....
        /*011c*/ 	.word	0x00000a20


	//----- nvinfo : EIATTR_CBANK_PARAM_SIZE
	.align		4
.L_493:
        /*0120*/ 	.byte	0x03, 0x19
        /*0122*/ 	.short	0x0040


	//----- nvinfo : EIATTR_PARAM_CBANK
	.align		4
        /*0124*/ 	.byte	0x04, 0x0a
        /*0126*/ 	.short	(.L_495 - .L_494)
	.align		4
.L_494:
        /*0128*/ 	.word	index@(.nv.constant0._Z20copyRoiKernelBatchedI6__halfS0_EvPKT_iiiiiiPT0_iiiiii)
        /*012c*/ 	.short	0x0380
        /*012e*/ 	.short	0x0040


	//----- nvinfo : EIATTR_SW_WAR
	.align		4
.L_495:
        /*0130*/ 	.byte	0x04, 0x36
        /*0132*/ 	.short	(.L_497 - .L_496)
.L_496:
        /*0134*/ 	.word	0x00000008
.L_497:


//--------------------- .nv.info._Z20copyRoiKernelBatchedI6uchar35half3EvPKT_iiiiiiPT0_iiiiii --------------------------
	.section	.nv.info._Z20copyRoiKernelBatchedI6uchar35half3EvPKT_iiiiiiPT0_iiiiii,"",@"SHT_CUDA_INFO"
	.sectionflags	@""
	.align	4


	//----- nvinfo : EIATTR_CUDA_API_VERSION
	.align		4
        /*0000*/ 	.byte	0x04, 0x37
        /*0002*/ 	.short	(.L_499 - .L_498)
.L_498:
        /*0004*/ 	.word	0x00000082


	//----- nvinfo : EIATTR_KPARAM_INFO
	.align		4
.L_499:
        /*0008*/ 	.byte	0x04, 0x17
        /*000a*/ 	.short	(.L_501 - .L_500)
.L_500:
        /*000c*/ 	.word	0x00000000
        /*0010*/ 	.short	0x000d
        /*0012*/ 	.short	0x003c
        /*0014*/ 	.byte	0x00, 0xf0, 0x11, 0x00


	//----- nvinfo : EIATTR_KPARAM_INFO
	.align		4
.L_501:
        /*0018*/ 	.byte	0x04, 0x17
        /*001a*/ 	.short	(.L_503 - .L_502)
.L_502:
        /*001c*/ 	.word	0x00000000
        /*0020*/ 	.short	0x000c
        /*0022*/ 	.short	0x0038
        /*0024*/ 	.byte	0x00, 0xf0, 0x11, 0x00


	//----- nvinfo : EIATTR_KPARAM_INFO
	.align		4
.L_503:
        /*0028*/ 	.byte	0x04, 0x17
        /*002a*/ 	.short	(.L_505 - .L_504)
.L_504:
        /*002c*/ 	.word	0x00000000
        /*0030*/ 	.short	0x000b
        /*0032*/ 	.short	0x0034
        /*0034*/ 	.byte	0x00, 0xf0, 0x11, 0x00


	//----- nvinfo : EIATTR_KPARAM_INFO
	.align		4
.L_505:
        /*0038*/ 	.byte	0x04, 0x17
        /*003a*/ 	.short	(.L_507 - .L_506)
.L_506:
        /*003c*/ 	.word	0x00000000
        /*0040*/ 	.short	0x000a
        /*0042*/ 	.short	0x0030
        /*0044*/ 	.byte	0x00, 0xf0, 0x11, 0x00


	//----- nvinfo : EIATTR_KPARAM_INFO
	.align		4
.L_507:
        /*0048*/ 	.byte	0x04, 0x17
        /*004a*/ 	.short	(.L_509 - .L_508)
.L_508:
        /*004c*/ 	.word	0x00000000
        /*0050*/ 	.short	0x0009
        /*0052*/ 	.short	0x002c
        /*0054*/ 	.byte	0x00, 0xf0, 0x11, 0x00


	//----- nvinfo : EIATTR_KPARAM_INFO
	.align		4
.L_509:
        /*0058*/ 	.byte	0x04, 0x17
        /*005a*/ 	.short	(.L_511 - .L_510)
.L_510:
        /*005c*/ 	.word	0x00000000
        /*0060*/ 	.short	0x0008
        /*0062*/ 	.short	0x0028
        /*0064*/ 	.byte	0x00, 0xf0, 0x11, 0x00


	//----- nvinfo : EIATTR_KPARAM_INFO
	.align		4
.L_511:
        /*0068*/ 	.byte	0x04, 0x17
        /*006a*/ 	.short	(.L_513 - .L_512)
.L_512:
        /*006c*/ 	.word	0x00000000
        /*0070*/ 	.short	0x0007
        /*0072*/ 	.short	0x0020
        /*0074*/ 	.byte	0x00, 0xf5, 0x21, 0x00


	//----- nvinfo : EIATTR_KPARAM_INFO
	.align		4
.L_513:
        /*0078*/ 	.byte	0x04, 0x17
        /*007a*/ 	.short	(.L_515 - .L_514)
.L_514:
        /*007c*/ 	.word	0x00000000
        /*0080*/ 	.short	0x0006
        /*0082*/ 	.short	0x001c
        /*0084*/ 	.byte	0x00, 0xf0, 0x11, 0x00


	//----- nvinfo : EIATTR_KPARAM_INFO
	.align		4
.L_515:
        /*0088*/ 	.byte	0x04, 0x17
        /*008a*/ 	.short	(.L_517 - .L_516)
.L_516:
        /*008c*/ 	.word	0x00000000
        /*0090*/ 	.short	0x0005
        /*0092*/ 	.short	0x0018
        /*0094*/ 	.byte	0x00, 0xf0, 0x11, 0x00


	//----- nvinfo : EIATTR_KPARAM_INFO
	.align		4
.L_517:
        /*0098*/ 	.byte	0x04, 0x17
        /*009a*/ 	.short	(.L_519 - .L_518)
.L_518:
        /*009c*/ 	.word	0x00000000
        /*00a0*/ 	.short	0x0004
        /*00a2*/ 	.short	0x0014
        /*00a4*/ 	.byte	0x00, 0xf0, 0x11, 0x00


	//----- nvinfo : EIATTR_KPARAM_INFO
	.align		4
.L_519:
        /*00a8*/ 	.byte	0x04, 0x17
        /*00aa*/ 	.short	(.L_521 - .L_520)
.L_520:
        /*00ac*/ 	.word	0x00000000
        /*00b0*/ 	.short	0x0003
        /*00b2*/ 	.short	0x0010
        /*00b4*/ 	.byte	0x00, 0xf0, 0x11, 0x00


	//----- nvinfo : EIATTR_KPARAM_INFO
	.align		4
.L_521:
        /*00b8*/ 	.byte	0x04, 0x17
        /*00ba*/ 	.short	(.L_523 - .L_522)
.L_522:
        /*00bc*/ 	.word	0x00000000
        /*00c0*/ 	.short	0x0002
        /*00c2*/ 	.short	0x000c
        /*00c4*/ 	.byte	0x00, 0xf0, 0x11, 0x00


	//----- nvinfo : EIATTR_KPARAM_INFO
	.align		4
.L_523:
        /*00c8*/ 	.byte	0x04, 0x17
        /*00ca*/ 	.short	(.L_525 - .L_524)
.L_524:
        /*00cc*/ 	.word	0x00000000
        /*00d0*/ 	.short	0x0001
        /*00d2*/ 	.short	0x0008
        /*00d4*/ 	.byte	0x00, 0xf0, 0x11, 0x00


	//----- nvinfo : EIATTR_KPARAM_INFO
	.align		4
.L_525:
        /*00d8*/ 	.byte	0x04, 0x17
        /*00da*/ 	.short	(.L_527 - .L_526)
.L_526:
        /*00dc*/ 	.word	0x00000000
        /*00e0*/ 	.short	0x0000
        /*00e2*/ 	.short	0x0000
        /*00e4*/ 	.byte	0x00, 0xf5, 0x21, 0x00


	//----- nvinfo : EIATTR_SPARSE_MMA_MASK
	.align		4
.L_527:
        /*00e8*/ 	.byte	0x03, 0x50
        /*00ea*/ 	.short	0x0000


	//----- nvinfo : EIATTR_MAXREG_COUNT
	.align		4
        /*00ec*/ 	.byte	0x03, 0x1b
        /*00ee*/ 	.short	0x00ff


	//----- nvinfo : EIATTR_MERCURY_ISA_VERSION
	.align		4
        /*00f0*/ 	.byte	0x03, 0x5f
        /*00f2*/ 	.short	0x0101


	//----- nvinfo : EIATTR_VRC_CTA_INIT_COUNT
	.align		4
        /*00f4*/ 	.byte	0x02, 0x4a
	.zero		1
	.zero		1


	//----- nvinfo : EIATTR_EXIT_INSTR_OFFSETS
	.align		4
        /*00f8*/ 	.byte	0x04, 0x1c
        /*00fa*/ 	.short	(.L_529 - .L_528)


	//   ....[0]....
.L_528:
        /*00fc*/ 	.word	0x00000040


	//   ....[1]....
        /*0100*/ 	.word	0x00000100


	//   ....[2]....
        /*0104*/ 	.word	0x00000170


	//   ....[3]....
        /*0108*/ 	.word	0x000001e0


	//   ....[4]....
        /*010c*/ 	.word	0x00000210


	//   ....[5]....
        /*0110*/ 	.word	0x000008b0


	//   ....[6]....
        /*0114*/ 	.word	0x00000bb0


	//   ....[7]....
        /*0118*/ 	.word	0x00000d90


	//   ....[8]....
        /*011c*/ 	.word	0x00000e90


	//----- nvinfo : EIATTR_CBANK_PARAM_SIZE
	.align		4
.L_529:
        /*0120*/ 	.byte	0x03, 0x19
        /*0122*/ 	.short	0x0040


	//----- nvinfo : EIATTR_PARAM_CBANK
	.align		4
        /*0124*/ 	.byte	0x04, 0x0a
        /*0126*/ 	.short	(.L_531 - .L_530)
	.align		4
.L_530:
        /*0128*/ 	.word	index@(.nv.constant0._Z20copyRoiKernelBatchedI6uchar35half3EvPKT_iiiiiiPT0_iiiiii)
        /*012c*/ 	.short	0x0380
        /*012e*/ 	.short	0x0040


	//----- nvinfo : EIATTR_SW_WAR
	.align		4
.L_531:
        /*0130*/ 	.byte	0x04, 0x36
        /*0132*/ 	.short	(.L_533 - .L_532)
.L_532:
        /*0134*/ 	.word	0x00000008
.L_533:


//--------------------- .nv.info._Z20copyRoiKernelBatchedI6uchar3S0_EvPKT_iiiiiiPT0_iiiiii --------------------------
	.section	.nv.info._Z20copyRoiKernelBatchedI6uchar3S0_EvPKT_iiiiiiPT0_iiiiii,"",@"SHT_CUDA_INFO"
	.sectionflags	@""
	.align	4


	//----- nvinfo : EIATTR_CUDA_API_VERSION
	.align		4
        /*0000*/ 	.byte	0x04, 0x37
        /*0002*/ 	.short	(.L_535 - .L_534)
.L_534:
        /*0004*/ 	.word	0x00000082


	//----- nvinfo : EIATTR_KPARAM_INFO
	.align		4
.L_535:
        /*0008*/ 	.byte	0x04, 0x17
        /*000a*/ 	.short	(.L_537 - .L_536)
.L_536:
        /*000c*/ 	.word	0x00000000
        /*0010*/ 	.short	0x000d
        /*0012*/ 	.short	0x003c
        /*0014*/ 	.byte	0x00, 0xf0, 0x11, 0x00


	//----- nvinfo : EIATTR_KPARAM_INFO
	.align		4
.L_537:
        /*0018*/ 	.byte	0x04, 0x17
        /*001a*/ 	.short	(.L_539 - .L_538)
.L_538:
        /*001c*/ 	.word	0x00000000
        /*0020*/ 	.short	0x000c
        /*0022*/ 	.short	0x0038
        /*0024*/ 	.byte	0x00, 0xf0, 0x11, 0x00


	//----- nvinfo : EIATTR_KPARAM_INFO
	.align		4
.L_539:
        /*0028*/ 	.byte	0x04, 0x17
        /*002a*/ 	.short	(.L_541 - .L_540)
.L_540:
        /*002c*/ 	.word	0x00000000
        /*0030*/ 	.short	0x000b
        /*0032*/ 	.short	0x0034
        /*0034*/ 	.byte	0x00, 0xf0, 0x11, 0x00


	//----- nvinfo : EIATTR_KPARAM_INFO
	.align		4
.L_541:
        /*0038*/ 	.byte	0x04, 0x17
        /*003a*/ 	.short	(.L_543 - .L_542)
.L_542:
        /*003c*/ 	.word	0x00000000
        /*0040*/ 	.short	0x000a
        /*0042*/ 	.short	0x0030
        /*0044*/ 	.byte	0x00, 0xf0, 0x11, 0x00


	//----- nvinfo : EIATTR_KPARAM_INFO
	.align		4
.L_543:
        /*0048*/ 	.byte	0x04, 0x17
        /*004a*/ 	.short	(.L_545 - .L_544)
.L_544:
        /*004c*/ 	.word	0x00000000
        /*0050*/ 	.short	0x0009
        /*0052*/ 	.short	0x002c
        /*0054*/ 	.byte	0x00, 0xf0, 0x11, 0x00


	//----- nvinfo : EIATTR_KPARAM_INFO
	.align		4
.L_545:
        /*0058*/ 	.byte	0x04, 0x17
        /*005a*/ 	.short	(.L_547 - .L_546)
.L_546:
        /*005c*/ 	.word	0x00000000
        /*0060*/ 	.short	0x0008
        /*0062*/ 	.short	0x0028
        /*0064*/ 	.byte	0x00, 0xf0, 0x11, 0x00


	//----- nvinfo : EIATTR_KPARAM_INFO
	.align		4
.L_547:
        /*0068*/ 	.byte	0x04, 0x17
        /*006a*/ 	.short	(.L_549 - .L_548)
.L_548:
        /*006c*/ 	.word	0x00000000
        /*0070*/ 	.short	0x0007
        /*0072*/ 	.short	0x0020
        /*0074*/ 	.byte	0x00, 0xf5, 0x21, 0x00


	//----- nvinfo : EIATTR_KPARAM_INFO
	.align		4
.L_549:
        /*0078*/ 	.byte	0x04, 0x17
        /*007a*/ 	.short	(.L_551 - .L_550)
.L_550:
        /*007c*/ 	.word	0x00000000
        /*0080*/ 	.short	0x0006
        /*0082*/ 	.short	0x001c
        /*0084*/ 	.byte	0x00, 0xf0, 0x11, 0x00


	//----- nvinfo : EIATTR_KPARAM_INFO
	.align		4
.L_551:
        /*0088*/ 	.byte	0x04, 0x17
        /*008a*/ 	.short	(.L_553 - .L_552)
.L_552:
        /*008c*/ 	.word	0x00000000
        /*0090*/ 	.short	0x0005
        /*0092*/ 	.short	0x0018
        /*0094*/ 	.byte	0x00, 0xf0, 0x11, 0x00


	//----- nvinfo : EIATTR_KPARAM_INFO
	.align		4
.L_553:
        /*0098*/ 	.byte	0x04, 0x17
        /*009a*/ 	.short	(.L_555 - .L_554)
.L_554:
        /*009c*/ 	.word	0x00000000
        /*00a0*/ 	.short	0x0004
        /*00a2*/ 	.short	0x0014
        /*00a4*/ 	.byte	0x00, 0xf0, 0x11, 0x00


	//----- nvinfo : EIATTR_KPARAM_INFO
	.align		4
.L_555:
        /*00a8*/ 	.byte	0x04, 0x17
        /*00aa*/ 	.short	(.L_557 - .L_556)
.L_556:
        /*00ac*/ 	.word	0x00000000
        /*00b0*/ 	.short	0x0003
        /*00b2*/ 	.short	0x0010
        /*00b4*/ 	.byte	0x00, 0xf0, 0x11, 0x00


	//----- nvinfo : EIATTR_KPARAM_INFO
	.align		4
.L_557:
        /*00b8*/ 	.byte	0x04, 0x17
        /*00ba*/ 	.short	(.L_559 - .L_558)
.L_558:
        /*00bc*/ 	.word	0x00000000
        /*00c0*/ 	.short	0x0002
        /*00c2*/ 	.short	0x000c
        /*00c4*/ 	.byte	0x00, 0xf0, 0x11, 0x00


	//----- nvinfo : EIATTR_KPARAM_INFO
	.align		4
.L_559:
        /*00c8*/ 	.byte	0x04, 0x17
        /*00ca*/ 	.short	(.L_561 - .L_560)
.L_560:
        /*00cc*/ 	.word	0x00000000
        /*00d0*/ 	.short	0x0001
        /*00d2*/ 	.short	0x0008
        /*00d4*/ 	.byte	0x00, 0xf0, 0x11, 0x00


	//----- nvinfo : EIATTR_KPARAM_INFO
	.align		4
.L_561:
        /*00d8*/ 	.byte	0x04, 0x17
        /*00da*/ 	.short	(.L_563 - .L_562)
.L_562:
        /*00dc*/ 	.word	0x00000000
        /*00e0*/ 	.short	0x0000
        /*00e2*/ 	.short	0x0000
        /*00e4*/ 	.byte	0x00, 0xf5, 0x21, 0x00


	//----- nvinfo : EIATTR_SPARSE_MMA_MASK
	.align		4
.L_563:
        /*00e8*/ 	.byte	0x03, 0x50
        /*00ea*/ 	.short	0x0000


	//----- nvinfo : EIATTR_MAXREG_COUNT
	.align		4
        /*00ec*/ 	.byte	0x03, 0x1b
        /*00ee*/ 	.short	0x00ff


	//----- nvinfo : EIATTR_MERCURY_ISA_VERSION
	.align		4
        /*00f0*/ 	.byte	0x03, 0x5f
        /*00f2*/ 	.short	0x0101


	//----- nvinfo : EIATTR_VRC_CTA_INIT_COUNT
	.align		4
        /*00f4*/ 	.byte	0x02, 0x4a
	.zero		1
	.zero		1


	//----- nvinfo : EIATTR_EXIT_INSTR_OFFSETS
	.align		4
        /*00f8*/ 	.byte	0x04, 0x1c
        /*00fa*/ 	.short	(.L_565 - .L_564)


	//   ....[0]....
.L_564:
        /*00fc*/ 	.word	0x00000040


	//   ....[1]....
        /*0100*/ 	.word	0x00000100


	//   ....[2]....
        /*0104*/ 	.word	0x00000170


	//   ....[3]....
        /*0108*/ 	.word	0x000001e0


	//   ....[4]....
        /*010c*/ 	.word	0x00000210


	//   ....[5]....
        /*0110*/ 	.word	0x00000730


	//   ....[6]....
        /*0114*/ 	.word	0x00000970


	//   ....[7]....
        /*0118*/ 	.word	0x00000af0


	//   ....[8]....
        /*011c*/ 	.word	0x00000bc0


	//----- nvinfo : EIATTR_CBANK_PARAM_SIZE
	.align		4
.L_565:
        /*0120*/ 	.byte	0x03, 0x19
        /*0122*/ 	.short	0x0040


	//----- nvinfo : EIATTR_PARAM_CBANK
	.align		4
        /*0124*/ 	.byte	0x04, 0x0a
        /*0126*/ 	.short	(.L_567 - .L_566)
	.align		4
.L_566:
        /*0128*/ 	.word	index@(.nv.constant0._Z20copyRoiKernelBatchedI6uchar3S0_EvPKT_iiiiiiPT0_iiiiii)
        /*012c*/ 	.short	0x0380
        /*012e*/ 	.short	0x0040


	//----- nvinfo : EIATTR_SW_WAR
	.align		4
.L_567:
        /*0130*/ 	.byte	0x04, 0x36
        /*0132*/ 	.short	(.L_569 - .L_568)
.L_568:
        /*0134*/ 	.word	0x00000008
.L_569:


//--------------------- .nv.info._Z20copyRoiKernelBatchedI6float3S0_EvPKT_iiiiiiPT0_iiiiii --------------------------
	.section	.nv.info._Z20copyRoiKernelBatchedI6float3S0_EvPKT_iiiiiiPT0_iiiiii,"",@"SHT_CUDA_INFO"
	.sectionflags	@""
	.align	4


	//----- nvinfo : EIATTR_CUDA_API_VERSION
	.align		4
        /*0000*/ 	.byte	0x04, 0x37
        /*0002*/ 	.short	(.L_571 - .L_570)
.L_570:
        /*0004*/ 	.word	0x00000082


	//----- nvinfo : EIATTR_KPARAM_INFO
	.align		4
.L_571:
        /*0008*/ 	.byte	0x04, 0x17
        /*000a*/ 	.short	(.L_573 - .L_572)
.L_572:
        /*000c*/ 	.word	0x00000000
        /*0010*/ 	.short	0x000d
        /*0012*/ 	.short	0x003c
        /*0014*/ 	.byte	0x00, 0xf0, 0x11, 0x00


	//----- nvinfo : EIATTR_KPARAM_INFO
	.align		4
.L_573:
        /*0018*/ 	.byte	0x04, 0x17
        /*001a*/ 	.short	(.L_575 - .L_574)
.L_574:
        /*001c*/ 	.word	0x00000000
        /*0020*/ 	.short	0x000c
        /*0022*/ 	.short	0x0038
        /*0024*/ 	.byte	0x00, 0xf0, 0x11, 0x00


	//----- nvinfo : EIATTR_KPARAM_INFO
	.align		4
.L_575:
        /*0028*/ 	.byte	0x04, 0x17
        /*002a*/ 	.short	(.L_577 - .L_576)
.L_576:
        /*002c*/ 	.word	0x00000000
        /*0030*/ 	.short	0x000b
        /*0032*/ 	.short	0x0034
        /*0034*/ 	.byte	0x00, 0xf0, 0x11, 0x00


	//----- nvinfo : EIATTR_KPARAM_INFO
	.align		4
.L_577:
        /*0038*/ 	.byte	0x04, 0x17
        /*003a*/ 	.short	(.L_579 - .L_578)
.L_578:
        /*003c*/ 	.word	0x00000000
        /*0040*/ 	.short	0x000a
        /*0042*/ 	.short	0x0030
        /*0044*/ 	.byte	0x00, 0xf0, 0x11, 0x00


	//----- nvinfo : EIATTR_KPARAM_INFO
	.align		4
.L_579:
        /*0048*/ 	.byte	0x04, 0x17
        /*004a*/ 	.short	(.L_581 - .L_580)
.L_580:
        /*004c*/ 	.word	0x00000000
        /*0050*/ 	.short	0x0009
        /*0052*/ 	.short	0x002c
        /*0054*/ 	.byte	0x00, 0xf0, 0x11, 0x00


	//----- nvinfo : EIATTR_KPARAM_INFO
	.align		4
.L_581:
        /*0058*/ 	.byte	0x04, 0x17
        /*005a*/ 	.short	(.L_583 - .L_582)
.L_582:
        /*005c*/ 	.word	0x00000000
        /*0060*/ 	.short	0x0008
        /*0062*/ 	.short	0x0028
        /*0064*/ 	.byte	0x00, 0xf0, 0x11, 0x00


	//----- nvinfo : EIATTR_KPARAM_INFO
	.align		4
.L_583:
        /*0068*/ 	.byte	0x04, 0x17
        /*006a*/ 	.short	(.L_585 - .L_584)
.L_584:
        /*006c*/ 	.word	0x00000000
        /*0070*/ 	.short	0x0007
        /*0072*/ 	.short	0x0020
        /*0074*/ 	.byte	0x00, 0xf5, 0x21, 0x00


	//----- nvinfo : EIATTR_KPARAM_INFO
	.align		4
.L_585:
        /*0078*/ 	.byte	0x04, 0x17
        /*007a*/ 	.short	(.L_587 - .L_586)
.L_586:
        /*007c*/ 	.word	0x00000000
        /*0080*/ 	.short	0x0006
        /*0082*/ 	.short	0x001c
        /*0084*/ 	.byte	0x00, 0xf0, 0x11, 0x00


	//----- nvinfo : EIATTR_KPARAM_INFO
	.align		4
.L_587:
        /*0088*/ 	.byte	0x04, 0x17
        /*008a*/ 	.short	(.L_589 - .L_588)
.L_588:
        /*008c*/ 	.word	0x00000000
        /*0090*/ 	.short	0x0005
        /*0092*/ 	.short	0x0018
        /*0094*/ 	.byte	0x00, 0xf0, 0x11, 0x00


	//----- nvinfo : EIATTR_KPARAM_INFO
	.align		4
.L_589:
        /*0098*/ 	.byte	0x04, 0x17
        /*009a*/ 	.short	(.L_591 - .L_590)
.L_590:
        /*009c*/ 	.word	0x00000000
        /*00a0*/ 	.short	0x0004
        /*00a2*/ 	.short	0x0014
        /*00a4*/ 	.byte	0x00, 0xf0, 0x11, 0x00


	//----- nvinfo : EIATTR_KPARAM_INFO
	.align		4
.L_591:
        /*00a8*/ 	.byte	0x04, 0x17
        /*00aa*/ 	.short	(.L_593 - .L_592)
.L_592:
        /*00ac*/ 	.word	0x00000000
        /*00b0*/ 	.short	0x0003
        /*00b2*/ 	.short	0x0010
        /*00b4*/ 	.byte	0x00, 0xf0, 0x11, 0x00


	//----- nvinfo : EIATTR_KPARAM_INFO
	.align		4
.L_593:
        /*00b8*/ 	.byte	0x04, 0x17
        /*00ba*/ 	.short	(.L_595 - .L_594)
.L_594:
        /*00bc*/ 	.word	0x00000000
        /*00c0*/ 	.short	0x0002
        /*00c2*/ 	.short	0x000c
        /*00c4*/ 	.byte	0x00, 0xf0, 0x11, 0x00


	//----- nvinfo : EIATTR_KPARAM_INFO
	.align		4
.L_595:
        /*00c8*/ 	.byte	0x04, 0x17
        /*00ca*/ 	.short	(.L_597 - .L_596)
.L_596:
        /*00cc*/ 	.word	0x00000000
        /*00d0*/ 	.short	0x0001
        /*00d2*/ 	.short	0x0008
        /*00d4*/ 	.byte	0x00, 0xf0, 0x11, 0x00


	//----- nvinfo : EIATTR_KPARAM_INFO
	.align		4
.L_597:
        /*00d8*/ 	.byte	0x04, 0x17
        /*00da*/ 	.short	(.L_599 - .L_598)
.L_598:
        /*00dc*/ 	.word	0x00000000
        /*00e0*/ 	.short	0x0000
        /*00e2*/ 	.short	0x0000
        /*00e4*/ 	.byte	0x00, 0xf5, 0x21, 0x00


	//----- nvinfo : EIATTR_SPARSE_MMA_MASK
	.align		4
.L_599:
        /*00e8*/ 	.byte	0x03, 0x50
        /*00ea*/ 	.short	0x0000


	//----- nvinfo : EIATTR_MAXREG_COUNT
	.align		4
        /*00ec*/ 	.byte	0x03, 0x1b
        /*00ee*/ 	.short	0x00ff


	//----- nvinfo : EIATTR_MERCURY_ISA_VERSION
	.align		4
        /*00f0*/ 	.byte	0x03, 0x5f
        /*00f2*/ 	.short	0x0101


	//----- nvinfo : EIATTR_VRC_CTA_INIT_COUNT
	.align		4
        /*00f4*/ 	.byte	0x02, 0x4a
	.zero		1
	.zero		1


	//----- nvinfo : EIATTR_EXIT_INSTR_OFFSETS
	.align		4
        /*00f8*/ 	.byte	0x04, 0x1c
        /*00fa*/ 	.short	(.L_601 - .L_600)


	//   ....[0]....
.L_600:
        /*00fc*/ 	.word	0x00000040


	//   ....[1]....
        /*0100*/ 	.word	0x00000100


	//   ....[2]....
        /*0104*/ 	.word	0x00000170


	//   ....[3]....
        /*0108*/ 	.word	0x000001e0


	//   ....[4]....
        /*010c*/ 	.word	0x00000210


	//   ....[5]....
        /*0110*/ 	.word	0x00000730


	//   ....[6]....
        /*0114*/ 	.word	0x00000970


	//   ....[7]....
        /*0118*/ 	.word	0x00000af0


	//   ....[8]....
        /*011c*/ 	.word	0x00000bc0


	//----- nvinfo : EIATTR_CBANK_PARAM_SIZE
	.align		4
.L_601:
        /*0120*/ 	.byte	0x03, 0x19
        /*0122*/ 	.short	0x0040


	//----- nvinfo : EIATTR_PARAM_CBANK
	.align		4
        /*0124*/ 	.byte	0x04, 0x0a
        /*0126*/ 	.short	(.L_603 - .L_602)
	.align		4
.L_602:
        /*0128*/ 	.word	index@(.nv.constant0._Z20copyRoiKernelBatchedI6float3S0_EvPKT_iiiiiiPT0_iiiiii)
        /*012c*/ 	.short	0x0380
        /*012e*/ 	.short	0x0040


	//----- nvinfo : EIATTR_SW_WAR
	.align		4
.L_603:
        /*0130*/ 	.byte	0x04, 0x36
        /*0132*/ 	.short	(.L_605 - .L_604)
.L_604:
        /*0134*/ 	.word	0x00000008
.L_605:


//--------------------- .nv.info._Z20copyRoiKernelBatchedIffEvPKT_iiiiiiPT0_iiiiii --------------------------
	.section	.nv.info._Z20copyRoiKernelBatchedIffEvPKT_iiiiiiPT0_iiiiii,"",@"SHT_CUDA_INFO"
	.sectionflags	@""
	.align	4


	//----- nvinfo : EIATTR_CUDA_API_VERSION
	.align		4
        /*0000*/ 	.byte	0x04, 0x37
        /*0002*/ 	.short	(.L_607 - .L_606)
.L_606:
        /*0004*/ 	.word	0x00000082


	//----- nvinfo : EIATTR_KPARAM_INFO
	.align		4
.L_607:
        /*0008*/ 	.byte	0x04, 0x17
        /*000a*/ 	.short	(.L_609 - .L_608)
.L_608:
        /*000c*/ 	.word	0x00000000
        /*0010*/ 	.short	0x000d
        /*0012*/ 	.short	0x003c
        /*0014*/ 	.byte	0x00, 0xf0, 0x11, 0x00


	//----- nvinfo : EIATTR_KPARAM_INFO
	.align		4
.L_609:
        /*0018*/ 	.byte	0x04, 0x17
        /*001a*/ 	.short	(.L_611 - .L_610)
.L_610:
        /*001c*/ 	.word	0x00000000
        /*0020*/ 	.short	0x000c
        /*0022*/ 	.short	0x0038
        /*0024*/ 	.byte	0x00, 0xf0, 0x11, 0x00


	//----- nvinfo : EIATTR_KPARAM_INFO
	.align		4
.L_611:
        /*0028*/ 	.byte	0x04, 0x17
        /*002a*/ 	.short	(.L_613 - .L_612)
.L_612:
        /*002c*/ 	.word	0x00000000
        /*0030*/ 	.short	0x000b
        /*0032*/ 	.short	0x0034
        /*0034*/ 	.byte	0x00, 0xf0, 0x11, 0x00


	//----- nvinfo : EIATTR_KPARAM_INFO
	.align		4
.L_613:
        /*0038*/ 	.byte	0x04, 0x17
        /*003a*/ 	.short	(.L_615 - .L_614)
.L_614:
        /*003c*/ 	.word	0x00000000
        /*0040*/ 	.short	0x000a
        /*0042*/ 	.short	0x0030
        /*0044*/ 	.byte	0x00, 0xf0, 0x11, 0x00


	//----- nvinfo : EIATTR_KPARAM_INFO
	.align		4
.L_615:
        /*0048*/ 	.byte	0x04, 0x17
        /*004a*/ 	.short	(.L_617 - .L_616)
.L_616:
        /*004c*/ 	.word	0x00000000
        /*0050*/ 	.short	0x0009
        /*0052*/ 	.short	0x002c
        /*0054*/ 	.byte	0x00, 0xf0, 0x11, 0x00


	//----- nvinfo : EIATTR_KPARAM_INFO
	.align		4
.L_617:
        /*0058*/ 	.byte	0x04, 0x17
        /*005a*/ 	.short	(.L_619 - .L_618)
.L_618:
        /*005c*/ 	.word	0x00000000
        /*0060*/ 	.short	0x0008
        /*0062*/ 	.short	0x0028
        /*0064*/ 	.byte	0x00, 0xf0, 0x11, 0x00


	//----- nvinfo : EIATTR_KPARAM_INFO
	.align		4
.L_619:
        /*0068*/ 	.byte	0x04, 0x17
        /*006a*/ 	.short	(.L_621 - .L_620)
.L_620:
        /*006c*/ 	.word	0x00000000
        /*0070*/ 	.short	0x0007
        /*0072*/ 	.short	0x0020
        /*0074*/ 	.byte	0x00, 0xf5, 0x21, 0x00


	//----- nvinfo : EIATTR_KPARAM_INFO
	.align		4
.L_621:
        /*0078*/ 	.byte	0x04, 0x17
        /*007a*/ 	.short	(.L_623 - .L_622)
.L_622:
        /*007c*/ 	.word	0x00000000
        /*0080*/ 	.short	0x0006
        /*0082*/ 	.short	0x001c
        /*0084*/ 	.byte	0x00, 0xf0, 0x11, 0x00


	//----- nvinfo : EIATTR_KPARAM_INFO
	.align		4
.L_623:
        /*0088*/ 	.byte	0x04, 0x17
        /*008a*/ 	.short	(.L_625 - .L_624)
.L_624:
        /*008c*/ 	.word	0x00000000
        /*0090*/ 	.short	0x0005
        /*0092*/ 	.short	0x0018
        /*0094*/ 	.byte	0x00, 0xf0, 0x11, 0x00


	//----- nvinfo : EIATTR_KPARAM_INFO
	.align		4
.L_625:
        /*0098*/ 	.byte	0x04, 0x17
        /*009a*/ 	.short	(.L_627 - .L_626)
.L_626:
        /*009c*/ 	.word	0x00000000
        /*00a0*/ 	.short	0x0004
        /*00a2*/ 	.short	0x0014
        /*00a4*/ 	.byte	0x00, 0xf0, 0x11, 0x00


	//----- nvinfo : EIATTR_KPARAM_INFO
	.align		4
.L_627:
        /*00a8*/ 	.byte	0x04, 0x17
        /*00aa*/ 	.short	(.L_629 - .L_628)
.L_628:
        /*00ac*/ 	.word	0x00000000
        /*00b0*/ 	.short	0x0003
        /*00b2*/ 	.short	0x0010
        /*00b4*/ 	.byte	0x00, 0xf0, 0x11, 0x00


	//----- nvinfo : EIATTR_KPARAM_INFO
	.align		4
.L_629:
        /*00b8*/ 	.byte	0x04, 0x17
        /*00ba*/ 	.short	(.L_631 - .L_630)
.L_630:
        /*00bc*/ 	.word	0x00000000
        /*00c0*/ 	.short	0x0002
        /*00c2*/ 	.short	0x000c
        /*00c4*/ 	.byte	0x00, 0xf0, 0x11, 0x00


	//----- nvinfo : EIATTR_KPARAM_INFO
	.align		4
.L_631:
        /*00c8*/ 	.byte	0x04, 0x17
        /*00ca*/ 	.short	(.L_633 - .L_632)
.L_632:
        /*00cc*/ 	.word	0x00000000
        /*00d0*/ 	.short	0x0001
        /*00d2*/ 	.short	0x0008
        /*00d4*/ 	.byte	0x00, 0xf0, 0x11, 0x00


	//----- nvinfo : EIATTR_KPARAM_INFO
	.align		4
.L_633:
        /*00d8*/ 	.byte	0x04, 0x17
        /*00da*/ 	.short	(.L_635 - .L_634)
.L_634:
        /*00dc*/ 	.word	0x00000000
        /*00e0*/ 	.short	0x0000
        /*00e2*/ 	.short	0x0000
        /*00e4*/ 	.byte	0x00, 0xf5, 0x21, 0x00


	//----- nvinfo : EIATTR_SPARSE_MMA_MASK
	.align		4
.L_635:
        /*00e8*/ 	.byte	0x03, 0x50
        /*00ea*/ 	.short	0x0000


	//----- nvinfo : EIATTR_MAXREG_COUNT
	.align		4
        /*00ec*/ 	.byte	0x03, 0x1b
        /*00ee*/ 	.short	0x00ff


	//----- nvinfo : EIATTR_MERCURY_ISA_VERSION
	.align		4
        /*00f0*/ 	.byte	0x03, 0x5f
        /*00f2*/ 	.short	0x0101


	//----- nvinfo : EIATTR_VRC_CTA_INIT_COUNT
	.align		4
        /*00f4*/ 	.byte	0x02, 0x4a
	.zero		1
	.zero		1


	//----- nvinfo : EIATTR_EXIT_INSTR_OFFSETS
	.align		4
        /*00f8*/ 	.byte	0x04, 0x1c
        /*00fa*/ 	.short	(.L_637 - .L_636)


	//   ....[0]....
.L_636:
        /*00fc*/ 	.word	0x00000040


	//   ....[1]....
        /*0100*/ 	.word	0x00000100


	//   ....[2]....
        /*0104*/ 	.word	0x00000170


	//   ....[3]....
        /*0108*/ 	.word	0x000001e0


	//   ....[4]....
        /*010c*/ 	.word	0x00000210


	//   ....[5]....
        /*0110*/ 	.word	0x00000630


	//   ....[6]....
        /*0114*/ 	.word	0x000007f0


	//   ....[7]....
        /*0118*/ 	.word	0x00000930


	//   ....[8]....
        /*011c*/ 	.word	0x00000a20


	//----- nvinfo : EIATTR_CBANK_PARAM_SIZE
	.align		4
.L_637:
        /*0120*/ 	.byte	0x03, 0x19
        /*0122*/ 	.short	0x0040


	//----- nvinfo : EIATTR_PARAM_CBANK
	.align		4
        /*0124*/ 	.byte	0x04, 0x0a
        /*0126*/ 	.short	(.L_639 - .L_638)
	.align		4
.L_638:
        /*0128*/ 	.word	index@(.nv.constant0._Z20copyRoiKernelBatchedIffEvPKT_iiiiiiPT0_iiiiii)
        /*012c*/ 	.short	0x0380
        /*012e*/ 	.short	0x0040


	//----- nvinfo : EIATTR_SW_WAR
	.align		4
.L_639:
        /*0130*/ 	.byte	0x04, 0x36
        /*0132*/ 	.short	(.L_641 - .L_640)
.L_640:
        /*0134*/ 	.word	0x00000008
.L_641:


//--------------------- .nv.info._Z17fillKernelBatchedI13__nv_bfloat16EvPT_iiiS1_i --------------------------
	.section	.nv.info._Z17fillKernelBatchedI13__nv_bfloat16EvPT_iiiS1_i,"",@"SHT_CUDA_INFO"
	.sectionflags	@""
	.align	4


	//----- nvinfo : EIATTR_CUDA_API_VERSION
	.align		4
        /*0000*/ 	.byte	0x04, 0x37
        /*0002*/ 	.short	(.L_643 - .L_642)
.L_642:
        /*0004*/ 	.word	0x00000082


	//----- nvinfo : EIATTR_KPARAM_INFO
	.align		4
.L_643:
        /*0008*/ 	.byte	0x04, 0x17
        /*000a*/ 	.short	(.L_645 - .L_644)
.L_644:
        /*000c*/ 	.word	0x00000000
        /*0010*/ 	.short	0x0005
        /*0012*/ 	.short	0x0018
        /*0014*/ 	.byte	0x00, 0xf0, 0x11, 0x00


	//----- nvinfo : EIATTR_KPARAM_INFO
	.align		4
.L_645:
        /*0018*/ 	.byte	0x04, 0x17
        /*001a*/ 	.short	(.L_647 - .L_646)
.L_646:
        /*001c*/ 	.word	0x00000000
        /*0020*/ 	.short	0x0004
        /*0022*/ 	.short	0x0014
        /*0024*/ 	.byte	0x00, 0xf0, 0x09, 0x00


	//----- nvinfo : EIATTR_KPARAM_INFO
	.align		4
.L_647:
        /*0028*/ 	.byte	0x04, 0x17
        /*002a*/ 	.short	(.L_649 - .L_648)
.L_648:
        /*002c*/ 	.word	0x00000000
        /*0030*/ 	.short	0x0003
        /*0032*/ 	.short	0x0010
        /*0034*/ 	.byte	0x00, 0xf0, 0x11, 0x00


	//----- nvinfo : EIATTR_KPARAM_INFO
	.align		4
.L_649:
        /*0038*/ 	.byte	0x04, 0x17
        /*003a*/ 	.short	(.L_651 - .L_650)
.L_650:
        /*003c*/ 	.word	0x00000000
        /*0040*/ 	.short	0x0002
        /*0042*/ 	.short	0x000c
        /*0044*/ 	.byte	0x00, 0xf0, 0x11, 0x00


	//----- nvinfo : EIATTR_KPARAM_INFO
	.align		4
.L_651:
        /*0048*/ 	.byte	0x04, 0x17
        /*004a*/ 	.short	(.L_653 - .L_652)
.L_652:
        /*004c*/ 	.word	0x00000000
        /*0050*/ 	.short	0x0001
        /*0052*/ 	.short	0x0008
        /*0054*/ 	.byte	0x00, 0xf0, 0x11, 0x00


	//----- nvinfo : EIATTR_KPARAM_INFO
	.align		4
.L_653:
        /*0058*/ 	.byte	0x04, 0x17
        /*005a*/ 	.short	(.L_655 - .L_654)
.L_654:
        /*005c*/ 	.word	0x00000000
        /*0060*/ 	.short	0x0000
        /*0062*/ 	.short	0x0000
        /*0064*/ 	.byte	0x00, 0xf5, 0x21, 0x00


	//----- nvinfo : EIATTR_SPARSE_MMA_MASK
	.align		4
.L_655:
        /*0068*/ 	.byte	0x03, 0x50
        /*006a*/ 	.short	0x0000


	//----- nvinfo : EIATTR_MAXREG_COUNT
	.align		4
        /*006c*/ 	.byte	0x03, 0x1b
        /*006e*/ 	.short	0x00ff


	//----- nvinfo : EIATTR_MERCURY_ISA_VERSION
	.align		4
        /*0070*/ 	.byte	0x03, 0x5f
        /*0072*/ 	.short	0x0101


	//----- nvinfo : EIATTR_VRC_CTA_INIT_COUNT
	.align		4
        /*0074*/ 	.byte	0x02, 0x4a
	.zero		1
	.zero		1


	//----- nvinfo : EIATTR_EXIT_INSTR_OFFSETS
	.align		4
        /*0078*/ 	.byte	0x04, 0x1c
        /*007a*/ 	.short	(.L_657 - .L_656)


	//   ....[0]....
.L_656:
        /*007c*/ 	.word	0x000000f0


	//   ....[1]....
        /*0080*/ 	.word	0x00000120


	//   ....[2]....
        /*0084*/ 	.word	0x00000320


	//   ....[3]....
        /*0088*/ 	.word	0x00000400


	//   ....[4]....
        /*008c*/ 	.word	0x000004c0


	//   ....[5]....
        /*0090*/ 	.word	0x00000520


	//----- nvinfo : EIATTR_CBANK_PARAM_SIZE
	.align		4
.L_657:
        /*0094*/ 	.byte	0x03, 0x19
        /*0096*/ 	.short	0x001c


	//----- nvinfo : EIATTR_PARAM_CBANK
	.align		4
        /*0098*/ 	.byte	0x04, 0x0a
        /*009a*/ 	.short	(.L_659 - .L_658)
	.align		4
.L_658:
        /*009c*/ 	.word	index@(.nv.constant0._Z17fillKernelBatchedI13__nv_bfloat16EvPT_iiiS1_i)
        /*00a0*/ 	.short	0x0380
        /*00a2*/ 	.short	0x001c


	//----- nvinfo : EIATTR_SW_WAR
	.align		4
.L_659:
        /*00a4*/ 	.byte	0x04, 0x36
        /*00a6*/ 	.short	(.L_661 - .L_660)
.L_660:
        /*00a8*/ 	.word	0x00000008
.L_661:


//--------------------- .nv.info._Z17fillKernelBatchedI6__halfEvPT_iiiS1_i --------------------------
	.section	.nv.info._Z17fillKernelBatchedI6__halfEvPT_iiiS1_i,"",@"SHT_CUDA_INFO"
	.sectionflags	@""
	.align	4


	//----- nvinfo : EIATTR_CUDA_API_VERSION
	.align		4
        /*0000*/ 	.byte	0x04, 0x37
        /*0002*/ 	.short	(.L_663 - .L_662)
.L_662:
        /*0004*/ 	.word	0x00000082


	//----- nvinfo : EIATTR_KPARAM_INFO
	.align		4
.L_663:
        /*0008*/ 	.byte	0x04, 0x17
        /*000a*/ 	.short	(.L_665 - .L_664)
.L_664:
        /*000c*/ 	.word	0x00000000
        /*0010*/ 	.short	0x0005
        /*0012*/ 	.short	0x0018
        /*0014*/ 	.byte	0x00, 0xf0, 0x11, 0x00


	//----- nvinfo : EIATTR_KPARAM_INFO
	.align		4
.L_665:
        /*0018*/ 	.byte	0x04, 0x17
        /*001a*/ 	.short	(.L_667 - .L_666)
.L_666:
        /*001c*/ 	.word	0x00000000
        /*0020*/ 	.short	0x0004
        /*0022*/ 	.short	0x0014
        /*0024*/ 	.byte	0x00, 0xf0, 0x09, 0x00


	//----- nvinfo : EIATTR_KPARAM_INFO
	.align		4
.L_667:
        /*0028*/ 	.byte	0x04, 0x17
        /*002a*/ 	.short	(.L_669 - .L_668)
.L_668:
        /*002c*/ 	.word	0x00000000
        /*0030*/ 	.short	0x0003
        /*0032*/ 	.short	0x0010
        /*0034*/ 	.byte	0x00, 0xf0, 0x11, 0x00


	//----- nvinfo : EIATTR_KPARAM_INFO
	.align		4
.L_669:
        /*0038*/ 	.byte	0x04, 0x17
        /*003a*/ 	.short	(.L_671 - .L_670)
.L_670:
        /*003c*/ 	.word	0x00000000
        /*0040*/ 	.short	0x0002
        /*0042*/ 	.short	0x000c
        /*0044*/ 	.byte	0x00, 0xf0, 0x11, 0x00


	//----- nvinfo : EIATTR_KPARAM_INFO
	.align		4
.L_671:
        /*0048*/ 	.byte	0x04, 0x17
        /*004a*/ 	.short	(.L_673 - .L_672)
.L_672:
        /*004c*/ 	.word	0x00000000
        /*0050*/ 	.short	0x0001
        /*0052*/ 	.short	0x0008
        /*0054*/ 	.byte	0x00, 0xf0, 0x11, 0x00


	//----- nvinfo : EIATTR_KPARAM_INFO
	.align		4
.L_673:
        /*0058*/ 	.byte	0x04, 0x17
        /*005a*/ 	.short	(.L_675 - .L_674)
.L_674:
        /*005c*/ 	.word	0x00000000
        /*0060*/ 	.short	0x0000
        /*0062*/ 	.short	0x0000
        /*0064*/ 	.byte	0x00, 0xf5, 0x21, 0x00


	//----- nvinfo : EIATTR_SPARSE_MMA_MASK
	.align		4
.L_675:
        /*0068*/ 	.byte	0x03, 0x50
        /*006a*/ 	.short	0x0000


	//----- nvinfo : EIATTR_MAXREG_COUNT
	.align		4
        /*006c*/ 	.byte	0x03, 0x1b
        /*006e*/ 	.short	0x00ff


	//----- nvinfo : EIATTR_MERCURY_ISA_VERSION
	.align		4
        /*0070*/ 	.byte	0x03, 0x5f
        /*0072*/ 	.short	0x0101


	//----- nvinfo : EIATTR_VRC_CTA_INIT_COUNT
	.align		4
        /*0074*/ 	.byte	0x02, 0x4a
	.zero		1
	.zero		1


	//----- nvinfo : EIATTR_EXIT_INSTR_OFFSETS
	.align		4
        /*0078*/ 	.byte	0x04, 0x1c
        /*007a*/ 	.short	(.L_677 - .L_676)


	//   ....[0]....
.L_676:
        /*007c*/ 	.word	0x000000f0


	//   ....[1]....
        /*0080*/ 	.word	0x00000120


	//   ....[2]....
        /*0084*/ 	.word	0x00000320


	//   ....[3]....
        /*0088*/ 	.word	0x00000400


	//   ....[4]....
        /*008c*/ 	.word	0x000004c0


	//   ....[5]....
        /*0090*/ 	.word	0x00000520


	//----- nvinfo : EIATTR_CBANK_PARAM_SIZE
	.align		4
.L_677:
        /*0094*/ 	.byte	0x03, 0x19
        /*0096*/ 	.short	0x001c


	//----- nvinfo : EIATTR_PARAM_CBANK
	.align		4
        /*0098*/ 	.byte	0x04, 0x0a
        /*009a*/ 	.short	(.L_679 - .L_678)
	.align		4
.L_678:
        /*009c*/ 	.word	index@(.nv.constant0._Z17fillKernelBatchedI6__halfEvPT_iiiS1_i)
        /*00a0*/ 	.short	0x0380
        /*00a2*/ 	.short	0x001c


	//----- nvinfo : EIATTR_SW_WAR
	.align		4
.L_679:
        /*00a4*/ 	.byte	0x04, 0x36
        /*00a6*/ 	.short	(.L_681 - .L_680)
.L_680:
        /*00a8*/ 	.word	0x00000008
.L_681:


//--------------------- .nv.info._Z17fillKernelBatchedI6float3EvPT_iiiS1_i --------------------------
	.section	.nv.info._Z17fillKernelBatchedI6float3EvPT_iiiS1_i,"",@"SHT_CUDA_INFO"
	.sectionflags	@""
	.align	4


	//----- nvinfo : EIATTR_CUDA_API_VERSION
	.align		4
        /*0000*/ 	.byte	0x04, 0x37
        /*0002*/ 	.short	(.L_683 - .L_682)
.L_682:
        /*0004*/ 	.word	0x00000082


	//----- nvinfo : EIATTR_KPARAM_INFO
	.align		4
.L_683:
        /*0008*/ 	.byte	0x04, 0x17
        /*000a*/ 	.short	(.L_685 - .L_684)
.L_684:
        /*000c*/ 	.word	0x00000000
        /*0010*/ 	.short	0x0005
        /*0012*/ 	.short	0x0020
        /*0014*/ 	.byte	0x00, 0xf0, 0x11, 0x00


	//----- nvinfo : EIATTR_KPARAM_INFO
	.align		4
.L_685:
        /*0018*/ 	.byte	0x04, 0x17
        /*001a*/ 	.short	(.L_687 - .L_686)
.L_686:
        /*001c*/ 	.word	0x00000000
        /*0020*/ 	.short	0x0004
        /*0022*/ 	.short	0x0014
        /*0024*/ 	.byte	0x00, 0xf0, 0x31, 0x00


	//----- nvinfo : EIATTR_KPARAM_INFO
	.align		4
.L_687:
        /*0028*/ 	.byte	0x04, 0x17
        /*002a*/ 	.short	(.L_689 - .L_688)
.L_688:
        /*002c*/ 	.word	0x00000000
        /*0030*/ 	.short	0x0003
        /*0032*/ 	.short	0x0010
        /*0034*/ 	.byte	0x00, 0xf0, 0x11, 0x00


	//----- nvinfo : EIATTR_KPARAM_INFO
	.align		4
.L_689:
        /*0038*/ 	.byte	0x04, 0x17
        /*003a*/ 	.short	(.L_691 - .L_690)
.L_690:
        /*003c*/ 	.word	0x00000000
        /*0040*/ 	.short	0x0002
        /*0042*/ 	.short	0x000c
        /*0044*/ 	.byte	0x00, 0xf0, 0x11, 0x00


	//----- nvinfo : EIATTR_KPARAM_INFO
	.align		4
.L_691:
        /*0048*/ 	.byte	0x04, 0x17
        /*004a*/ 	.short	(.L_693 - .L_692)
.L_692:
        /*004c*/ 	.word	0x00000000
        /*0050*/ 	.short	0x0001
        /*0052*/ 	.short	0x0008
        /*0054*/ 	.byte	0x00, 0xf0, 0x11, 0x00


	//----- nvinfo : EIATTR_KPARAM_INFO
	.align		4
.L_693:
        /*0058*/ 	.byte	0x04, 0x17
        /*005a*/ 	.short	(.L_695 - .L_694)
.L_694:
        /*005c*/ 	.word	0x00000000
        /*0060*/ 	.short	0x0000
        /*0062*/ 	.short	0x0000
        /*0064*/ 	.byte	0x00, 0xf5, 0x21, 0x00


	//----- nvinfo : EIATTR_SPARSE_MMA_MASK
	.align		4
.L_695:
        /*0068*/ 	.byte	0x03, 0x50
        /*006a*/ 	.short	0x0000


	//----- nvinfo : EIATTR_MAXREG_COUNT
	.align		4
        /*006c*/ 	.byte	0x03, 0x1b
        /*006e*/ 	.short	0x00ff


	//----- nvinfo : EIATTR_MERCURY_ISA_VERSION
	.align		4
        /*0070*/ 	.byte	0x03, 0x5f
        /*0072*/ 	.short	0x0101


	//----- nvinfo : EIATTR_VRC_CTA_INIT_COUNT
	.align		4
        /*0074*/ 	.byte	0x02, 0x4a
	.zero		1
	.zero		1


	//----- nvinfo : EIATTR_EXIT_INSTR_OFFSETS
	.align		4
        /*0078*/ 	.byte	0x04, 0x1c
        /*007a*/ 	.short	(.L_697 - .L_696)


	//   ....[0]....
.L_696:
        /*007c*/ 	.word	0x000000f0


	//   ....[1]....
        /*0080*/ 	.word	0x00000120


	//   ....[2]....
        /*0084*/ 	.word	0x00000430


	//   ....[3]....
        /*0088*/ 	.word	0x000005a0


	//   ....[4]....
        /*008c*/ 	.word	0x000006b0


	//   ....[5]....
        /*0090*/ 	.word	0x00000740


	//----- nvinfo : EIATTR_CBANK_PARAM_SIZE
	.align		4
.L_697:
        /*0094*/ 	.byte	0x03, 0x19
        /*0096*/ 	.short	0x0024


	//----- nvinfo : EIATTR_PARAM_CBANK
	.align		4
        /*0098*/ 	.byte	0x04, 0x0a
        /*009a*/ 	.short	(.L_699 - .L_698)
	.align		4
.L_698:
        /*009c*/ 	.word	index@(.nv.constant0._Z17fillKernelBatchedI6float3EvPT_iiiS1_i)
        /*00a0*/ 	.short	0x0380
        /*00a2*/ 	.short	0x0024


	//----- nvinfo : EIATTR_SW_WAR
	.align		4
.L_699:
        /*00a4*/ 	.byte	0x04, 0x36
        /*00a6*/ 	.short	(.L_701 - .L_700)
.L_700:
        /*00a8*/ 	.word	0x00000008
.L_701:


//--------------------- .nv.info._Z17fillKernelBatchedIfEvPT_iiiS0_i --------------------------
	.section	.nv.info._Z17fillKernelBatchedIfEvPT_iiiS0_i,"",@"SHT_CUDA_INFO"
	.sectionflags	@""
	.align	4


	//----- nvinfo : EIATTR_CUDA_API_VERSION
	.align		4
        /*0000*/ 	.byte	0x04, 0x37
        /*0002*/ 	.short	(.L_703 - .L_702)
.L_702:
        /*0004*/ 	.word	0x00000082


	//----- nvinfo : EIATTR_KPARAM_INFO
	.align		4
.L_703:
        /*0008*/ 	.byte	0x04, 0x17
        /*000a*/ 	.short	(.L_705 - .L_704)
.L_704:
        /*000c*/ 	.word	0x00000000
        /*0010*/ 	.short	0x0005
        /*0012*/ 	.short	0x0018
        /*0014*/ 	.byte	0x00, 0xf0, 0x11, 0x00


	//----- nvinfo : EIATTR_KPARAM_INFO
	.align		4
.L_705:
        /*0018*/ 	.byte	0x04, 0x17
        /*001a*/ 	.short	(.L_707 - .L_706)
.L_706:
        /*001c*/ 	.word	0x00000000
        /*0020*/ 	.short	0x0004
        /*0022*/ 	.short	0x0014
        /*0024*/ 	.byte	0x00, 0xf0, 0x11, 0x00


	//----- nvinfo : EIATTR_KPARAM_INFO
	.align		4
.L_707:
        /*0028*/ 	.byte	0x04, 0x17
        /*002a*/ 	.short	(.L_709 - .L_708)
.L_708:
        /*002c*/ 	.word	0x00000000
        /*0030*/ 	.short	0x0003
        /*0032*/ 	.short	0x0010
        /*0034*/ 	.byte	0x00, 0xf0, 0x11, 0x00


	//----- nvinfo : EIATTR_KPARAM_INFO
	.align		4
.L_709:
        /*0038*/ 	.byte	0x04, 0x17
        /*003a*/ 	.short	(.L_711 - .L_710)
.L_710:
        /*003c*/ 	.word	0x00000000
        /*0040*/ 	.short	0x0002
        /*0042*/ 	.short	0x000c
        /*0044*/ 	.byte	0x00, 0xf0, 0x11, 0x00


	//----- nvinfo : EIATTR_KPARAM_INFO
	.align		4
.L_711:
        /*0048*/ 	.byte	0x04, 0x17
        /*004a*/ 	.short	(.L_713 - .L_712)
.L_712:
        /*004c*/ 	.word	0x00000000
        /*0050*/ 	.short	0x0001
        /*0052*/ 	.short	0x0008
        /*0054*/ 	.byte	0x00, 0xf0, 0x11, 0x00


	//----- nvinfo : EIATTR_KPARAM_INFO
	.align		4
.L_713:
        /*0058*/ 	.byte	0x04, 0x17
        /*005a*/ 	.short	(.L_715 - .L_714)
.L_714:
        /*005c*/ 	.word	0x00000000
        /*0060*/ 	.short	0x0000
        /*0062*/ 	.short	0x0000
        /*0064*/ 	.byte	0x00, 0xf5, 0x21, 0x00


	//----- nvinfo : EIATTR_SPARSE_MMA_MASK
	.align		4
.L_715:
        /*0068*/ 	.byte	0x03, 0x50
        /*006a*/ 	.short	0x0000


	//----- nvinfo : EIATTR_MAXREG_COUNT
	.align		4
        /*006c*/ 	.byte	0x03, 0x1b
        /*006e*/ 	.short	0x00ff


	//----- nvinfo : EIATTR_MERCURY_ISA_VERSION
	.align		4
        /*0070*/ 	.byte	0x03, 0x5f
        /*0072*/ 	.short	0x0101


	//----- nvinfo : EIATTR_VRC_CTA_INIT_COUNT
	.align		4
        /*0074*/ 	.byte	0x02, 0x4a
	.zero		1
	.zero		1


	//----- nvinfo : EIATTR_EXIT_INSTR_OFFSETS
	.align		4
        /*0078*/ 	.byte	0x04, 0x1c
        /*007a*/ 	.short	(.L_717 - .L_716)


	//   ....[0]....
.L_716:
        /*007c*/ 	.word	0x000000f0


	//   ....[1]....
        /*0080*/ 	.word	0x00000120


	//   ....[2]....
        /*0084*/ 	.word	0x00000320


	//   ....[3]....
        /*0088*/ 	.word	0x00000400


	//   ....[4]....
        /*008c*/ 	.word	0x000004c0


	//   ....[5]....
        /*0090*/ 	.word	0x00000520


	//----- nvinfo : EIATTR_CBANK_PARAM_SIZE
	.align		4
.L_717:
        /*0094*/ 	.byte	0x03, 0x19
        /*0096*/ 	.short	0x001c


	//----- nvinfo : EIATTR_PARAM_CBANK
	.align		4
        /*0098*/ 	.byte	0x04, 0x0a
        /*009a*/ 	.short	(.L_719 - .L_718)
	.align		4
.L_718:
        /*009c*/ 	.word	index@(.nv.constant0._Z17fillKernelBatchedIfEvPT_iiiS0_i)
        /*00a0*/ 	.short	0x0380
        /*00a2*/ 	.short	0x001c


	//----- nvinfo : EIATTR_SW_WAR
	.align		4
.L_719:
        /*00a4*/ 	.byte	0x04, 0x36
        /*00a6*/ 	.short	(.L_721 - .L_720)
.L_720:
        /*00a8*/ 	.word	0x00000008
.L_721:


//--------------------- .nv.callgraph             --------------------------
	.section	.nv.callgraph,"",@"SHT_CUDA_CALLGRAPH"
	.align	4
	.sectionentsize	8
	.align		4
        /*0000*/ 	.word	0x00000000
	.align		4
        /*0004*/ 	.word	0xffffffff
	.align		4
        /*0008*/ 	.word	0x00000000
	.align		4
        /*000c*/ 	.word	0xfffffffe
	.align		4
        /*0010*/ 	.word	0x00000000
	.align		4
        /*0014*/ 	.word	0xfffffffd
	.align		4
        /*0018*/ 	.word	0x00000000
	.align		4
        /*001c*/ 	.word	0xfffffffc


//--------------------- .text._Z20copyRoiKernelBatchedI6float36uchar3EvPKT_iiiiiiPT0_iiiiii --------------------------
	.section	.text._Z20copyRoiKernelBatchedI6float36uchar3EvPKT_iiiiiiPT0_iiiiii,"ax",@progbits
	.align	128
        .global         _Z20copyRoiKernelBatchedI6float36uchar3EvPKT_iiiiiiPT0_iiiiii
        .type           _Z20copyRoiKernelBatchedI6float36uchar3EvPKT_iiiiiiPT0_iiiiii,@function
        .size           _Z20copyRoiKernelBatchedI6float36uchar3EvPKT_iiiiiiPT0_iiiiii,(.L_x_162 - _Z20copyRoiKernelBatchedI6float36uchar3EvPKT_iiiiiiPT0_iiiiii)
        .other          _Z20copyRoiKernelBatchedI6float36uchar3EvPKT_iiiiiiPT0_iiiiii,@"STO_CUDA_ENTRY STV_DEFAULT"
_Z20copyRoiKernelBatchedI6float36uchar3EvPKT_iiiiiiPT0_iiiiii:
.text._Z20copyRoiKernelBatchedI6float36uchar3EvPKT_iiiiiiPT0_iiiiii:
[----:B------:R-:W-:Y:S08]  /*0000*/  LDC R1, c[0x0][0x37c] ;  /* 0x0000df00ff017b82 */ /* 0x000ff00000000800 */
[----:B------:R-:W0:Y:S08]  /*0010*/  S2UR UR4, SR_CTAID.Z ;  /* 0x00000000000479c3 */ /* 0x000e300000002700 */
[----:B------:R-:W0:Y:S02]  /*0020*/  LDC R0, c[0x0][0x3bc] ;  /* 0x0000ef00ff007b82 */ /* 0x000e240000000800 */
[----:B0-----:R-:W-:-:S13]  /*0030*/  ISETP.LE.AND P0, PT, R0, UR4, PT ;  /* 0x0000000400007c0c */ /* 0x001fda000bf03270 */
[----:B------:R-:W-:Y:S05]  /*0040*/  @P0 EXIT ;  /* 0x000000000000094d */ /* 0x000fea0003800000 */
[----:B------:R-:W0:Y:S01]  /*0050*/  S2R R5, SR_TID.Y ;  /* 0x0000000000057919 */ /* 0x000e220000002200 */
[----:B------:R-:W1:Y:S01]  /*0060*/  LDC R0, c[0x0][0x360] ;  /* 0x0000d800ff007b82 */ /* 0x000e620000000800 */
[----:B------:R-:W2:Y:S01]  /*0070*/  LDCU.64 UR8, c[0x0][0x390] ;  /* 0x00007200ff0877ac */ /* 0x000ea20008000a00 */
[----:B------:R-:W1:Y:S06]  /*0080*/  S2R R3, SR_TID.X ;  /* 0x0000000000037919 */ /* 0x000e6c0000002100 */
[----:B------:R-:W0:Y:S08]  /*0090*/  S2UR UR6, SR_CTAID.Y ;  /* 0x00000000000679c3 */ /* 0x000e300000002600 */
[----:B------:R-:W0:Y:S08]  /*00a0*/  LDC R2, c[0x0][0x364] ;  /* 0x0000d900ff027b82 */ /* 0x000e300000000800 */
[----:B------:R-:W1:Y:S01]  /*00b0*/  S2UR UR5, SR_CTAID.X ;  /* 0x00000000000579c3 */ /* 0x000e620000002500 */
[----:B0-----:R-:W-:-:S05]  /*00c0*/  IMAD R2, R2, UR6, R5 ;  /* 0x0000000602027c24 */ /* 0x001fca000f8e0205 */
[----:B--2---:R-:W-:Y:S01]  /*00d0*/  ISETP.GE.AND P0, PT, R2, UR9, PT ;  /* 0x0000000902007c0c */ /* 0x004fe2000bf06270 */
[----:B-1----:R-:W-:-:S05]  /*00e0*/  IMAD R0, R0, UR5, R3 ;  /* 0x0000000500007c24 */ /* 0x002fca000f8e0203 */
[----:B------:R-:W-:-:S13]  /*00f0*/  ISETP.GE.OR P0, PT, R0, UR8, P0 ;  /* 0x0000000800007c0c */ /* 0x000fda0008706670 */
[----:B------:R-:W-:Y:S05]  /*0100*/  @P0 EXIT ;  /* 0x000000000000094d */ /* 0x000fea0003800000 */
[----:B------:R-:W0:Y:S01]  /*0110*/  LDC.64 R6, c[0x0][0x388] ;  /* 0x0000e200ff067b82 */ /* 0x000e220000000a00 */
[----:B------:R-:W1:Y:S02]  /*0120*/  LDCU.64 UR6, c[0x0][0x398] ;  /* 0x00007300ff0677ac */ /* 0x000e640008000a00 */
[----:B-1----:R-:W-:Y:S02]  /*0130*/  VIADD R4, R2, UR7 ;  /* 0x0000000702047c36 */ /* 0x002fe40008000000 */
[----:B------:R-:W-:-:S03]  /*0140*/  VIADD R3, R0, UR6 ;  /* 0x0000000600037c36 */ /* 0x000fc60008000000 */
[----:B0-----:R-:W-:-:S04]  /*0150*/  ISETP.GE.AND P0, PT, R4, R7, PT ;  /* 0x000000070400720c */ /* 0x001fc80003f06270 */
[----:B------:R-:W-:-:S13]  /*0160*/  ISETP.GE.OR P0, PT, R3, R6, P0 ;  /* 0x000000060300720c */ /* 0x000fda0000706670 */
        /* <DEDUP_REMOVED lines=8> */
[----:B------:R-:W0:Y:S02]  /*01f0*/  LDC R10, c[0x0][0x3b8] ;  /* 0x0000ee00ff0a7b82 */ /* 0x000e240000000800 */
[----:B0-----:R-:W-:-:S13]  /*0200*/  ISETP.GE.AND P0, PT, R10, 0x1, PT ;  /* 0x000000010a00780c */ /* 0x001fda0003f06270 */
[----:B------:R-:W-:Y:S05]  /*0210*/  @!P0 EXIT ;  /* 0x000000000000894d */ /* 0x000fea0003800000 */
[C---:B------:R-:W-:Y:S01]  /*0220*/  ISETP.GE.U32.AND P0, PT, R10.reuse, 0x4, PT ;  /* 0x000000040a00780c */ /* 0x040fe20003f06070 */
[----:B------:R-:W-:Y:S01]  /*0230*/  IMAD R4, R7, UR4, R4 ;  /* 0x0000000407047c24 */ /* 0x000fe2000f8e0204 */
[----:B------:R-:W0:Y:S01]  /*0240*/  LDCU.64 UR12, c[0x0][0x358] ;  /* 0x00006b00ff0c77ac */ /* 0x000e220008000a00 */
[----:B------:R-:W-:Y:S01]  /*0250*/  IMAD R2, R9, UR4, R2 ;  /* 0x0000000409027c24 */ /* 0x000fe2000f8e0202 */
[----:B------:R-:W-:Y:S01]  /*0260*/  LOP3.LUT R0, R10, 0x3, RZ, 0xc0, !PT ;  /* 0x000000030a007812 */ /* 0x000fe200078ec0ff */
[----:B------:R-:W-:Y:S02]  /*0270*/  IMAD R3, R4, R6, R3 ;  /* 0x0000000604037224 */ /* 0x000fe400078e0203 */
[----:B------:R-:W-:Y:S02]  /*0280*/  IMAD R2, R2, R8, R5 ;  /* 0x0000000802027224 */ /* 0x000fe400078e0205 */
[----:B------:R-:W-:Y:S02]  /*0290*/  IMAD.MOV.U32 R4, RZ, RZ, RZ ;  /* 0x000000ffff047224 */ /* 0x000fe400078e00ff */
[----:B------:R-:W-:-:S02]  /*02a0*/  IMAD R5, R3, R10, RZ ;  /* 0x0000000a03057224 */ /* 0x000fc400078e02ff */
[----:B------:R-:W-:Y:S01]  /*02b0*/  IMAD R11, R2, R10, RZ ;  /* 0x0000000a020b7224 */ /* 0x000fe200078e02ff */
[----:B------:R-:W-:Y:S06]  /*02c0*/  @!P0 BRA `(.L_x_0) ;  /* 0x0000000800b48947 */ /* 0x000fec0003800000 */
[----:B------:R-:W1:Y:S01]  /*02d0*/  LDCU.64 UR8, c[0x0][0x3a0] ;  /* 0x00007400ff0877ac */ /* 0x000e620008000a00 */
[----:B------:R-:W-:Y:S01]  /*02e0*/  LOP3.LUT R4, R10, 0x7ffffffc, RZ, 0xc0, !PT ;  /* 0x7ffffffc0a047812 */ /* 0x000fe200078ec0ff */
[----:B------:R-:W-:Y:S01]  /*02f0*/  IMAD.MOV.U32 R10, RZ, RZ, R11 ;  /* 0x000000ffff0a7224 */ /* 0x000fe200078e000b */
[----:B------:R-:W2:Y:S01]  /*0300*/  LDCU.64 UR10, c[0x0][0x380] ;  /* 0x00007000ff0a77ac */ /* 0x000ea20008000a00 */
[----:B------:R-:W-:Y:S02]  /*0310*/  IMAD.MOV.U32 R9, RZ, RZ, R5 ;  /* 0x000000ffff097224 */ /* 0x000fe400078e0005 */
[----:B------:R-:W-:Y:S01]  /*0320*/  IMAD.MOV R8, RZ, RZ, -R4 ;  /* 0x000000ffff087224 */ /* 0x000fe200078e0a04 */
[----:B------:R-:W-:Y:S01]  /*0330*/  UMOV UR4, 0x5 ;  /* 0x0000000500047882 */ /* 0x000fe20000000000 */
[----:B------:R-:W-:Y:S01]  /*0340*/  UMOV UR5, 0x0 ;  /* 0x0000000000057882 */ /* 0x000fe20000000000 */
[----:B------:R-:W-:Y:S01]  /*0350*/  UMOV UR6, 0x18 ;  /* 0x0000001800067882 */ /* 0x000fe20000000000 */
[----:B------:R-:W-:Y:S01]  /*0360*/  UMOV UR7, 0x0 ;  /* 0x0000000000077882 */ /* 0x000fe20000000000 */
[----:B-1----:R-:W-:-:S02]  /*0370*/  UIMAD.WIDE.U32 UR4, UR8, 0x1, UR4 ;  /* 0x00000001080478a5 */ /* 0x002fc4000f8e0004 */
[----:B--2---:R-:W-:Y:S02]  /*0380*/  UIMAD.WIDE.U32 UR6, UR10, 0x1, UR6 ;  /* 0x000000010a0678a5 */ /* 0x004fe4000f8e0006 */
[----:B------:R-:W-:Y:S02]  /*0390*/  UIADD3 UR8, UPT, UPT, UR5, UR9, URZ ;  /* 0x0000000905087290 */ /* 0x000fe4000fffe0ff */
[----:B------:R-:W-:-:S12]  /*03a0*/  UIADD3 UR9, UPT, UPT, UR7, UR11, URZ ;  /* 0x0000000b07097290 */ /* 0x000fd8000fffe0ff */
.L_x_25:
[----:B-1----:R-:W-:Y:S02]  /*03b0*/  IMAD.U32 R6, RZ, RZ, UR6 ;  /* 0x00000006ff067e24 */ /* 0x002fe4000f8e00ff */
[----:B------:R-:W-:Y:S02]  /*03c0*/  IMAD.U32 R3, RZ, RZ, UR9 ;  /* 0x00000009ff037e24 */ /* 0x000fe4000f8e00ff */
[----:B------:R-:W-:Y:S02]  /*03d0*/  IMAD.MOV.U32 R2, RZ, RZ, R6 ;  /* 0x000000ffff027224 */ /* 0x000fe400078e0006 */
[----:B------:R-:W-:Y:S02]  /*03e0*/  IMAD.U32 R7, RZ, RZ, UR7 ;  /* 0x00000007ff077e24 */ /* 0x000fe4000f8e00ff */
[----:B------:R-:W-:-:S05]  /*03f0*/  IMAD.WIDE R2, R9, 0xc, R2 ;  /* 0x0000000c09027825 */ /* 0x000fca00078e0202 */
[----:B0-----:R-:W2:Y:S04]  /*0400*/  LDG.E R6, desc[UR12][R2.64+-0x18] ;  /* 0xffffe80c02067981 */ /* 0x001ea8000c1e1900 */
[----:B------:R-:W3:Y:S04]  /*0410*/  LDG.E R12, desc[UR12][R2.64+-0x10] ;  /* 0xfffff00c020c7981 */ /* 0x000ee8000c1e1900 */
[----:B------:R-:W4:Y:S01]  /*0420*/  LDG.E R7, desc[UR12][R2.64+-0x14] ;  /* 0xffffec0c02077981 */ /* 0x000f22000c1e1900 */
[----:B------:R-:W-:Y:S01]  /*0430*/  IMAD.U32 R13, RZ, RZ, UR5 ;  /* 0x00000005ff0d7e24 */ /* 0x000fe2000f8e00ff */
[----:B------:R-:W-:Y:S01]  /*0440*/  BSSY.RECONVERGENT B0, `(.L_x_1) ;  /* 0x0000010000007945 */ /* 0x000fe20003800200 */
[----:B--2---:R-:W-:-:S05]  /*0450*/  FADD R14, R6, 0.5 ;  /* 0x3f000000060e7421 */ /* 0x004fca0000000000 */
[----:B------:R-:W-:Y:S01]  /*0460*/  FSETP.GTU.AND P2, PT, R14, RZ, PT ;  /* 0x000000ff0e00720b */ /* 0x000fe20003f4c000 */
[----:B---3--:R-:W-:Y:S01]  /*0470*/  FADD R16, R12, 0.5 ;  /* 0x3f0000000c107421 */ /* 0x008fe20000000000 */
[----:B------:R-:W-:Y:S02]  /*0480*/  IMAD.U32 R12, RZ, RZ, UR4 ;  /* 0x00000004ff0c7e24 */ /* 0x000fe4000f8e00ff */
[----:B----4-:R-:W-:Y:S01]  /*0490*/  FADD R15, R7, 0.5 ;  /* 0x3f000000070f7421 */ /* 0x010fe20000000000 */
[----:B------:R-:W-:Y:S02]  /*04a0*/  IMAD.U32 R7, RZ, RZ, UR8 ;  /* 0x00000008ff077e24 */ /* 0x000fe4000f8e00ff */
[----:B------:R-:W-:Y:S01]  /*04b0*/  IMAD.MOV.U32 R6, RZ, RZ, R12 ;  /* 0x000000ffff067224 */ /* 0x000fe200078e000c */
[----:B------:R-:W-:Y:S02]  /*04c0*/  FSETP.GTU.AND P1, PT, R16, RZ, PT ;  /* 0x000000ff1000720b */ /* 0x000fe40003f2c000 */
[----:B------:R-:W-:-:S02]  /*04d0*/  FSETP.GTU.AND P0, PT, R15, RZ, PT ;  /* 0x000000ff0f00720b */ /* 0x000fc40003f0c000 */
[----:B------:R-:W-:Y:S01]  /*04e0*/  PRMT R12, RZ, 0x7610, R12 ;  /* 0x00007610ff0c7816 */ /* 0x000fe2000000000c */
[----:B------:R-:W-:Y:S10]  /*04f0*/  @!P2 BRA `(.L_x_2) ;  /* 0x000000000010a947 */ /* 0x000ff40003800000 */
[----:B------:R-:W-:Y:S01]  /*0500*/  FSETP.GE.AND P2, PT, R14, 255, PT ;  /* 0x437f00000e00780b */ /* 0x000fe20003f46000 */
[----:B------:R-:W-:-:S12]  /*0510*/  IMAD.MOV.U32 R12, RZ, RZ, 0xff ;  /* 0x000000ffff0c7424 */ /* 0x000fd800078e00ff */
[----:B------:R-:W0:Y:S02]  /*0520*/  @!P2 F2I.U32.TRUNC.NTZ R13, R14 ;  /* 0x0000000e000da305 */ /* 0x000e24000020f000 */
[----:B0-----:R-:W-:-:S07]  /*0530*/  @!P2 PRMT R12, R13, 0x7610, R12 ;  /* 0x000076100d0ca816 */ /* 0x001fce000000000c */
.L_x_2:
[----:B------:R-:W-:Y:S05]  /*0540*/  BSYNC.RECONVERGENT B0 ;  /* 0x0000000000007941 */ /* 0x000fea0003800200 */
.L_x_1:
[----:B------:R-:W-:Y:S01]  /*0550*/  BSSY.RECONVERGENT B0, `(.L_x_3) ;  /* 0x0000008000007945 */ /* 0x000fe20003800200 */
[----:B------:R-:W-:Y:S01]  /*0560*/  IMAD.WIDE R6, R10, 0x3, R6 ;  /* 0x000000030a067825 */ /* 0x000fe200078e0206 */
[----:B------:R-:W-:Y:S02]  /*0570*/  PRMT R13, RZ, 0x7610, R13 ;  /* 0x00007610ff0d7816 */ /* 0x000fe4000000000d */
[----:B------:R-:W-:Y:S05]  /*0580*/  @!P0 BRA `(.L_x_4) ;  /* 0x0000000000108947 */ /* 0x000fea0003800000 */
[----:B------:R-:W-:Y:S01]  /*0590*/  FSETP.GE.AND P0, PT, R15, 255, PT ;  /* 0x437f00000f00780b */ /* 0x000fe20003f06000 */
[----:B------:R-:W-:-:S12]  /*05a0*/  IMAD.MOV.U32 R13, RZ, RZ, 0xff ;  /* 0x000000ffff0d7424 */ /* 0x000fd800078e00ff */
[----:B------:R-:W0:Y:S02]  /*05b0*/  @!P0 F2I.U32.TRUNC.NTZ R14, R15 ;  /* 0x0000000f000e8305 */ /* 0x000e24000020f000 */
[----:B0-----:R-:W-:-:S07]  /*05c0*/  @!P0 PRMT R13, R14, 0x7610, R13 ;  /* 0x000076100e0d8816 */ /* 0x001fce000000000d */
.L_x_4:
[----:B------:R-:W-:Y:S05]  /*05d0*/  BSYNC.RECONVERGENT B0 ;  /* 0x0000000000007941 */ /* 0x000fea0003800200 */
.L_x_3:
[----:B------:R-:W-:Y:S01]  /*05e0*/  BSSY.RECONVERGENT B0, `(.L_x_5) ;  /* 0x0000007000007945 */ /* 0x000fe20003800200 */
[----:B------:R-:W-:-:S03]  /*05f0*/  PRMT R14, RZ, 0x7610, R14 ;  /* 0x00007610ff0e7816 */ /* 0x000fc6000000000e */
[----:B------:R-:W-:Y:S05]  /*0600*/  @!P1 BRA `(.L_x_6) ;  /* 0x0000000000109947 */ /* 0x000fea0003800000 */
[----:B------:R-:W-:Y:S01]  /*0610*/  FSETP.GE.AND P0, PT, R16, 255, PT ;  /* 0x437f00001000780b */ /* 0x000fe20003f06000 */
[----:B------:R-:W-:-:S12]  /*0620*/  IMAD.MOV.U32 R14, RZ, RZ, 0xff ;  /* 0x000000ffff0e7424 */ /* 0x000fd800078e00ff */
[----:B------:R-:W0:Y:S02]  /*0630*/  @!P0 F2I.U32.TRUNC.NTZ R15, R16 ;  /* 0x00000010000f8305 */ /* 0x000e24000020f000 */
[----:B0-----:R-:W-:-:S07]  /*0640*/  @!P0 PRMT R14, R15, 0x7610, R14 ;  /* 0x000076100f0e8816 */ /* 0x001fce000000000e */
.L_x_6:
[----:B------:R-:W-:Y:S05]  /*0650*/  BSYNC.RECONVERGENT B0 ;  /* 0x0000000000007941 */ /* 0x000fea0003800200 */
.L_x_5:
[----:B------:R0:W-:Y:S04]  /*0660*/  STG.E.U8 desc[UR12][R6.64+-0x5], R12 ;  /* 0xfffffb0c06007986 */ /* 0x0001e8000c10110c */
[----:B------:R1:W-:Y:S04]  /*0670*/  STG.E.U8 desc[UR12][R6.64+-0x4], R13 ;  /* 0xfffffc0d06007986 */ /* 0x0003e8000c10110c */
[----:B------:R1:W-:Y:S04]  /*0680*/  STG.E.U8 desc[UR12][R6.64+-0x3], R14 ;  /* 0xfffffd0e06007986 */ /* 0x0003e8000c10110c */
[----:B------:R-:W2:Y:S04]  /*0690*/  LDG.E R15, desc[UR12][R2.64+-0xc] ;  /* 0xfffff40c020f7981 */ /* 0x000ea8000c1e1900 */
[----:B------:R-:W3:Y:S04]  /*06a0*/  LDG.E R16, desc[UR12][R2.64+-0x8] ;  /* 0xfffff80c02107981 */ /* 0x000ee8000c1e1900 */
[----:B------:R-:W4:Y:S01]  /*06b0*/  LDG.E R17, desc[UR12][R2.64+-0x4] ;  /* 0xfffffc0c02117981 */ /* 0x000f22000c1e1900 */
[----:B------:R-:W-:Y:S01]  /*06c0*/  BSSY.RECONVERGENT B0, `(.L_x_7) ;  /* 0x000000d000007945 */ /* 0x000fe20003800200 */
[----:B0-----:R-:W-:Y:S01]  /*06d0*/  PRMT R12, RZ, 0x7610, R12 ;  /* 0x00007610ff0c7816 */ /* 0x001fe2000000000c */
[----:B--2---:R-:W-:Y:S01]  /*06e0*/  FADD R15, R15, 0.5 ;  /* 0x3f0000000f0f7421 */ /* 0x004fe20000000000 */
[----:B---3--:R-:W-:-:S04]  /*06f0*/  FADD R16, R16, 0.5 ;  /* 0x3f00000010107421 */ /* 0x008fc80000000000 */
[----:B------:R-:W-:Y:S01]  /*0700*/  FSETP.GTU.AND P2, PT, R15, RZ, PT ;  /* 0x000000ff0f00720b */ /* 0x000fe20003f4c000 */
[----:B----4-:R-:W-:Y:S01]  /*0710*/  FADD R17, R17, 0.5 ;  /* 0x3f00000011117421 */ /* 0x010fe20000000000 */
[----:B------:R-:W-:-:S04]  /*0720*/  FSETP.GTU.AND P0, PT, R16, RZ, PT ;  /* 0x000000ff1000720b */ /* 0x000fc80003f0c000 */
[----:B------:R-:W-:-:S07]  /*0730*/  FSETP.GTU.AND P1, PT, R17, RZ, PT ;  /* 0x000000ff1100720b */ /* 0x000fce0003f2c000 */
[----:B-1----:R-:W-:Y:S06]  /*0740*/  @!P2 BRA `(.L_x_8) ;  /* 0x000000000010a947 */ /* 0x002fec0003800000 */
[----:B------:R-:W-:Y:S01]  /*0750*/  FSETP.GE.AND P2, PT, R15, 255, PT ;  /* 0x437f00000f00780b */ /* 0x000fe20003f46000 */
[----:B------:R-:W-:-:S12]  /*0760*/  IMAD.MOV.U32 R12, RZ, RZ, 0xff ;  /* 0x000000ffff0c7424 */ /* 0x000fd800078e00ff */
[----:B------:R-:W0:Y:S02]  /*0770*/  @!P2 F2I.U32.TRUNC.NTZ R13, R15 ;  /* 0x0000000f000da305 */ /* 0x000e24000020f000 */
[----:B0-----:R-:W-:-:S07]  /*0780*/  @!P2 PRMT R12, R13, 0x7610, R12 ;  /* 0x000076100d0ca816 */ /* 0x001fce000000000c */
.L_x_8:
[----:B------:R-:W-:Y:S05]  /*0790*/  BSYNC.RECONVERGENT B0 ;  /* 0x0000000000007941 */ /* 0x000fea0003800200 */
.L_x_7:
[----:B------:R-:W-:Y:S01]  /*07a0*/  BSSY.RECONVERGENT B0, `(.L_x_9) ;  /* 0x0000008000007945 */ /* 0x000fe20003800200 */
[----:B------:R-:W-:Y:S02]  /*07b0*/  PRMT R15, RZ, 0x7610, R15 ;  /* 0x00007610ff0f7816 */ /* 0x000fe4000000000f */
[----:B------:R-:W-:Y:S01]  /*07c0*/  PRMT R13, RZ, 0x7610, R13 ;  /* 0x00007610ff0d7816 */ /* 0x000fe2000000000d */
[----:B------:R-:W-:Y:S06]  /*07d0*/  @!P0 BRA `(.L_x_10) ;  /* 0x0000000000108947 */ /* 0x000fec0003800000 */
[----:B------:R-:W-:Y:S01]  /*07e0*/  FSETP.GE.AND P0, PT, R16, 255, PT ;  /* 0x437f00001000780b */ /* 0x000fe20003f06000 */
[----:B------:R-:W-:-:S12]  /*07f0*/  IMAD.MOV.U32 R13, RZ, RZ, 0xff ;  /* 0x000000ffff0d7424 */ /* 0x000fd800078e00ff */
[----:B------:R-:W0:Y:S02]  /*0800*/  @!P0 F2I.U32.TRUNC.NTZ R14, R16 ;  /* 0x00000010000e8305 */ /* 0x000e24000020f000 */
[----:B0-----:R-:W-:-:S07]  /*0810*/  @!P0 PRMT R13, R14, 0x7610, R13 ;  /* 0x000076100e0d8816 */ /* 0x001fce000000000d */
.L_x_10:
[----:B------:R-:W-:Y:S05]  /*0820*/  BSYNC.RECONVERGENT B0 ;  /* 0x0000000000007941 */ /* 0x000fea0003800200 */
.L_x_9:
[----:B------:R-:W-:Y:S04]  /*0830*/  BSSY.RECONVERGENT B0, `(.L_x_11) ;  /* 0x0000006000007945 */ /* 0x000fe80003800200 */
[----:B------:R-:W-:Y:S05]  /*0840*/  @!P1 BRA `(.L_x_12) ;  /* 0x0000000000109947 */ /* 0x000fea0003800000 */
[----:B------:R-:W-:Y:S01]  /*0850*/  FSETP.GE.AND P0, PT, R17, 255, PT ;  /* 0x437f00001100780b */ /* 0x000fe20003f06000 */
[----:B------:R-:W-:-:S12]  /*0860*/  IMAD.MOV.U32 R15, RZ, RZ, 0xff ;  /* 0x000000ffff0f7424 */ /* 0x000fd800078e00ff */
[----:B------:R-:W0:Y:S02]  /*0870*/  @!P0 F2I.U32.TRUNC.NTZ R14, R17 ;  /* 0x00000011000e8305 */ /* 0x000e24000020f000 */
[----:B0-----:R-:W-:-:S07]  /*0880*/  @!P0 PRMT R15, R14, 0x7610, R15 ;  /* 0x000076100e0f8816 */ /* 0x001fce000000000f */
.L_x_12:
[----:B------:R-:W-:Y:S05]  /*0890*/  BSYNC.RECONVERGENT B0 ;  /* 0x0000000000007941 */ /* 0x000fea0003800200 */
.L_x_11:
        /* <DEDUP_REMOVED lines=19> */
.L_x_14:
[----:B------:R-:W-:Y:S05]  /*09d0*/  BSYNC.RECONVERGENT B0 ;  /* 0x0000000000007941 */ /* 0x000fea0003800200 */
.L_x_13:
        /* <DEDUP_REMOVED lines=8> */
.L_x_16:
[----:B------:R-:W-:Y:S05]  /*0a60*/  BSYNC.RECONVERGENT B0 ;  /* 0x0000000000007941 */ /* 0x000fea0003800200 */
.L_x_15:
[----:B------:R-:W-:Y:S04]  /*0a70*/  BSSY.RECONVERGENT B0, `(.L_x_17) ;  /* 0x0000006000007945 */ /* 0x000fe80003800200 */
[----:B------:R-:W-:Y:S05]  /*0a80*/  @!P1 BRA `(.L_x_18) ;  /* 0x0000000000109947 */ /* 0x000fea0003800000 */
[----:B------:R-:W-:Y:S01]  /*0a90*/  FSETP.GE.AND P0, PT, R17, 255, PT ;  /* 0x437f00001100780b */ /* 0x000fe20003f06000 */
[----:B------:R-:W-:-:S12]  /*0aa0*/  IMAD.MOV.U32 R15, RZ, RZ, 0xff ;  /* 0x000000ffff0f7424 */ /* 0x000fd800078e00ff */
[----:B------:R-:W0:Y:S02]  /*0ab0*/  @!P0 F2I.U32.TRUNC.NTZ R14, R17 ;  /* 0x00000011000e8305 */ /* 0x000e24000020f000 */
[----:B0-----:R-:W-:-:S07]  /*0ac0*/  @!P0 PRMT R15, R14, 0x7610, R15 ;  /* 0x000076100e0f8816 */ /* 0x001fce000000000f */
.L_x_18:
[----:B------:R-:W-:Y:S05]  /*0ad0*/  BSYNC.RECONVERGENT B0 ;  /* 0x0000000000007941 */ /* 0x000fea0003800200 */
.L_x_17:
[----:B------:R0:W-:Y:S04]  /*0ae0*/  STG.E.U8 desc[UR12][R6.64+0x1], R12 ;  /* 0x0000010c06007986 */ /* 0x0001e8000c10110c */
[----:B------:R0:W-:Y:S04]  /*0af0*/  STG.E.U8 desc[UR12][R6.64+0x2], R13 ;  /* 0x0000020d06007986 */ /* 0x0001e8000c10110c */
[----:B------:R0:W-:Y:S04]  /*0b00*/  STG.E.U8 desc[UR12][R6.64+0x3], R15 ;  /* 0x0000030f06007986 */ /* 0x0001e8000c10110c */
[----:B------:R-:W2:Y:S04]  /*0b10*/  LDG.E R14, desc[UR12][R2.64+0xc] ;  /* 0x00000c0c020e7981 */ /* 0x000ea8000c1e1900 */
[----:B------:R-:W3:Y:S04]  /*0b20*/  LDG.E R16, desc[UR12][R2.64+0x10] ;  /* 0x0000100c02107981 */ /* 0x000ee8000c1e1900 */
[----:B------:R1:W4:Y:S01]  /*0b30*/  LDG.E R17, desc[UR12][R2.64+0x14] ;  /* 0x0000140c02117981 */ /* 0x000322000c1e1900 */
[----:B------:R-:W-:Y:S01]  /*0b40*/  BSSY.RECONVERGENT B0, `(.L_x_19) ;  /* 0x000000d000007945 */ /* 0x000fe20003800200 */
[----:B-1----:R-:W-:Y:S01]  /*0b50*/  PRMT R3, RZ, 0x7610, R3 ;  /* 0x00007610ff037816 */ /* 0x002fe20000000003 */
[----:B--2---:R-:W-:Y:S01]  /*0b60*/  FADD R14, R14, 0.5 ;  /* 0x3f0000000e0e7421 */ /* 0x004fe20000000000 */
[----:B---3--:R-:W-:-:S04]  /*0b70*/  FADD R16, R16, 0.5 ;  /* 0x3f00000010107421 */ /* 0x008fc80000000000 */
[----:B------:R-:W-:Y:S01]  /*0b80*/  FSETP.GTU.AND P2, PT, R14, RZ, PT ;  /* 0x000000ff0e00720b */ /* 0x000fe20003f4c000 */
[----:B----4-:R-:W-:Y:S01]  /*0b90*/  FADD R17, R17, 0.5 ;  /* 0x3f00000011117421 */ /* 0x010fe20000000000 */
[----:B------:R-:W-:-:S04]  /*0ba0*/  FSETP.GTU.AND P0, PT, R16, RZ, PT ;  /* 0x000000ff1000720b */ /* 0x000fc80003f0c000 */
[----:B------:R-:W-:-:S07]  /*0bb0*/  FSETP.GTU.AND P1, PT, R17, RZ, PT ;  /* 0x000000ff1100720b */ /* 0x000fce0003f2c000 */
[----:B0-----:R-:W-:Y:S06]  /*0bc0*/  @!P2 BRA `(.L_x_20) ;  /* 0x000000000010a947 */ /* 0x001fec0003800000 */
[----:B------:R-:W-:Y:S01]  /*0bd0*/  FSETP.GE.AND P2, PT, R14, 255, PT ;  /* 0x437f00000e00780b */ /* 0x000fe20003f46000 */
[----:B------:R-:W-:-:S12]  /*0be0*/  IMAD.MOV.U32 R3, RZ, RZ, 0xff ;  /* 0x000000ffff037424 */ /* 0x000fd800078e00ff */
[----:B------:R-:W0:Y:S02]  /*0bf0*/  @!P2 F2I.U32.TRUNC.NTZ R2, R14 ;  /* 0x0000000e0002a305 */ /* 0x000e24000020f000 */
[----:B0-----:R-:W-:-:S07]  /*0c00*/  @!P2 PRMT R3, R2, 0x7610, R3 ;  /* 0x000076100203a816 */ /* 0x001fce0000000003 */
.L_x_20:
[----:B------:R-:W-:Y:S05]  /*0c10*/  BSYNC.RECONVERGENT B0 ;  /* 0x0000000000007941 */ /* 0x000fea0003800200 */
.L_x_19:
[----:B------:R-:W-:Y:S01]  /*0c20*/  BSSY.RECONVERGENT B0, `(.L_x_21) ;  /* 0x0000007000007945 */ /* 0x000fe20003800200 */
[----:B------:R-:W-:-:S03]  /*0c30*/  PRMT R2, RZ, 0x7610, R2 ;  /* 0x00007610ff027816 */ /* 0x000fc60000000002 */
[----:B------:R-:W-:Y:S05]  /*0c40*/  @!P0 BRA `(.L_x_22) ;  /* 0x0000000000108947 */ /* 0x000fea0003800000 */
[----:B------:R-:W-:Y:S01]  /*0c50*/  FSETP.GE.AND P0, PT, R16, 255, PT ;  /* 0x437f00001000780b */ /* 0x000fe20003f06000 */
[----:B------:R-:W-:-:S12]  /*0c60*/  IMAD.MOV.U32 R2, RZ, RZ, 0xff ;  /* 0x000000ffff027424 */ /* 0x000fd800078e00ff */
[----:B------:R-:W0:Y:S02]  /*0c70*/  @!P0 F2I.U32.TRUNC.NTZ R12, R16 ;  /* 0x00000010000c8305 */ /* 0x000e24000020f000 */
[----:B0-----:R-:W-:-:S07]  /*0c80*/  @!P0 PRMT R2, R12, 0x7610, R2 ;  /* 0x000076100c028816 */ /* 0x001fce0000000002 */
.L_x_22:
[----:B------:R-:W-:Y:S05]  /*0c90*/  BSYNC.RECONVERGENT B0 ;  /* 0x0000000000007941 */ /* 0x000fea0003800200 */
.L_x_21:
[----:B------:R-:W-:Y:S01]  /*0ca0*/  BSSY.RECONVERGENT B0, `(.L_x_23) ;  /* 0x0000007000007945 */ /* 0x000fe20003800200 */
[----:B------:R-:W-:-:S03]  /*0cb0*/  PRMT R12, RZ, 0x7610, R12 ;  /* 0x00007610ff0c7816 */ /* 0x000fc6000000000c */
[----:B------:R-:W-:Y:S05]  /*0cc0*/  @!P1 BRA `(.L_x_24) ;  /* 0x0000000000109947 */ /* 0x000fea0003800000 */
[----:B------:R-:W-:Y:S01]  /*0cd0*/  FSETP.GE.AND P0, PT, R17, 255, PT ;  /* 0x437f00001100780b */ /* 0x000fe20003f06000 */
[----:B------:R-:W-:-:S12]  /*0ce0*/  IMAD.MOV.U32 R12, RZ, RZ, 0xff ;  /* 0x000000ffff0c7424 */ /* 0x000fd800078e00ff */
[----:B------:R-:W0:Y:S02]  /*0cf0*/  @!P0 F2I.U32.TRUNC.NTZ R13, R17 ;  /* 0x00000011000d8305 */ /* 0x000e24000020f000 */
[----:B0-----:R-:W-:-:S07]  /*0d00*/  @!P0 PRMT R12, R13, 0x7610, R12 ;  /* 0x000076100d0c8816 */ /* 0x001fce000000000c */
.L_x_24:
[----:B------:R-:W-:Y:S05]  /*0d10*/  BSYNC.RECONVERGENT B0 ;  /* 0x0000000000007941 */ /* 0x000fea0003800200 */
.L_x_23:
[----:B------:R1:W-:Y:S01]  /*0d20*/  STG.E.U8 desc[UR12][R6.64+0x4], R3 ;  /* 0x0000040306007986 */ /* 0x0003e2000c10110c */
[----:B------:R-:W-:Y:S02]  /*0d30*/  VIADD R8, R8, 0x4 ;  /* 0x0000000408087836 */ /* 0x000fe40000000000 */
[----:B------:R-:W-:Y:S01]  /*0d40*/  VIADD R9, R9, 0x4 ;  /* 0x0000000409097836 */ /* 0x000fe20000000000 */
[----:B------:R1:W-:Y:S01]  /*0d50*/  STG.E.U8 desc[UR12][R6.64+0x5], R2 ;  /* 0x0000050206007986 */ /* 0x0003e2000c10110c */
[----:B------:R-:W-:Y:S01]  /*0d60*/  VIADD R10, R10, 0x4 ;  /* 0x000000040a0a7836 */ /* 0x000fe20000000000 */
[----:B------:R-:W-:Y:S02]  /*0d70*/  ISETP.NE.AND P0, PT, R8, RZ, PT ;  /* 0x000000ff0800720c */ /* 0x000fe40003f05270 */
[----:B------:R1:W-:Y:S11]  /*0d80*/  STG.E.U8 desc[UR12][R6.64+0x6], R12 ;  /* 0x0000060c06007986 */ /* 0x0003f6000c10110c */
[----:B------:R-:W-:Y:S05]  /*0d90*/  @P0 BRA `(.L_x_25) ;  /* 0xfffffff400840947 */ /* 0x000fea000383ffff */
.L_x_0:
[----:B------:R-:W-:-:S13]  /*0da0*/  ISETP.NE.AND P0, PT, R0, RZ, PT ;  /* 0x000000ff0000720c */ /* 0x000fda0003f05270 */
[----:B0-----:R-:W-:Y:S05]  /*0db0*/  @!P0 EXIT ;  /* 0x000000000000894d */ /* 0x001fea0003800000 */
[----:B------:R-:W0:Y:S01]  /*0dc0*/  LDCU.64 UR6, c[0x0][0x3a0] ;  /* 0x00007400ff0677ac */ /* 0x000e220008000a00 */
[--C-:B------:R-:W-:Y:S02]  /*0dd0*/  IMAD.IADD R11, R11, 0x1, R4.reuse ;  /* 0x000000010b0b7824 */ /* 0x100fe400078e0204 */
[----:B------:R-:W-:Y:S01]  /*0de0*/  IMAD.IADD R5, R5, 0x1, R4 ;  /* 0x0000000105057824 */ /* 0x000fe200078e0204 */
[----:B------:R-:W2:Y:S01]  /*0df0*/  LDCU.64 UR4, c[0x0][0x380] ;  /* 0x00007000ff0477ac */ /* 0x000ea20008000a00 */
[----:B------:R-:W-:Y:S01]  /*0e00*/  IMAD.MOV R0, RZ, RZ, -R0 ;  /* 0x000000ffff007224 */ /* 0x000fe200078e0a00 */
[----:B0-----:R-:W-:Y:S02]  /*0e10*/  UIADD3 UR6, UP0, UPT, UR6, 0x2, URZ ;  /* 0x0000000206067890 */ /* 0x001fe4000ff1e0ff */
[----:B--2---:R-:W-:Y:S02]  /*0e20*/  UIADD3 UR4, UP1, UPT, UR4, 0x8, URZ ;  /* 0x0000000804047890 */ /* 0x004fe4000ff3e0ff */
[----:B------:R-:W-:-:S02]  /*0e30*/  UIADD3.X UR7, UPT, UPT, URZ, UR7, URZ, UP0, !UPT ;  /* 0x00000007ff077290 */ /* 0x000fc400087fe4ff */
[----:B------:R-:W-:-:S12]  /*0e40*/  UIADD3.X UR5, UPT, UPT, URZ, UR5, URZ, UP1, !UPT ;  /* 0x00000005ff057290 */ /* 0x000fd80008ffe4ff */
.L_x_32:
[----:B01----:R-:W-:Y:S02]  /*0e50*/  IMAD.U32 R2, RZ, RZ, UR4 ;  /* 0x00000004ff027e24 */ /* 0x003fe4000f8e00ff */
[----:B------:R-:W-:Y:S02]  /*0e60*/  IMAD.U32 R3, RZ, RZ, UR5 ;  /* 0x00000005ff037e24 */ /* 0x000fe4000f8e00ff */
[----:B------:R-:W-:-:S05]  /*0e70*/  IMAD.WIDE R2, R5, 0xc, R2 ;  /* 0x0000000c05027825 */ /* 0x000fca00078e0202 */
[----:B------:R-:W2:Y:S04]  /*0e80*/  LDG.E R4, desc[UR12][R2.64+-0x8] ;  /* 0xfffff80c02047981 */ /* 0x000ea8000c1e1900 */
[----:B------:R-:W3:Y:S04]  /*0e90*/  LDG.E R6, desc[UR12][R2.64+-0x4] ;  /* 0xfffffc0c02067981 */ /* 0x000ee8000c1e1900 */
[----:B------:R-:W4:Y:S01]  /*0ea0*/  LDG.E R7, desc[UR12][R2.64] ;  /* 0x0000000c02077981 */ /* 0x000f22000c1e1900 */
[----:B------:R-:W-:Y:S01]  /*0eb0*/  BSSY.RECONVERGENT B0, `(.L_x_26) ;  /* 0x000000d000007945 */ /* 0x000fe20003800200 */
[----:B--2---:R-:W-:Y:S01]  /*0ec0*/  FADD R8, R4, 0.5 ;  /* 0x3f00000004087421 */ /* 0x004fe20000000000 */
[----:B------:R-:W-:Y:S01]  /*0ed0*/  PRMT R4, RZ, 0x7610, R4 ;  /* 0x00007610ff047816 */ /* 0x000fe20000000004 */
[----:B---3--:R-:W-:-:S03]  /*0ee0*/  FADD R9, R6, 0.5 ;  /* 0x3f00000006097421 */ /* 0x008fc60000000000 */
[----:B------:R-:W-:Y:S01]  /*0ef0*/  FSETP.GTU.AND P2, PT, R8, RZ, PT ;  /* 0x000000ff0800720b */ /* 0x000fe20003f4c000 */
[----:B----4-:R-:W-:Y:S01]  /*0f00*/  FADD R10, R7, 0.5 ;  /* 0x3f000000070a7421 */ /* 0x010fe20000000000 */
[----:B------:R-:W-:-:S04]  /*0f10*/  FSETP.GTU.AND P0, PT, R9, RZ, PT ;  /* 0x000000ff0900720b */ /* 0x000fc80003f0c000 */
[----:B------:R-:W-:-:S07]  /*0f20*/  FSETP.GTU.AND P1, PT, R10, RZ, PT ;  /* 0x000000ff0a00720b */ /* 0x000fce0003f2c000 */
[----:B------:R-:W-:Y:S06]  /*0f30*/  @!P2 BRA `(.L_x_27) ;  /* 0x000000000010a947 */ /* 0x000fec0003800000 */
[----:B------:R-:W-:Y:S01]  /*0f40*/  FSETP.GE.AND P2, PT, R8, 255, PT ;  /* 0x437f00000800780b */ /* 0x000fe20003f46000 */
[----:B------:R-:W-:-:S12]  /*0f50*/  IMAD.MOV.U32 R4, RZ, RZ, 0xff ;  /* 0x000000ffff047424 */ /* 0x000fd800078e00ff */
[----:B------:R-:W0:Y:S02]  /*0f60*/  @!P2 F2I.U32.TRUNC.NTZ R2, R8 ;  /* 0x000000080002a305 */ /* 0x000e24000020f000 */
[----:B0-----:R-:W-:-:S07]  /*0f70*/  @!P2 PRMT R4, R2, 0x7610, R4 ;  /* 0x000076100204a816 */ /* 0x001fce0000000004 */
.L_x_27:
[----:B------:R-:W-:Y:S05]  /*0f80*/  BSYNC.RECONVERGENT B0 ;  /* 0x0000000000007941 */ /* 0x000fea0003800200 */
.L_x_26:
[----:B------:R-:W-:Y:S01]  /*0f90*/  BSSY.RECONVERGENT B0, `(.L_x_28) ;  /* 0x0000007000007945 */ /* 0x000fe20003800200 */
[----:B------:R-:W-:-:S03]  /*0fa0*/  PRMT R6, RZ, 0x7610, R6 ;  /* 0x00007610ff067816 */ /* 0x000fc60000000006 */
[----:B------:R-:W-:Y:S05]  /*0fb0*/  @!P0 BRA `(.L_x_29) ;  /* 0x0000000000108947 */ /* 0x000fea0003800000 */
[----:B------:R-:W-:Y:S01]  /*0fc0*/  FSETP.GE.AND P0, PT, R9, 255, PT ;  /* 0x437f00000900780b */ /* 0x000fe20003f06000 */
[----:B------:R-:W-:-:S12]  /*0fd0*/  IMAD.MOV.U32 R6, RZ, RZ, 0xff ;  /* 0x000000ffff067424 */ /* 0x000fd800078e00ff */
[----:B------:R-:W0:Y:S02]  /*0fe0*/  @!P0 F2I.U32.TRUNC.NTZ R2, R9 ;  /* 0x0000000900028305 */ /* 0x000e24000020f000 */
[----:B0-----:R-:W-:-:S07]  /*0ff0*/  @!P0 PRMT R6, R2, 0x7610, R6 ;  /* 0x0000761002068816 */ /* 0x001fce0000000006 */
.L_x_29:
[----:B------:R-:W-:Y:S05]  /*1000*/  BSYNC.RECONVERGENT B0 ;  /* 0x0000000000007941 */ /* 0x000fea0003800200 */
.L_x_28:
[----:B------:R-:W-:Y:S01]  /*1010*/  BSSY.RECONVERGENT B0, `(.L_x_30) ;  /* 0x0000007000007945 */ /* 0x000fe20003800200 */
[----:B------:R-:W-:-:S03]  /*1020*/  PRMT R7, RZ, 0x7610, R7 ;  /* 0x00007610ff077816 */ /* 0x000fc60000000007 */
[----:B------:R-:W-:Y:S05]  /*1030*/  @!P1 BRA `(.L_x_31) ;  /* 0x0000000000109947 */ /* 0x000fea0003800000 */
[----:B------:R-:W-:Y:S01]  /*1040*/  FSETP.GE.AND P0, PT, R10, 255, PT ;  /* 0x437f00000a00780b */ /* 0x000fe20003f06000 */
[----:B------:R-:W-:-:S12]  /*1050*/  IMAD.MOV.U32 R7, RZ, RZ, 0xff ;  /* 0x000000ffff077424 */ /* 0x000fd800078e00ff */
[----:B------:R-:W0:Y:S02]  /*1060*/  @!P0 F2I.U32.TRUNC.NTZ R2, R10 ;  /* 0x0000000a00028305 */ /* 0x000e24000020f000 */
[----:B0-----:R-:W-:-:S07]  /*1070*/  @!P0 PRMT R7, R2, 0x7610, R7 ;  /* 0x0000761002078816 */ /* 0x001fce0000000007 */
.L_x_31:
[----:B------:R-:W-:Y:S05]  /*1080*/  BSYNC.RECONVERGENT B0 ;  /* 0x0000000000007941 */ /* 0x000fea0003800200 */
.L_x_30:
[----:B------:R-:W-:Y:S02]  /*1090*/  IMAD.U32 R2, RZ, RZ, UR6 ;  /* 0x00000006ff027e24 */ /* 0x000fe4000f8e00ff */
[----:B------:R-:W-:Y:S02]  /*10a0*/  IMAD.U32 R3, RZ, RZ, UR7 ;  /* 0x00000007ff037e24 */ /* 0x000fe4000f8e00ff */
[----:B------:R-:W-:Y:S02]  /*10b0*/  VIADD R0, R0, 0x1 ;  /* 0x0000000100007836 */ /* 0x000fe40000000000 */
[----:B------:R-:W-:-:S03]  /*10c0*/  IMAD.WIDE R2, R11, 0x3, R2 ;  /* 0x000000030b027825 */ /* 0x000fc600078e0202 */
[----:B------:R-:W-:Y:S01]  /*10d0*/  ISETP.NE.AND P0, PT, R0, RZ, PT ;  /* 0x000000ff0000720c */ /* 0x000fe20003f05270 */
[----:B------:R-:W-:Y:S01]  /*10e0*/  VIADD R5, R5, 0x1 ;  /* 0x0000000105057836 */ /* 0x000fe20000000000 */
[----:B------:R0:W-:Y:S01]  /*10f0*/  STG.E.U8 desc[UR12][R2.64+-0x2], R4 ;  /* 0xfffffe0402007986 */ /* 0x0001e2000c10110c */
[----:B------:R-:W-:-:S03]  /*1100*/  VIADD R11, R11, 0x1 ;  /* 0x000000010b0b7836 */ /* 0x000fc60000000000 */
[----:B------:R0:W-:Y:S04]  /*1110*/  STG.E.U8 desc[UR12][R2.64+-0x1], R6 ;  /* 0xffffff0602007986 */ /* 0x0001e8000c10110c */
[----:B------:R0:W-:Y:S03]  /*1120*/  STG.E.U8 desc[UR12][R2.64], R7 ;  /* 0x0000000702007986 */ /* 0x0001e6000c10110c */
[----:B------:R-:W-:Y:S05]  /*1130*/  @P0 BRA `(.L_x_32) ;  /* 0xfffffffc00440947 */ /* 0x000fea000383ffff */
[----:B------:R-:W-:Y:S05]  /*1140*/  EXIT ;  /* 0x000000000000794d */ /* 0x000fea0003800000 */
.L_x_33:
[----:B------:R-:W-:-:S00]  /*1150*/  BRA `(.L_x_33) ;  /* 0xfffffffc00fc7947 */ /* 0x000fc0000383ffff */
[----:B------:R-:W-:-:S00]  /*1160*/  NOP ;  /* 0x0000000000007918 */ /* 0x000fc00000000000 */
        /* <DEDUP_REMOVED lines=9> */
.L_x_162:


//--------------------- .text._Z20copyRoiKernelBatchedI5half36uchar3EvPKT_iiiiiiPT0_iiiiii --------------------------
	.section	.text._Z20copyRoiKernelBatchedI5half36uchar3EvPKT_iiiiiiPT0_iiiiii,"ax",@progbits
	.align	128
        .global         _Z20copyRoiKernelBatchedI5half36uchar3EvPKT_iiiiiiPT0_iiiiii
        .type           _Z20copyRoiKernelBatchedI5half36uchar3EvPKT_iiiiiiPT0_iiiiii,@function
        .size           _Z20copyRoiKernelBatchedI5half36uchar3EvPKT_iiiiiiPT0_iiiiii,(.L_x_163 - _Z20copyRoiKernelBatchedI5half36uchar3EvPKT_iiiiiiPT0_iiiiii)
        .other          _Z20copyRoiKernelBatchedI5half36uchar3EvPKT_iiiiiiPT0_iiiiii,@"STO_CUDA_ENTRY STV_DEFAULT"
_Z20copyRoiKernelBatchedI5half36uchar3EvPKT_iiiiiiPT0_iiiiii:
.text._Z20copyRoiKernelBatchedI5half36uchar3EvPKT_iiiiiiPT0_iiiiii:
        /* <DEDUP_REMOVED lines=59> */
.L_x_59:
[----:B-1----:R-:W-:Y:S02]  /*03b0*/  IMAD.U32 R6, RZ, RZ, UR6 ;  /* 0x00000006ff067e24 */ /* 0x002fe4000f8e00ff */
[----:B------:R-:W-:Y:S02]  /*03c0*/  IMAD.U32 R3, RZ, RZ, UR9 ;  /* 0x00000009ff037e24 */ /* 0x000fe4000f8e00ff */
[----:B------:R-:W-:Y:S02]  /*03d0*/  IMAD.MOV.U32 R2, RZ, RZ, R6 ;  /* 0x000000ffff027224 */ /* 0x000fe400078e0006 */
[----:B------:R-:W-:Y:S02]  /*03e0*/  IMAD.U32 R7, RZ, RZ, UR7 ;  /* 0x00000007ff077e24 */ /* 0x000fe4000f8e00ff */
[----:B------:R-:W-:-:S05]  /*03f0*/  IMAD.WIDE R2, R9, 0x6, R2 ;  /* 0x0000000609027825 */ /* 0x000fca00078e0202 */
[----:B0-----:R-:W2:Y:S04]  /*0400*/  LDG.E.U16 R6, desc[UR12][R2.64+-0xc] ;  /* 0xfffff40c02067981 */ /* 0x001ea8000c1e1500 */
[----:B------:R-:W3:Y:S04]  /*0410*/  LDG.E.U16 R12, desc[UR12][R2.64+-0x8] ;  /* 0xfffff80c020c7981 */ /* 0x000ee8000c1e1500 */
[----:B------:R-:W4:Y:S01]  /*0420*/  LDG.E.U16 R7, desc[UR12][R2.64+-0xa] ;  /* 0xfffff60c02077981 */ /* 0x000f22000c1e1500 */
[----:B------:R-:W-:Y:S01]  /*0430*/  IMAD.U32 R13, RZ, RZ, UR5 ;  /* 0x00000005ff0d7e24 */ /* 0x000fe2000f8e00ff */
[----:B------:R-:W-:Y:S01]  /*0440*/  BSSY.RECONVERGENT B0, `(.L_x_35) ;  /* 0x0000010000007945 */ /* 0x000fe20003800200 */
[----:B--2---:R-:W-:-:S05]  /*0450*/  HADD2 R14, R6.H0_H0, 0.5, 0.5 ;  /* 0x38003800060e7430 */ /* 0x004fca0000000800 */
[----:B------:R-:W-:Y:S01]  /*0460*/  HSETP2.GTU.AND P2, PT, R14.H0_H0, RZ.H0_H0, PT ;  /* 0x200000ff0e007234 */ /* 0x000fe20003f4c800 */
[----:B---3--:R-:W-:Y:S02]  /*0470*/  HADD2 R16, R12.H0_H0, 0.5, 0.5 ;  /* 0x380038000c107430 */ /* 0x008fe40000000800 */
[----:B------:R-:W-:Y:S02]  /*0480*/  IMAD.U32 R12, RZ, RZ, UR4 ;  /* 0x00000004ff0c7e24 */ /* 0x000fe4000f8e00ff */
[----:B----4-:R-:W-:Y:S02]  /*0490*/  HADD2 R15, R7.H0_H0, 0.5, 0.5 ;  /* 0x38003800070f7430 */ /* 0x010fe40000000800 */
[----:B------:R-:W-:Y:S02]  /*04a0*/  IMAD.U32 R7, RZ, RZ, UR8 ;  /* 0x00000008ff077e24 */ /* 0x000fe4000f8e00ff */
[----:B------:R-:W-:Y:S01]  /*04b0*/  IMAD.MOV.U32 R6, RZ, RZ, R12 ;  /* 0x000000ffff067224 */ /* 0x000fe200078e000c */
[----:B------:R-:W-:-:S02]  /*04c0*/  HSETP2.GTU.AND P0, PT, R16.H0_H0, RZ.H0_H0, PT ;  /* 0x200000ff10007234 */ /* 0x000fc40003f0c800 */
[----:B------:R-:W-:Y:S02]  /*04d0*/  HSETP2.GTU.AND P1, PT, R15.H0_H0, RZ.H0_H0, PT ;  /* 0x200000ff0f007234 */ /* 0x000fe40003f2c800 */
[----:B------:R-:W-:Y:S01]  /*04e0*/  PRMT R12, RZ, 0x7610, R12 ;  /* 0x00007610ff0c7816 */ /* 0x000fe2000000000c */
[----:B------:R-:W-:Y:S10]  /*04f0*/  @!P2 BRA `(.L_x_36) ;  /* 0x000000000010a947 */ /* 0x000ff40003800000 */
[----:B------:R-:W-:Y:S01]  /*0500*/  HSETP2.GE.AND P2, PT, R14.H0_H0, 255, 255, PT ;  /* 0x5bf85bf80e007434 */ /* 0x000fe20003f46800 */
[----:B------:R-:W-:-:S12]  /*0510*/  IMAD.MOV.U32 R12, RZ, RZ, 0xff ;  /* 0x000000ffff0c7424 */ /* 0x000fd800078e00ff */
[----:B------:R-:W0:Y:S02]  /*0520*/  @!P2 F2I.U8.F16.TRUNC.NTZ R13, R14 ;  /* 0x0000000e000da305 */ /* 0x000e24000010e000 */
[----:B0-----:R-:W-:-:S07]  /*0530*/  @!P2 PRMT R12, R13, 0x7610, R12 ;  /* 0x000076100d0ca816 */ /* 0x001fce000000000c */
.L_x_36:
[----:B------:R-:W-:Y:S05]  /*0540*/  BSYNC.RECONVERGENT B0 ;  /* 0x0000000000007941 */ /* 0x000fea0003800200 */
.L_x_35:
[----:B------:R-:W-:Y:S01]  /*0550*/  BSSY.RECONVERGENT B0, `(.L_x_37) ;  /* 0x0000008000007945 */ /* 0x000fe20003800200 */
[----:B------:R-:W-:Y:S01]  /*0560*/  IMAD.WIDE R6, R10, 0x3, R6 ;  /* 0x000000030a067825 */ /* 0x000fe200078e0206 */
[----:B------:R-:W-:Y:S02]  /*0570*/  PRMT R13, RZ, 0x7610, R13 ;  /* 0x00007610ff0d7816 */ /* 0x000fe4000000000d */
[----:B------:R-:W-:Y:S05]  /*0580*/  @!P1 BRA `(.L_x_38) ;  /* 0x0000000000109947 */ /* 0x000fea0003800000 */
[----:B------:R-:W-:Y:S01]  /*0590*/  HSETP2.GE.AND P1, PT, R15.H0_H0, 255, 255, PT ;  /* 0x5bf85bf80f007434 */ /* 0x000fe20003f26800 */
[----:B------:R-:W-:-:S12]  /*05a0*/  IMAD.MOV.U32 R13, RZ, RZ, 0xff ;  /* 0x000000ffff0d7424 */ /* 0x000fd800078e00ff */
[----:B------:R-:W0:Y:S02]  /*05b0*/  @!P1 F2I.U8.F16.TRUNC.NTZ R14, R15 ;  /* 0x0000000f000e9305 */ /* 0x000e24000010e000 */
[----:B0-----:R-:W-:-:S07]  /*05c0*/  @!P1 PRMT R13, R14, 0x7610, R13 ;  /* 0x000076100e0d9816 */ /* 0x001fce000000000d */
.L_x_38:
[----:B------:R-:W-:Y:S05]  /*05d0*/  BSYNC.RECONVERGENT B0 ;  /* 0x0000000000007941 */ /* 0x000fea0003800200 */
.L_x_37:
[----:B------:R-:W-:Y:S01]  /*05e0*/  BSSY.RECONVERGENT B0, `(.L_x_39) ;  /* 0x0000007000007945 */ /* 0x000fe20003800200 */
[----:B------:R-:W-:-:S03]  /*05f0*/  PRMT R14, RZ, 0x7610, R14 ;  /* 0x00007610ff0e7816 */ /* 0x000fc6000000000e */
[----:B------:R-:W-:Y:S05]  /*0600*/  @!P0 BRA `(.L_x_40) ;  /* 0x0000000000108947 */ /* 0x000fea0003800000 */
[----:B------:R-:W-:Y:S01]  /*0610*/  HSETP2.GE.AND P0, PT, R16.H0_H0, 255, 255, PT ;  /* 0x5bf85bf810007434 */ /* 0x000fe20003f06800 */
[----:B------:R-:W-:-:S12]  /*0620*/  IMAD.MOV.U32 R14, RZ, RZ, 0xff ;  /* 0x000000ffff0e7424 */ /* 0x000fd800078e00ff */
[----:B------:R-:W0:Y:S02]  /*0630*/  @!P0 F2I.U8.F16.TRUNC.NTZ R15, R16 ;  /* 0x00000010000f8305 */ /* 0x000e24000010e000 */
[----:B0-----:R-:W-:-:S07]  /*0640*/  @!P0 PRMT R14, R15, 0x7610, R14 ;  /* 0x000076100f0e8816 */ /* 0x001fce000000000e */
.L_x_40:
[----:B------:R-:W-:Y:S05]  /*0650*/  BSYNC.RECONVERGENT B0 ;  /* 0x0000000000007941 */ /* 0x000fea0003800200 */
.L_x_39:
[----:B------:R0:W-:Y:S04]  /*0660*/  STG.E.U8 desc[UR12][R6.64+-0x5], R12 ;  /* 0xfffffb0c06007986 */ /* 0x0001e8000c10110c */
[----:B------:R1:W-:Y:S04]  /*0670*/  STG.E.U8 desc[UR12][R6.64+-0x4], R13 ;  /* 0xfffffc0d06007986 */ /* 0x0003e8000c10110c */
[----:B------:R1:W-:Y:S04]  /*0680*/  STG.E.U8 desc[UR12][R6.64+-0x3], R14 ;  /* 0xfffffd0e06007986 */ /* 0x0003e8000c10110c */
[----:B------:R-:W2:Y:S04]  /*0690*/  LDG.E.U16 R15, desc[UR12][R2.64+-0x6] ;  /* 0xfffffa0c020f7981 */ /* 0x000ea8000c1e1500 */
[----:B------:R-:W3:Y:S04]  /*06a0*/  LDG.E.U16 R16, desc[UR12][R2.64+-0x4] ;  /* 0xfffffc0c02107981 */ /* 0x000ee8000c1e1500 */
[----:B------:R-:W4:Y:S01]  /*06b0*/  LDG.E.U16 R17, desc[UR12][R2.64+-0x2] ;  /* 0xfffffe0c02117981 */ /* 0x000f22000c1e1500 */
[----:B------:R-:W-:Y:S01]  /*06c0*/  BSSY.RECONVERGENT B0, `(.L_x_41) ;  /* 0x000000d000007945 */ /* 0x000fe20003800200 */
[----:B0-----:R-:W-:Y:S01]  /*06d0*/  PRMT R12, RZ, 0x7610, R12 ;  /* 0x00007610ff0c7816 */ /* 0x001fe2000000000c */
[----:B--2---:R-:W-:-:S02]  /*06e0*/  HADD2 R15, R15.H0_H0, 0.5, 0.5 ;  /* 0x380038000f0f7430 */ /* 0x004fc40000000800 */
[----:B---3--:R-:W-:-:S03]  /*06f0*/  HADD2 R16, R16.H0_H0, 0.5, 0.5 ;  /* 0x3800380010107430 */ /* 0x008fc60000000800 */
[----:B------:R-:W-:Y:S01]  /*0700*/  HSETP2.GTU.AND P2, PT, R15.H0_H0, RZ.H0_H0, PT ;  /* 0x200000ff0f007234 */ /* 0x000fe20003f4c800 */
[----:B----4-:R-:W-:Y:S01]  /*0710*/  HADD2 R17, R17.H0_H0, 0.5, 0.5 ;  /* 0x3800380011117430 */ /* 0x010fe20000000800 */
[----:B------:R-:W-:-:S04]  /*0720*/  HSETP2.GTU.AND P1, PT, R16.H0_H0, RZ.H0_H0, PT ;  /* 0x200000ff10007234 */ /* 0x000fc80003f2c800 */
[----:B------:R-:W-:-:S07]  /*0730*/  HSETP2.GTU.AND P0, PT, R17.H0_H0, RZ.H0_H0, PT ;  /* 0x200000ff11007234 */ /* 0x000fce0003f0c800 */
[----:B-1----:R-:W-:Y:S06]  /*0740*/  @!P2 BRA `(.L_x_42) ;  /* 0x000000000010a947 */ /* 0x002fec0003800000 */
[----:B------:R-:W-:Y:S01]  /*0750*/  HSETP2.GE.AND P2, PT, R15.H0_H0, 255, 255, PT ;  /* 0x5bf85bf80f007434 */ /* 0x000fe20003f46800 */
[----:B------:R-:W-:-:S12]  /*0760*/  IMAD.MOV.U32 R12, RZ, RZ, 0xff ;  /* 0x000000ffff0c7424 */ /* 0x000fd800078e00ff */
[----:B------:R-:W0:Y:S02]  /*0770*/  @!P2 F2I.U8.F16.TRUNC.NTZ R13, R15 ;  /* 0x0000000f000da305 */ /* 0x000e24000010e000 */
[----:B0-----:R-:W-:-:S07]  /*0780*/  @!P2 PRMT R12, R13, 0x7610, R12 ;  /* 0x000076100d0ca816 */ /* 0x001fce000000000c */
.L_x_42:
[----:B------:R-:W-:Y:S05]  /*0790*/  BSYNC.RECONVERGENT B0 ;  /* 0x0000000000007941 */ /* 0x000fea0003800200 */
.L_x_41:
[----:B------:R-:W-:Y:S01]  /*07a0*/  BSSY.RECONVERGENT B0, `(.L_x_43) ;  /* 0x0000008000007945 */ /* 0x000fe20003800200 */
[----:B------:R-:W-:Y:S02]  /*07b0*/  PRMT R15, RZ, 0x7610, R15 ;  /* 0x00007610ff0f7816 */ /* 0x000fe4000000000f */
[----:B------:R-:W-:Y:S01]  /*07c0*/  PRMT R13, RZ, 0x7610, R13 ;  /* 0x00007610ff0d7816 */ /* 0x000fe2000000000d */
[----:B------:R-:W-:Y:S06]  /*07d0*/  @!P1 BRA `(.L_x_44) ;  /* 0x0000000000109947 */ /* 0x000fec0003800000 */
[----:B------:R-:W-:Y:S01]  /*07e0*/  HSETP2.GE.AND P1, PT, R16.H0_H0, 255, 255, PT ;  /* 0x5bf85bf810007434 */ /* 0x000fe20003f26800 */
[----:B------:R-:W-:-:S12]  /*07f0*/  IMAD.MOV.U32 R13, RZ, RZ, 0xff ;  /* 0x000000ffff0d7424 */ /* 0x000fd800078e00ff */
[----:B------:R-:W0:Y:S02]  /*0800*/  @!P1 F2I.U8.F16.TRUNC.NTZ R14, R16 ;  /* 0x00000010000e9305 */ /* 0x000e24000010e000 */
[----:B0-----:R-:W-:-:S07]  /*0810*/  @!P1 PRMT R13, R14, 0x7610, R13 ;  /* 0x000076100e0d9816 */ /* 0x001fce000000000d */
.L_x_44:
[----:B------:R-:W-:Y:S05]  /*0820*/  BSYNC.RECONVERGENT B0 ;  /* 0x0000000000007941 */ /* 0x000fea0003800200 */
.L_x_43:
[----:B------:R-:W-:Y:S04]  /*0830*/  BSSY.RECONVERGENT B0, `(.L_x_45) ;  /* 0x0000006000007945 */ /* 0x000fe80003800200 */
[----:B------:R-:W-:Y:S05]  /*0840*/  @!P0 BRA `(.L_x_46) ;  /* 0x0000000000108947 */ /* 0x000fea0003800000 */
[----:B------:R-:W-:Y:S01]  /*0850*/  HSETP2.GE.AND P0, PT, R17.H0_H0, 255, 255, PT ;  /* 0x5bf85bf811007434 */ /* 0x000fe20003f06800 */
[----:B------:R-:W-:-:S12]  /*0860*/  IMAD.MOV.U32 R15, RZ, RZ, 0xff ;  /* 0x000000ffff0f7424 */ /* 0x000fd800078e00ff */
[----:B------:R-:W0:Y:S02]  /*0870*/  @!P0 F2I.U8.F16.TRUNC.NTZ R14, R17 ;  /* 0x00000011000e8305 */ /* 0x000e24000010e000 */
[----:B0-----:R-:W-:-:S07]  /*0880*/  @!P0 PRMT R15, R14, 0x7610, R15 ;  /* 0x000076100e0f8816 */ /* 0x001fce000000000f */
.L_x_46:
[----:B------:R-:W-:Y:S05]  /*0890*/  BSYNC.RECONVERGENT B0 ;  /* 0x0000000000007941 */ /* 0x000fea0003800200 */
.L_x_45:
        /* <DEDUP_REMOVED lines=19> */
.L_x_48:
[----:B------:R-:W-:Y:S05]  /*09d0*/  BSYNC.RECONVERGENT B0 ;  /* 0x0000000000007941 */ /* 0x000fea0003800200 */
.L_x_47:
        /* <DEDUP_REMOVED lines=8> */
.L_x_50:
[----:B------:R-:W-:Y:S05]  /*0a60*/  BSYNC.RECONVERGENT B0 ;  /* 0x0000000000007941 */ /* 0x000fea0003800200 */
.L_x_49:
[----:B------:R-:W-:Y:S04]  /*0a70*/  BSSY.RECONVERGENT B0, `(.L_x_51) ;  /* 0x0000006000007945 */ /* 0x000fe80003800200 */
[----:B------:R-:W-:Y:S05]  /*0a80*/  @!P0 BRA `(.L_x_52) ;  /* 0x0000000000108947 */ /* 0x000fea0003800000 */
[----:B------:R-:W-:Y:S01]  /*0a90*/  HSETP2.GE.AND P0, PT, R17.H0_H0, 255, 255, PT ;  /* 0x5bf85bf811007434 */ /* 0x000fe20003f06800 */
[----:B------:R-:W-:-:S12]  /*0aa0*/  IMAD.MOV.U32 R15, RZ, RZ, 0xff ;  /* 0x000000ffff0f7424 */ /* 0x000fd800078e00ff */
[----:B------:R-:W0:Y:S02]  /*0ab0*/  @!P0 F2I.U8.F16.TRUNC.NTZ R14, R17 ;  /* 0x00000011000e8305 */ /* 0x000e24000010e000 */
[----:B0-----:R-:W-:-:S07]  /*0ac0*/  @!P0 PRMT R15, R14, 0x7610, R15 ;  /* 0x000076100e0f8816 */ /* 0x001fce000000000f */
.L_x_52:
[----:B------:R-:W-:Y:S05]  /*0ad0*/  BSYNC.RECONVERGENT B0 ;  /* 0x0000000000007941 */ /* 0x000fea0003800200 */
.L_x_51:
[----:B------:R0:W-:Y:S04]  /*0ae0*/  STG.E.U8 desc[UR12][R6.64+0x1], R12 ;  /* 0x0000010c06007986 */ /* 0x0001e8000c10110c */
[----:B------:R0:W-:Y:S04]  /*0af0*/  STG.E.U8 desc[UR12][R6.64+0x2], R13 ;  /* 0x0000020d06007986 */ /* 0x0001e8000c10110c */
[----:B------:R0:W-:Y:S04]  /*0b00*/  STG.E.U8 desc[UR12][R6.64+0x3], R15 ;  /* 0x0000030f06007986 */ /* 0x0001e8000c10110c */
[----:B------:R-:W2:Y:S04]  /*0b10*/  LDG.E.U16 R14, desc[UR12][R2.64+0x6] ;  /* 0x0000060c020e7981 */ /* 0x000ea8000c1e1500 */
[----:B------:R-:W3:Y:S04]  /*0b20*/  LDG.E.U16 R16, desc[UR12][R2.64+0x8] ;  /* 0x0000080c02107981 */ /* 0x000ee8000c1e1500 */
[----:B------:R1:W4:Y:S01]  /*0b30*/  LDG.E.U16 R17, desc[UR12][R2.64+0xa] ;  /* 0x00000a0c02117981 */ /* 0x000322000c1e1500 */
[----:B------:R-:W-:Y:S01]  /*0b40*/  BSSY.RECONVERGENT B0, `(.L_x_53) ;  /* 0x000000d000007945 */ /* 0x000fe20003800200 */
[----:B-1----:R-:W-:Y:S01]  /*0b50*/  PRMT R3, RZ, 0x7610, R3 ;  /* 0x00007610ff037816 */ /* 0x002fe20000000003 */
[----:B--2---:R-:W-:-:S02]  /*0b60*/  HADD2 R14, R14.H0_H0, 0.5, 0.5 ;  /* 0x380038000e0e7430 */ /* 0x004fc40000000800 */
[----:B---3--:R-:W-:-:S03]  /*0b70*/  HADD2 R16, R16.H0_H0, 0.5, 0.5 ;  /* 0x3800380010107430 */ /* 0x008fc60000000800 */
[----:B------:R-:W-:Y:S01]  /*0b80*/  HSETP2.GTU.AND P2, PT, R14.H0_H0, RZ.H0_H0, PT ;  /* 0x200000ff0e007234 */ /* 0x000fe20003f4c800 */
[----:B----4-:R-:W-:Y:S01]  /*0b90*/  HADD2 R17, R17.H0_H0, 0.5, 0.5 ;  /* 0x3800380011117430 */ /* 0x010fe20000000800 */
[----:B------:R-:W-:-:S04]  /*0ba0*/  HSETP2.GTU.AND P1, PT, R16.H0_H0, RZ.H0_H0, PT ;  /* 0x200000ff10007234 */ /* 0x000fc80003f2c800 */
[----:B------:R-:W-:-:S07]  /*0bb0*/  HSETP2.GTU.AND P0, PT, R17.H0_H0, RZ.H0_H0, PT ;  /* 0x200000ff11007234 */ /* 0x000fce0003f0c800 */
[----:B0-----:R-:W-:Y:S06]  /*0bc0*/  @!P2 BRA `(.L_x_54) ;  /* 0x000000000010a947 */ /* 0x001fec0003800000 */
[----:B------:R-:W-:Y:S01]  /*0bd0*/  HSETP2.GE.AND P2, PT, R14.H0_H0, 255, 255, PT ;  /* 0x5bf85bf80e007434 */ /* 0x000fe20003f46800 */
[----:B------:R-:W-:-:S12]  /*0be0*/  IMAD.MOV.U32 R3, RZ, RZ, 0xff ;  /* 0x000000ffff037424 */ /* 0x000fd800078e00ff */
[----:B------:R-:W0:Y:S02]  /*0bf0*/  @!P2 F2I.U8.F16.TRUNC.NTZ R2, R14 ;  /* 0x0000000e0002a305 */ /* 0x000e24000010e000 */
[----:B0-----:R-:W-:-:S07]  /*0c00*/  @!P2 PRMT R3, R2, 0x7610, R3 ;  /* 0x000076100203a816 */ /* 0x001fce0000000003 */
.L_x_54:
[----:B------:R-:W-:Y:S05]  /*0c10*/  BSYNC.RECONVERGENT B0 ;  /* 0x0000000000007941 */ /* 0x000fea0003800200 */
.L_x_53:
[----:B------:R-:W-:Y:S01]  /*0c20*/  BSSY.RECONVERGENT B0, `(.L_x_55) ;  /* 0x0000007000007945 */ /* 0x000fe20003800200 */
[----:B------:R-:W-:-:S03]  /*0c30*/  PRMT R2, RZ, 0x7610, R2 ;  /* 0x00007610ff027816 */ /* 0x000fc60000000002 */
[----:B------:R-:W-:Y:S05]  /*0c40*/  @!P1 BRA `(.L_x_56) ;  /* 0x0000000000109947 */ /* 0x000fea0003800000 */
[----:B------:R-:W-:Y:S01]  /*0c50*/  HSETP2.GE.AND P1, PT, R16.H0_H0, 255, 255, PT ;  /* 0x5bf85bf810007434 */ /* 0x000fe20003f26800 */
[----:B------:R-:W-:-:S12]  /*0c60*/  IMAD.MOV.U32 R2, RZ, RZ, 0xff ;  /* 0x000000ffff027424 */ /* 0x000fd800078e00ff */
[----:B------:R-:W0:Y:S02]  /*0c70*/  @!P1 F2I.U8.F16.TRUNC.NTZ R12, R16 ;  /* 0x00000010000c9305 */ /* 0x000e24000010e000 */
[----:B0-----:R-:W-:-:S07]  /*0c80*/  @!P1 PRMT R2, R12, 0x7610, R2 ;  /* 0x000076100c029816 */ /* 0x001fce0000000002 */
.L_x_56:
[----:B------:R-:W-:Y:S05]  /*0c90*/  BSYNC.RECONVERGENT B0 ;  /* 0x0000000000007941 */ /* 0x000fea0003800200 */
.L_x_55:
[----:B------:R-:W-:Y:S01]  /*0ca0*/  BSSY.RECONVERGENT B0, `(.L_x_57) ;  /* 0x0000007000007945 */ /* 0x000fe20003800200 */
[----:B------:R-:W-:-:S03]  /*0cb0*/  PRMT R12, RZ, 0x7610, R12 ;  /* 0x00007610ff0c7816 */ /* 0x000fc6000000000c */
[----:B------:R-:W-:Y:S05]  /*0cc0*/  @!P0 BRA `(.L_x_58) ;  /* 0x0000000000108947 */ /* 0x000fea0003800000 */
[----:B------:R-:W-:Y:S01]  /*0cd0*/  HSETP2.GE.AND P0, PT, R17.H0_H0, 255, 255, PT ;  /* 0x5bf85bf811007434 */ /* 0x000fe20003f06800 */
[----:B------:R-:W-:-:S12]  /*0ce0*/  IMAD.MOV.U32 R12, RZ, RZ, 0xff ;  /* 0x000000ffff0c7424 */ /* 0x000fd800078e00ff */
[----:B------:R-:W0:Y:S02]  /*0cf0*/  @!P0 F2I.U8.F16.TRUNC.NTZ R13, R17 ;  /* 0x00000011000d8305 */ /* 0x000e24000010e000 */
[----:B0-----:R-:W-:-:S07]  /*0d00*/  @!P0 PRMT R12, R13, 0x7610, R12 ;  /* 0x000076100d0c8816 */ /* 0x001fce000000000c */
.L_x_58:
[----:B------:R-:W-:Y:S05]  /*0d10*/  BSYNC.RECONVERGENT B0 ;  /* 0x0000000000007941 */ /* 0x000fea0003800200 */
.L_x_57:
        /* <DEDUP_REMOVED lines=8> */
.L_x_34:
        /* <DEDUP_REMOVED lines=11> */
.L_x_66:
[----:B01----:R-:W-:Y:S02]  /*0e50*/  IMAD.U32 R2, RZ, RZ, UR4 ;  /* 0x00000004ff027e24 */ /* 0x003fe4000f8e00ff */
[----:B------:R-:W-:Y:S02]  /*0e60*/  IMAD.U32 R3, RZ, RZ, UR5 ;  /* 0x00000005ff037e24 */ /* 0x000fe4000f8e00ff */
[----:B------:R-:W-:-:S05]  /*0e70*/  IMAD.WIDE R2, R5, 0x6, R2 ;  /* 0x0000000605027825 */ /* 0x000fca00078e0202 */
[----:B------:R-:W2:Y:S04]  /*0e80*/  LDG.E.U16 R4, desc[UR12][R2.64+-0x4] ;  /* 0xfffffc0c02047981 */ /* 0x000ea8000c1e1500 */
[----:B------:R-:W3:Y:S04]  /*0e90*/  LDG.E.U16 R6, desc[UR12][R2.64+-0x2] ;  /* 0xfffffe0c02067981 */ /* 0x000ee8000c1e1500 */
[----:B------:R2:W4:Y:S01]  /*0ea0*/  LDG.E.U16 R7, desc[UR12][R2.64] ;  /* 0x0000000c02077981 */ /* 0x000522000c1e1500 */
[----:B------:R-:W-:Y:S01]  /*0eb0*/  BSSY.RECONVERGENT B0, `(.L_x_60) ;  /* 0x000000d000007945 */ /* 0x000fe20003800200 */
[----:B--2---:R-:W-:Y:S01]  /*0ec0*/  HADD2 R3, R4.H0_H0, 0.5, 0.5 ;  /* 0x3800380004037430 */ /* 0x004fe20000000800 */
[----:B------:R-:W-:Y:S01]  /*0ed0*/  PRMT R4, RZ, 0x7610, R4 ;  /* 0x00007610ff047816 */ /* 0x000fe20000000004 */
[----:B---3--:R-:W-:-:S03]  /*0ee0*/  HADD2 R8, R6.H0_H0, 0.5, 0.5 ;  /* 0x3800380006087430 */ /* 0x008fc60000000800 */
[----:B------:R-:W-:Y:S01]  /*0ef0*/  HSETP2.GTU.AND P2, PT, R3.H0_H0, RZ.H0_H0, PT ;  /* 0x200000ff03007234 */ /* 0x000fe20003f4c800 */
[----:B----4-:R-:W-:Y:S01]  /*0f00*/  HADD2 R9, R7.H0_H0, 0.5, 0.5 ;  /* 0x3800380007097430 */ /* 0x010fe20000000800 */
[----:B------:R-:W-:-:S04]  /*0f10*/  HSETP2.GTU.AND P1, PT, R8.H0_H0, RZ.H0_H0, PT ;  /* 0x200000ff08007234 */ /* 0x000fc80003f2c800 */
[----:B------:R-:W-:-:S07]  /*0f20*/  HSETP2.GTU.AND P0, PT, R9.H0_H0, RZ.H0_H0, PT ;  /* 0x200000ff09007234 */ /* 0x000fce0003f0c800 */
[----:B------:R-:W-:Y:S06]  /*0f30*/  @!P2 BRA `(.L_x_61) ;  /* 0x000000000010a947 */ /* 0x000fec0003800000 */
[----:B------:R-:W-:Y:S01]  /*0f40*/  HSETP2.GE.AND P2, PT, R3.H0_H0, 255, 255, PT ;  /* 0x5bf85bf803007434 */ /* 0x000fe20003f46800 */
[----:B------:R-:W-:-:S12]  /*0f50*/  IMAD.MOV.U32 R4, RZ, RZ, 0xff ;  /* 0x000000ffff047424 */ /* 0x000fd800078e00ff */
[----:B------:R-:W0:Y:S02]  /*0f60*/  @!P2 F2I.U8.F16.TRUNC.NTZ R2, R3 ;  /* 0x000000030002a305 */ /* 0x000e24000010e000 */
[----:B0-----:R-:W-:-:S07]  /*0f70*/  @!P2 PRMT R4, R2, 0x7610, R4 ;  /* 0x000076100204a816 */ /* 0x001fce0000000004 */
.L_x_61:
[----:B------:R-:W-:Y:S05]  /*0f80*/  BSYNC.RECONVERGENT B0 ;  /* 0x0000000000007941 */ /* 0x000fea0003800200 */
.L_x_60:
[----:B------:R-:W-:Y:S01]  /*0f90*/  BSSY.RECONVERGENT B0, `(.L_x_62) ;  /* 0x0000007000007945 */ /* 0x000fe20003800200 */
[----:B------:R-:W-:-:S03]  /*0fa0*/  PRMT R6, RZ, 0x7610, R6 ;  /* 0x00007610ff067816 */ /* 0x000fc60000000006 */
[----:B------:R-:W-:Y:S05]  /*0fb0*/  @!P1 BRA `(.L_x_63) ;  /* 0x0000000000109947 */ /* 0x000fea0003800000 */
[----:B------:R-:W-:Y:S01]  /*0fc0*/  HSETP2.GE.AND P1, PT, R8.H0_H0, 255, 255, PT ;  /* 0x5bf85bf808007434 */ /* 0x000fe20003f26800 */
[----:B------:R-:W-:-:S12]  /*0fd0*/  IMAD.MOV.U32 R6, RZ, RZ, 0xff ;  /* 0x000000ffff067424 */ /* 0x000fd800078e00ff */
[----:B------:R-:W0:Y:S02]  /*0fe0*/  @!P1 F2I.U8.F16.TRUNC.NTZ R2, R8 ;  /* 0x0000000800029305 */ /* 0x000e24000010e000 */
[----:B0-----:R-:W-:-:S07]  /*0ff0*/  @!P1 PRMT R6, R2, 0x7610, R6 ;  /* 0x0000761002069816 */ /* 0x001fce0000000006 */
.L_x_63:
[----:B------:R-:W-:Y:S05]  /*1000*/  BSYNC.RECONVERGENT B0 ;  /* 0x0000000000007941 */ /* 0x000fea0003800200 */
.L_x_62:
[----:B------:R-:W-:Y:S01]  /*1010*/  BSSY.RECONVERGENT B0, `(.L_x_64) ;  /* 0x0000007000007945 */ /* 0x000fe20003800200 */
[----:B------:R-:W-:-:S03]  /*1020*/  PRMT R7, RZ, 0x7610, R7 ;  /* 0x00007610ff077816 */ /* 0x000fc60000000007 */
[----:B------:R-:W-:Y:S05]  /*1030*/  @!P0 BRA `(.L_x_65) ;  /* 0x0000000000108947 */ /* 0x000fea0003800000 */
[----:B------:R-:W-:Y:S01]  /*1040*/  HSETP2.GE.AND P0, PT, R9.H0_H0, 255, 255, PT ;  /* 0x5bf85bf809007434 */ /* 0x000fe20003f06800 */
[----:B------:R-:W-:-:S12]  /*1050*/  IMAD.MOV.U32 R7, RZ, RZ, 0xff ;  /* 0x000000ffff077424 */ /* 0x000fd800078e00ff */
[----:B------:R-:W0:Y:S02]  /*1060*/  @!P0 F2I.U8.F16.TRUNC.NTZ R2, R9 ;  /* 0x0000000900028305 */ /* 0x000e24000010e000 */
[----:B0-----:R-:W-:-:S07]  /*1070*/  @!P0 PRMT R7, R2, 0x7610, R7 ;  /* 0x0000761002078816 */ /* 0x001fce0000000007 */
.L_x_65:
[----:B------:R-:W-:Y:S05]  /*1080*/  BSYNC.RECONVERGENT B0 ;  /* 0x0000000000007941 */ /* 0x000fea0003800200 */
.L_x_64:
        /* <DEDUP_REMOVED lines=12> */
.L_x_67:
        /* <DEDUP_REMOVED lines=11> */
.L_x_163:


//--------------------- .text._Z20copyRoiKernelBatchedIh13__nv_bfloat16EvPKT_iiiiiiPT0_iiiiii --------------------------
	.section	.text._Z20copyRoiKernelBatchedIh13__nv_bfloat16EvPKT_iiiiiiPT0_iiiiii,"ax",@progbits
	.align	128
        .global         _Z20copyRoiKernelBatchedIh13__nv_bfloat16EvPKT_iiiiiiPT0_iiiiii
        .type           _Z20copyRoiKernelBatchedIh13__nv_bfloat16EvPKT_iiiiiiPT0_iiiiii,@function
        .size           _Z20copyRoiKernelBatchedIh13__nv_bfloat16EvPKT_iiiiiiPT0_iiiiii,(.L_x_164 - _Z20copyRoiKernelBatchedIh13__nv_bfloat16EvPKT_iiiiiiPT0_iiiiii)
        .other          _Z20copyRoiKernelBatchedIh13__nv_bfloat16EvPKT_iiiiiiPT0_iiiiii,@"STO_CUDA_ENTRY STV_DEFAULT"
_Z20copyRoiKernelBatchedIh13__nv_bfloat16EvPKT_iiiiiiPT0_iiiiii:
.text._Z20copyRoiKernelBatchedIh13__nv_bfloat16EvPKT_iiiiiiPT0_iiiiii:
        /* <DEDUP_REMOVED lines=36> */
[----:B------:R-:W-:Y:S01]  /*0240*/  LOP3.LUT R18, R2, 0xf, RZ, 0xc0, !PT ;  /* 0x0000000f02127812 */ /* 0x000fe200078ec0ff */
[----:B------:R-:W-:Y:S01]  /*0250*/  IMAD R6, R11, UR4, R6 ;  /* 0x000000040b067c24 */ /* 0x000fe2000f8e0206 */
[----:B------:R-:W0:Y:S01]  /*0260*/  LDCU.64 UR6, c[0x0][0x358] ;  /* 0x00006b00ff0677ac */ /* 0x000e220008000a00 */
[----:B------:R-:W-:Y:S01]  /*0270*/  IMAD R3, R4, R8, R3 ;  /* 0x0000000804037224 */ /* 0x000fe200078e0203 */
[----:B------:R-:W-:Y:S01]  /*0280*/  ISETP.NE.AND P0, PT, R18, RZ, PT ;  /* 0x000000ff1200720c */ /* 0x000fe20003f05270 */
        /* <DEDUP_REMOVED lines=8> */
[----:B------:R-:W-:-:S03]  /*0310*/  MOV R4, R5 ;  /* 0x0000000500047202 */ /* 0x000fc60000000f00 */
[----:B------:R-:W-:Y:S01]  /*0320*/  IMAD.MOV R10, RZ, RZ, -R0 ;  /* 0x000000ffff0a7224 */ /* 0x000fe200078e0a00 */
[----:B-1----:R-:W-:-:S04]  /*0330*/  UIADD3 UR4, UP0, UPT, UR4, 0x10, URZ ;  /* 0x0000001004047890 */ /* 0x002fc8000ff1e0ff */
[----:B------:R-:W-:-:S12]  /*0340*/  UIADD3.X UR5, UPT, UPT, URZ, UR5, URZ, UP0, !UPT ;  /* 0x00000005ff057290 */ /* 0x000fd800087fe4ff */
.L_x_69:
[----:B------:R-:W1:Y:S01]  /*0350*/  LDC.64 R6, c[0x0][0x380] ;  /* 0x0000e000ff067b82 */ /* 0x000e620000000a00 */
[----:B----4-:R-:W-:Y:S02]  /*0360*/  SHF.R.S32.HI R8, RZ, 0x1f, R11 ;  /* 0x0000001fff087819 */ /* 0x010fe4000001140b */
[----:B-1----:R-:W-:-:S04]  /*0370*/  IADD3 R6, P1, P2, R11, 0x7, R6 ;  /* 0x000000070b067810 */ /* 0x002fc80007a3e006 */
[----:B------:R-:W-:-:S05]  /*0380*/  IADD3.X R7, PT, PT, R8, R7, RZ, P1, P2 ;  /* 0x0000000708077210 */ /* 0x000fca0000fe44ff */
[----:B0-----:R-:W2:Y:S01]  /*0390*/  LDG.E.U8 R12, desc[UR6][R6.64+-0x7] ;  /* 0xfffff906060c7981 */ /* 0x001ea2000c1e1100 */
[----:B------:R-:W-:Y:S02]  /*03a0*/  IMAD.U32 R8, RZ, RZ, UR4 ;  /* 0x00000004ff087e24 */ /* 0x000fe4000f8e00ff */
[----:B------:R-:W-:Y:S02]  /*03b0*/  IMAD.U32 R9, RZ, RZ, UR5 ;  /* 0x00000005ff097e24 */ /* 0x000fe4000f8e00ff */
[----:B------:R-:W-:Y:S01]  /*03c0*/  IMAD.WIDE R8, R4, 0x2, R8 ;  /* 0x0000000204087825 */ /* 0x000fe200078e0208 */
[----:B--2---:R-:W0:Y:S04]  /*03d0*/  I2F.BF16 R13, R12 ;  /* 0x0000000c000d7306 */ /* 0x004e280000202400 */
[----:B0-----:R0:W-:Y:S04]  /*03e0*/  STG.E.U16 desc[UR6][R8.64+-0x10], R13 ;  /* 0xfffff00d08007986 */ /* 0x0011e8000c101506 */
[----:B------:R-:W2:Y:S02]  /*03f0*/  LDG.E.U8 R14, desc[UR6][R6.64+-0x6] ;  /* 0xfffffa06060e7981 */ /* 0x000ea4000c1e1100 */
[----:B--2---:R-:W1:Y:S02]  /*0400*/  I2F.BF16 R15, R14 ;  /* 0x0000000e000f7306 */ /* 0x004e640000202400 */
[----:B-1----:R1:W-:Y:S04]  /*0410*/  STG.E.U16 desc[UR6][R8.64+-0xe], R15 ;  /* 0xfffff20f08007986 */ /* 0x0023e8000c101506 */
[----:B------:R-:W2:Y:S02]  /*0420*/  LDG.E.U8 R16, desc[UR6][R6.64+-0x5] ;  /* 0xfffffb0606107981 */ /* 0x000ea4000c1e1100 */
[----:B--2---:R-:W2:Y:S02]  /*0430*/  I2F.BF16 R17, R16 ;  /* 0x0000001000117306 */ /* 0x004ea40000202400 */
[----:B--2---:R2:W-:Y:S04]  /*0440*/  STG.E.U16 desc[UR6][R8.64+-0xc], R17 ;  /* 0xfffff41108007986 */ /* 0x0045e8000c101506 */
[----:B------:R-:W3:Y:S02]  /*0450*/  LDG.E.U8 R12, desc[UR6][R6.64+-0x4] ;  /* 0xfffffc06060c7981 */ /* 0x000ee4000c1e1100 */
[----:B---3--:R-:W3:Y:S02]  /*0460*/  I2F.BF16 R19, R12 ;  /* 0x0000000c00137306 */ /* 0x008ee40000202400 */
[----:B---3--:R3:W-:Y:S04]  /*0470*/  STG.E.U16 desc[UR6][R8.64+-0xa], R19 ;  /* 0xfffff61308007986 */ /* 0x0087e8000c101506 */
[----:B------:R-:W0:Y:S02]  /*0480*/  LDG.E.U8 R20, desc[UR6][R6.64+-0x3] ;  /* 0xfffffd0606147981 */ /* 0x000e24000c1e1100 */
[----:B0-----:R-:W0:Y:S02]  /*0490*/  I2F.BF16 R13, R20 ;  /* 0x00000014000d7306 */ /* 0x001e240000202400 */
[----:B0-----:R0:W-:Y:S04]  /*04a0*/  STG.E.U16 desc[UR6][R8.64+-0x8], R13 ;  /* 0xfffff80d08007986 */ /* 0x0011e8000c101506 */
[----:B------:R-:W1:Y:S02]  /*04b0*/  LDG.E.U8 R14, desc[UR6][R6.64+-0x2] ;  /* 0xfffffe06060e7981 */ /* 0x000e64000c1e1100 */
[----:B-1----:R-:W1:Y:S02]  /*04c0*/  I2F.BF16 R15, R14 ;  /* 0x0000000e000f7306 */ /* 0x002e640000202400 */
        /* <DEDUP_REMOVED lines=23> */
[----:B-1----:R-:W0:Y:S02]  /*0640*/  I2F.BF16 R15, R14 ;  /* 0x0000000e000f7306 */ /* 0x002e240000202400 */
[----:B0-----:R4:W-:Y:S04]  /*0650*/  STG.E.U16 desc[UR6][R8.64+0xa], R15 ;  /* 0x00000a0f08007986 */ /* 0x0019e8000c101506 */
[----:B------:R-:W2:Y:S02]  /*0660*/  LDG.E.U8 R16, desc[UR6][R6.64+0x7] ;  /* 0x0000070606107981 */ /* 0x000ea4000c1e1100 */
[----:B--2---:R-:W0:Y:S02]  /*0670*/  I2F.BF16 R17, R16 ;  /* 0x0000001000117306 */ /* 0x004e240000202400 */
[----:B0-----:R4:W-:Y:S04]  /*0680*/  STG.E.U16 desc[UR6][R8.64+0xc], R17 ;  /* 0x00000c1108007986 */ /* 0x0019e8000c101506 */
[----:B------:R-:W3:Y:S01]  /*0690*/  LDG.E.U8 R12, desc[UR6][R6.64+0x8] ;  /* 0x00000806060c7981 */ /* 0x000ee2000c1e1100 */
[----:B------:R-:W-:Y:S01]  /*06a0*/  IADD3 R10, PT, PT, R10, 0x10, RZ ;  /* 0x000000100a0a7810 */ /* 0x000fe20007ffe0ff */
[----:B------:R-:W-:-:S02]  /*06b0*/  VIADD R11, R11, 0x10 ;  /* 0x000000100b0b7836 */ /* 0x000fc40000000000 */
[----:B------:R-:W-:Y:S01]  /*06c0*/  VIADD R4, R4, 0x10 ;  /* 0x0000001004047836 */ /* 0x000fe20000000000 */
[----:B------:R-:W-:Y:S01]  /*06d0*/  ISETP.NE.AND P1, PT, R10, RZ, PT ;  /* 0x000000ff0a00720c */ /* 0x000fe20003f25270 */
[----:B---3--:R-:W0:Y:S02]  /*06e0*/  I2F.BF16 R19, R12 ;  /* 0x0000000c00137306 */ /* 0x008e240000202400 */
[----:B0-----:R4:W-:Y:S10]  /*06f0*/  STG.E.U16 desc[UR6][R8.64+0xe], R19 ;  /* 0x00000e1308007986 */ /* 0x0019f4000c101506 */
[----:B------:R-:W-:Y:S05]  /*0700*/  @P1 BRA `(.L_x_69) ;  /* 0xfffffffc00101947 */ /* 0x000fea000383ffff */
.L_x_68:
[----:B0-----:R-:W-:Y:S05]  /*0710*/  @!P0 EXIT ;  /* 0x000000000000894d */ /* 0x001fea0003800000 */
[----:B------:R-:W-:Y:S02]  /*0720*/  ISETP.GE.U32.AND P0, PT, R18, 0x8, PT ;  /* 0x000000081200780c */ /* 0x000fe40003f06070 */
[----:B------:R-:W-:-:S04]  /*0730*/  LOP3.LUT R16, R2, 0x7, RZ, 0xc0, !PT ;  /* 0x0000000702107812 */ /* 0x000fc800078ec0ff */
[----:B------:R-:W-:-:S07]  /*0740*/  ISETP.NE.AND P1, PT, R16, RZ, PT ;  /* 0x000000ff1000720c */ /* 0x000fce0003f25270 */
[----:B------:R-:W-:Y:S06]  /*0750*/  @!P0 BRA `(.L_x_70) ;  /* 0x0000000000808947 */ /* 0x000fec0003800000 */
[----:B------:R-:W0:Y:S01]  /*0760*/  LDCU.64 UR4, c[0x0][0x380] ;  /* 0x00007000ff0477ac */ /* 0x000e220008000a00 */
[----:B------:R-:W-:Y:S01]  /*0770*/  IMAD.IADD R4, R3, 0x1, R0 ;  /* 0x0000000103047824 */ /* 0x000fe200078e0200 */
[----:B----4-:R-:W1:Y:S04]  /*0780*/  LDC.64 R8, c[0x0][0x3a0] ;  /* 0x0000e800ff087b82 */ /* 0x010e680000000a00 */
[----:B0-----:R-:W-:-:S04]  /*0790*/  IADD3 R6, P0, PT, R4, UR4, RZ ;  /* 0x0000000404067c10 */ /* 0x001fc8000ff1e0ff */
[----:B------:R-:W-:-:S05]  /*07a0*/  LEA.HI.X.SX32 R7, R4, UR5, 0x1, P0 ;  /* 0x0000000504077c11 */ /* 0x000fca00080f0eff */
[----:B------:R-:W2:Y:S01]  /*07b0*/  LDG.E.U8 R4, desc[UR6][R6.64] ;  /* 0x0000000606047981 */ /* 0x000ea2000c1e1100 */
[----:B------:R-:W-:-:S05]  /*07c0*/  IADD3 R13, PT, PT, R5, R0, RZ ;  /* 0x00000000050d7210 */ /* 0x000fca0007ffe0ff */
[----:B-1----:R-:W-:Y:S01]  /*07d0*/  IMAD.WIDE R8, R13, 0x2, R8 ;  /* 0x000000020d087825 */ /* 0x002fe200078e0208 */
        /* <DEDUP_REMOVED lines=18> */
[----:B--2---:R-:W1:Y:S02]  /*0900*/  I2F.BF16 R15, R12 ;  /* 0x0000000c000f7306 */ /* 0x004e640000202400 */
[----:B-1----:R0:W-:Y:S04]  /*0910*/  STG.E.U16 desc[UR6][R8.64+0xc], R15 ;  /* 0x00000c0f08007986 */ /* 0x0021e8000c101506 */
[----:B------:R-:W3:Y:S01]  /*0920*/  LDG.E.U8 R14, desc[UR6][R6.64+0x7] ;  /* 0x00000706060e7981 */ /* 0x000ee2000c1e1100 */
[----:B------:R-:W-:Y:S01]  /*0930*/  VIADD R0, R0, 0x8 ;  /* 0x0000000800007836 */ /* 0x000fe20000000000 */
[----:B---3--:R-:W1:Y:S02]  /*0940*/  I2F.BF16 R17, R14 ;  /* 0x0000000e00117306 */ /* 0x008e640000202400 */
[----:B-1----:R0:W-:Y:S04]  /*0950*/  STG.E.U16 desc[UR6][R8.64+0xe], R17 ;  /* 0x00000e1108007986 */ /* 0x0021e8000c101506 */
.L_x_70:
[----:B------:R-:W-:Y:S05]  /*0960*/  @!P1 EXIT ;  /* 0x000000000000994d */ /* 0x000fea0003800000 */
[----:B------:R-:W-:Y:S02]  /*0970*/  ISETP.GE.U32.AND P0, PT, R16, 0x4, PT ;  /* 0x000000041000780c */ /* 0x000fe40003f06070 */
[----:B------:R-:W-:-:S04]  /*0980*/  LOP3.LUT R2, R2, 0x3, RZ, 0xc0, !PT ;  /* 0x0000000302027812 */ /* 0x000fc800078ec0ff */
[----:B------:R-:W-:-:S07]  /*0990*/  ISETP.NE.AND P1, PT, R2, RZ, PT ;  /* 0x000000ff0200720c */ /* 0x000fce0003f25270 */
[----:B------:R-:W-:Y:S06]  /*09a0*/  @!P0 BRA `(.L_x_71) ;  /* 0x0000000000508947 */ /* 0x000fec0003800000 */
[----:B------:R-:W1:Y:S01]  /*09b0*/  LDCU.64 UR4, c[0x0][0x380] ;  /* 0x00007000ff0477ac */ /* 0x000e620008000a00 */
[----:B------:R-:W-:Y:S01]  /*09c0*/  IMAD.IADD R4, R3, 0x1, R0 ;  /* 0x0000000103047824 */ /* 0x000fe200078e0200 */
[----:B0---4-:R-:W0:Y:S04]  /*09d0*/  LDC.64 R8, c[0x0][0x3a0] ;  /* 0x0000e800ff087b82 */ /* 0x011e280000000a00 */
[----:B-1----:R-:W-:-:S04]  /*09e0*/  IADD3 R6, P0, PT, R4, UR4, RZ ;  /* 0x0000000404067c10 */ /* 0x002fc8000ff1e0ff */
[----:B------:R-:W-:-:S05]  /*09f0*/  LEA.HI.X.SX32 R7, R4, UR5, 0x1, P0 ;  /* 0x0000000504077c11 */ /* 0x000fca00080f0eff */
[----:B------:R-:W2:Y:S01]  /*0a00*/  LDG.E.U8 R4, desc[UR6][R6.64] ;  /* 0x0000000606047981 */ /* 0x000ea2000c1e1100 */
[----:B------:R-:W-:-:S04]  /*0a10*/  IMAD.IADD R13, R5, 0x1, R0 ;  /* 0x00000001050d7824 */ /* 0x000fc800078e0200 */
[----:B0-----:R-:W-:Y:S01]  /*0a20*/  IMAD.WIDE R8, R13, 0x2, R8 ;  /* 0x000000020d087825 */ /* 0x001fe200078e0208 */
[----:B--2---:R-:W0:Y:S04]  /*0a30*/  I2F.BF16 R11, R4 ;  /* 0x00000004000b7306 */ /* 0x004e280000202400 */
[----:B0-----:R1:W-:Y:S04]  /*0a40*/  STG.E.U16 desc[UR6][R8.64], R11 ;  /* 0x0000000b08007986 */ /* 0x0013e8000c101506 */
[----:B------:R-:W2:Y:S02]  /*0a50*/  LDG.E.U8 R10, desc[UR6][R6.64+0x1] ;  /* 0x00000106060a7981 */ /* 0x000ea4000c1e1100 */
[----:B--2---:R-:W0:Y:S02]  /*0a60*/  I2F.BF16 R13, R10 ;  /* 0x0000000a000d7306 */ /* 0x004e240000202400 */
[----:B0-----:R1:W-:Y:S04]  /*0a70*/  STG.E.U16 desc[UR6][R8.64+0x2], R13 ;  /* 0x0000020d08007986 */ /* 0x0013e8000c101506 */
[----:B------:R-:W2:Y:S02]  /*0a80*/  LDG.E.U8 R12, desc[UR6][R6.64+0x2] ;  /* 0x00000206060c7981 */ /* 0x000ea4000c1e1100 */
[----:B--2---:R-:W0:Y:S02]  /*0a90*/  I2F.BF16 R15, R12 ;  /* 0x0000000c000f7306 */ /* 0x004e240000202400 */
[----:B0-----:R1:W-:Y:S04]  /*0aa0*/  STG.E.U16 desc[UR6][R8.64+0x4], R15 ;  /* 0x0000040f08007986 */ /* 0x0013e8000c101506 */
[----:B------:R-:W2:Y:S01]  /*0ab0*/  LDG.E.U8 R14, desc[UR6][R6.64+0x3] ;  /* 0x00000306060e7981 */ /* 0x000ea2000c1e1100 */
[----:B------:R-:W-:Y:S01]  /*0ac0*/  IADD3 R0, PT, PT, R0, 0x4, RZ ;  /* 0x0000000400007810 */ /* 0x000fe20007ffe0ff */
[----:B--2---:R-:W0:Y:S02]  /*0ad0*/  I2F.BF16 R17, R14 ;  /* 0x0000000e00117306 */ /* 0x004e240000202400 */
[----:B0-----:R1:W-:Y:S04]  /*0ae0*/  STG.E.U16 desc[UR6][R8.64+0x6], R17 ;  /* 0x0000061108007986 */ /* 0x0013e8000c101506 */
.L_x_71:
[----:B------:R-:W-:Y:S05]  /*0af0*/  @!P1 EXIT ;  /* 0x000000000000994d */ /* 0x000fea0003800000 */
[----:B------:R-:W2:Y:S01]  /*0b00*/  LDC.64 R6, c[0x0][0x3a0] ;  /* 0x0000e800ff067b82 */ /* 0x000ea20000000a00 */
[--C-:B01--4-:R-:W-:Y:S01]  /*0b10*/  IMAD.IADD R9, R5, 0x1, R0.reuse ;  /* 0x0000000105097824 */ /* 0x113fe200078e0200 */
[----:B------:R-:W0:Y:S01]  /*0b20*/  LDCU.64 UR4, c[0x0][0x380] ;  /* 0x00007000ff0477ac */ /* 0x000e220008000a00 */
[----:B------:R-:W-:Y:S02]  /*0b30*/  IMAD.IADD R0, R3, 0x1, R0 ;  /* 0x0000000103007824 */ /* 0x000fe400078e0200 */
[----:B------:R-:W-:-:S07]  /*0b40*/  IMAD.MOV R8, RZ, RZ, -R2 ;  /* 0x000000ffff087224 */ /* 0x000fce00078e0a02 */
.L_x_72:
[----:B0-----:R-:W-:-:S04]  /*0b50*/  IADD3 R4, P0, PT, R0, UR4, RZ ;  /* 0x0000000400047c10 */ /* 0x001fc8000ff1e0ff */
[----:B------:R-:W-:-:S05]  /*0b60*/  LEA.HI.X.SX32 R5, R0, UR5, 0x1, P0 ;  /* 0x0000000500057c11 */ /* 0x000fca00080f0eff */
[----:B------:R-:W3:Y:S01]  /*0b70*/  LDG.E.U8 R4, desc[UR6][R4.64] ;  /* 0x0000000604047981 */ /* 0x000ee2000c1e1100 */
[----:B------:R-:W-:Y:S01]  /*0b80*/  IADD3 R8, PT, PT, R8, 0x1, RZ ;  /* 0x0000000108087810 */ /* 0x000fe20007ffe0ff */
[----:B-12---:R-:W-:-:S03]  /*0b90*/  IMAD.WIDE R2, R9, 0x2, R6 ;  /* 0x0000000209027825 */ /* 0x006fc600078e0206 */
[----:B------:R-:W-:Y:S01]  /*0ba0*/  ISETP.NE.AND P0, PT, R8, RZ, PT ;  /* 0x000000ff0800720c */ /* 0x000fe20003f05270 */
[----:B------:R-:W-:Y:S02]  /*0bb0*/  VIADD R9, R9, 0x1 ;  /* 0x0000000109097836 */ /* 0x000fe40000000000 */
[----:B------:R-:W-:Y:S01]  /*0bc0*/  VIADD R0, R0, 0x1 ;  /* 0x0000000100007836 */ /* 0x000fe20000000000 */
[----:B---3--:R-:W0:Y:S02]  /*0bd0*/  I2F.BF16 R11, R4 ;  /* 0x00000004000b7306 */ /* 0x008e240000202400 */
[----:B0-----:R1:W-:Y:S07]  /*0be0*/  STG.E.U16 desc[UR6][R2.64], R11 ;  /* 0x0000000b02007986 */ /* 0x0013ee000c101506 */
[----:B------:R-:W-:Y:S05]  /*0bf0*/  @P0 BRA `(.L_x_72) ;  /* 0xfffffffc00d40947 */ /* 0x000fea000383ffff */
[----:B------:R-:W-:Y:S05]  /*0c00*/  EXIT ;  /* 0x000000000000794d */ /* 0x000fea0003800000 */
.L_x_73:
        /* <DEDUP_REMOVED lines=15> */
.L_x_164:


//--------------------- .text._Z20copyRoiKernelBatchedIh6__halfEvPKT_iiiiiiPT0_iiiiii --------------------------
	.section	.text._Z20copyRoiKernelBatchedIh6__halfEvPKT_iiiiiiPT0_iiiiii,"ax",@progbits
	.align	128
        .global         _Z20copyRoiKernelBatchedIh6__halfEvPKT_iiiiiiPT0_iiiiii
        .type           _Z20copyRoiKernelBatchedIh6__halfEvPKT_iiiiiiPT0_iiiiii,@function
        .size           _Z20copyRoiKernelBatchedIh6__halfEvPKT_iiiiiiPT0_iiiiii,(.L_x_165 - _Z20copyRoiKernelBatchedIh6__halfEvPKT_iiiiiiPT0_iiiiii)
        .other          _Z20copyRoiKernelBatchedIh6__halfEvPKT_iiiiiiPT0_iiiiii,@"STO_CUDA_ENTRY STV_DEFAULT"
_Z20copyRoiKernelBatchedIh6__halfEvPKT_iiiiiiPT0_iiiiii:
.text._Z20copyRoiKernelBatchedIh6__halfEvPKT_iiiiiiPT0_iiiiii:
        /* <DEDUP_REMOVED lines=53> */
.L_x_75:
        /* <DEDUP_REMOVED lines=8> */
[----:B--2---:R-:W0:Y:S04]  /*03d0*/  I2F.F16 R13, R12 ;  /* 0x0000000c000d7306 */ /* 0x004e280000200c00 */
[----:B0-----:R0:W-:Y:S04]  /*03e0*/  STG.E.U16 desc[UR6][R8.64+-0x10], R13 ;  /* 0xfffff00d08007986 */ /* 0x0011e8000c101506 */
[----:B------:R-:W2:Y:S02]  /*03f0*/  LDG.E.U8 R14, desc[UR6][R6.64+-0x6] ;  /* 0xfffffa06060e7981 */ /* 0x000ea4000c1e1100 */
[----:B--2---:R-:W1:Y:S02]  /*0400*/  I2F.F16 R15, R14 ;  /* 0x0000000e000f7306 */ /* 0x004e640000200c00 */
[----:B-1----:R1:W-:Y:S04]  /*0410*/  STG.E.U16 desc[UR6][R8.64+-0xe], R15 ;  /* 0xfffff20f08007986 */ /* 0x0023e8000c101506 */
[----:B------:R-:W2:Y:S02]  /*0420*/  LDG.E.U8 R16, desc[UR6][R6.64+-0x5] ;  /* 0xfffffb0606107981 */ /* 0x000ea4000c1e1100 */
[----:B--2---:R-:W2:Y:S02]  /*0430*/  I2F.F16 R17, R16 ;  /* 0x0000001000117306 */ /* 0x004ea40000200c00 */
[----:B--2---:R2:W-:Y:S04]  /*0440*/  STG.E.U16 desc[UR6][R8.64+-0xc], R17 ;  /* 0xfffff41108007986 */ /* 0x0045e8000c101506 */
[----:B------:R-:W3:Y:S02]  /*0450*/  LDG.E.U8 R12, desc[UR6][R6.64+-0x4] ;  /* 0xfffffc06060c7981 */ /* 0x000ee4000c1e1100 */
[----:B---3--:R-:W3:Y:S02]  /*0460*/  I2F.F16 R19, R12 ;  /* 0x0000000c00137306 */ /* 0x008ee40000200c00 */
[----:B---3--:R3:W-:Y:S04]  /*0470*/  STG.E.U16 desc[UR6][R8.64+-0xa], R19 ;  /* 0xfffff61308007986 */ /* 0x0087e8000c101506 */
[----:B------:R-:W0:Y:S02]  /*0480*/  LDG.E.U8 R20, desc[UR6][R6.64+-0x3] ;  /* 0xfffffd0606147981 */ /* 0x000e24000c1e1100 */
[----:B0-----:R-:W0:Y:S02]  /*0490*/  I2F.F16 R13, R20 ;  /* 0x00000014000d7306 */ /* 0x001e240000200c00 */
[----:B0-----:R0:W-:Y:S04]  /*04a0*/  STG.E.U16 desc[UR6][R8.64+-0x8], R13 ;  /* 0xfffff80d08007986 */ /* 0x0011e8000c101506 */
[----:B------:R-:W1:Y:S02]  /*04b0*/  LDG.E.U8 R14, desc[UR6][R6.64+-0x2] ;  /* 0xfffffe06060e7981 */ /* 0x000e64000c1e1100 */
[----:B-1----:R-:W1:Y:S02]  /*04c0*/  I2F.F16 R15, R14 ;  /* 0x0000000e000f7306 */ /* 0x002e640000200c00 */
        /* <DEDUP_REMOVED lines=23> */
[----:B-1----:R-:W0:Y:S02]  /*0640*/  I2F.F16 R15, R14 ;  /* 0x0000000e000f7306 */ /* 0x002e240000200c00 */
[----:B0-----:R4:W-:Y:S04]  /*0650*/  STG.E.U16 desc[UR6][R8.64+0xa], R15 ;  /* 0x00000a0f08007986 */ /* 0x0019e8000c101506 */
[----:B------:R-:W2:Y:S02]  /*0660*/  LDG.E.U8 R16, desc[UR6][R6.64+0x7] ;  /* 0x0000070606107981 */ /* 0x000ea4000c1e1100 */
[----:B--2---:R-:W0:Y:S02]  /*0670*/  I2F.F16 R17, R16 ;  /* 0x0000001000117306 */ /* 0x004e240000200c00 */
[----:B0-----:R4:W-:Y:S04]  /*0680*/  STG.E.U16 desc[UR6][R8.64+0xc], R17 ;  /* 0x00000c1108007986 */ /* 0x0019e8000c101506 */
[----:B------:R-:W3:Y:S01]  /*0690*/  LDG.E.U8 R12, desc[UR6][R6.64+0x8] ;  /* 0x00000806060c7981 */ /* 0x000ee2000c1e1100 */
[----:B------:R-:W-:Y:S01]  /*06a0*/  IADD3 R10, PT, PT, R10, 0x10, RZ ;  /* 0x000000100a0a7810 */ /* 0x000fe20007ffe0ff */
[----:B------:R-:W-:-:S02]  /*06b0*/  VIADD R11, R11, 0x10 ;  /* 0x000000100b0b7836 */ /* 0x000fc40000000000 */
[----:B------:R-:W-:Y:S01]  /*06c0*/  VIADD R4, R4, 0x10 ;  /* 0x0000001004047836 */ /* 0x000fe20000000000 */
[----:B------:R-:W-:Y:S01]  /*06d0*/  ISETP.NE.AND P1, PT, R10, RZ, PT ;  /* 0x000000ff0a00720c */ /* 0x000fe20003f25270 */
[----:B---3--:R-:W0:Y:S02]  /*06e0*/  I2F.F16 R19, R12 ;  /* 0x0000000c00137306 */ /* 0x008e240000200c00 */
[----:B0-----:R4:W-:Y:S10]  /*06f0*/  STG.E.U16 desc[UR6][R8.64+0xe], R19 ;  /* 0x00000e1308007986 */ /* 0x0019f4000c101506 */
[----:B------:R-:W-:Y:S05]  /*0700*/  @P1 BRA `(.L_x_75) ;  /* 0xfffffffc00101947 */ /* 0x000fea000383ffff */
.L_x_74:
        /* <DEDUP_REMOVED lines=31> */
[----:B--2---:R-:W1:Y:S02]  /*0900*/  I2F.F16 R15, R12 ;  /* 0x0000000c000f7306 */ /* 0x004e640000200c00 */
[----:B-1----:R0:W-:Y:S04]  /*0910*/  STG.E.U16 desc[UR6][R8.64+0xc], R15 ;  /* 0x00000c0f08007986 */ /* 0x0021e8000c101506 */
[----:B------:R-:W3:Y:S01]  /*0920*/  LDG.E.U8 R14, desc[UR6][R6.64+0x7] ;  /* 0x00000706060e7981 */ /* 0x000ee2000c1e1100 */
[----:B------:R-:W-:Y:S01]  /*0930*/  VIADD R0, R0, 0x8 ;  /* 0x0000000800007836 */ /* 0x000fe20000000000 */
[----:B---3--:R-:W1:Y:S02]  /*0940*/  I2F.F16 R17, R14 ;  /* 0x0000000e00117306 */ /* 0x008e640000200c00 */
[----:B-1----:R0:W-:Y:S04]  /*0950*/  STG.E.U16 desc[UR6][R8.64+0xe], R17 ;  /* 0x00000e1108007986 */ /* 0x0021e8000c101506 */
.L_x_76:
        /* <DEDUP_REMOVED lines=13> */
[----:B--2---:R-:W0:Y:S04]  /*0a30*/  I2F.F16 R11, R4 ;  /* 0x00000004000b7306 */ /* 0x004e280000200c00 */
[----:B0-----:R1:W-:Y:S04]  /*0a40*/  STG.E.U16 desc[UR6][R8.64], R11 ;  /* 0x0000000b08007986 */ /* 0x0013e8000c101506 */
[----:B------:R-:W2:Y:S02]  /*0a50*/  LDG.E.U8 R10, desc[UR6][R6.64+0x1] ;  /* 0x00000106060a7981 */ /* 0x000ea4000c1e1100 */
[----:B--2---:R-:W0:Y:S02]  /*0a60*/  I2F.F16 R13, R10 ;  /* 0x0000000a000d7306 */ /* 0x004e240000200c00 */
[----:B0-----:R1:W-:Y:S04]  /*0a70*/  STG.E.U16 desc[UR6][R8.64+0x2], R13 ;  /* 0x0000020d08007986 */ /* 0x0013e8000c101506 */
[----:B------:R-:W2:Y:S02]  /*0a80*/  LDG.E.U8 R12, desc[UR6][R6.64+0x2] ;  /* 0x00000206060c7981 */ /* 0x000ea4000c1e1100 */
[----:B--2---:R-:W0:Y:S02]  /*0a90*/  I2F.F16 R15, R12 ;  /* 0x0000000c000f7306 */ /* 0x004e240000200c00 */
[----:B0-----:R1:W-:Y:S04]  /*0aa0*/  STG.E.U16 desc[UR6][R8.64+0x4], R15 ;  /* 0x0000040f08007986 */ /* 0x0013e8000c101506 */
[----:B------:R-:W2:Y:S01]  /*0ab0*/  LDG.E.U8 R14, desc[UR6][R6.64+0x3] ;  /* 0x00000306060e7981 */ /* 0x000ea2000c1e1100 */
[----:B------:R-:W-:Y:S01]  /*0ac0*/  IADD3 R0, PT, PT, R0, 0x4, RZ ;  /* 0x0000000400007810 */ /* 0x000fe20007ffe0ff */
[----:B--2---:R-:W0:Y:S02]  /*0ad0*/  I2F.F16 R17, R14 ;  /* 0x0000000e00117306 */ /* 0x004e240000200c00 */
[----:B0-----:R1:W-:Y:S04]  /*0ae0*/  STG.E.U16 desc[UR6][R8.64+0x6], R17 ;  /* 0x0000061108007986 */ /* 0x0013e8000c101506 */
.L_x_77:
[----:B------:R-:W-:Y:S05]  /*0af0*/  @!P1 EXIT ;  /* 0x000000000000994d */ /* 0x000fea0003800000 */
[----:B------:R-:W2:Y:S01]  /*0b00*/  LDC.64 R6, c[0x0][0x3a0] ;  /* 0x0000e800ff067b82 */ /* 0x000ea20000000a00 */
[--C-:B01--4-:R-:W-:Y:S01]  /*0b10*/  IMAD.IADD R9, R5, 0x1, R0.reuse ;  /* 0x0000000105097824 */ /* 0x113fe200078e0200 */
[----:B------:R-:W0:Y:S01]  /*0b20*/  LDCU.64 UR4, c[0x0][0x380] ;  /* 0x00007000ff0477ac */ /* 0x000e220008000a00 */
[----:B------:R-:W-:Y:S02]  /*0b30*/  IMAD.IADD R0, R3, 0x1, R0 ;  /* 0x0000000103007824 */ /* 0x000fe400078e0200 */
[----:B------:R-:W-:-:S07]  /*0b40*/  IMAD.MOV R8, RZ, RZ, -R2 ;  /* 0x000000ffff087224 */ /* 0x000fce00078e0a02 */
.L_x_78:
        /* <DEDUP_REMOVED lines=8> */
[----:B---3--:R-:W0:Y:S02]  /*0bd0*/  I2F.F16 R11, R4 ;  /* 0x00000004000b7306 */ /* 0x008e240000200c00 */
[----:B0-----:R1:W-:Y:S07]  /*0be0*/  STG.E.U16 desc[UR6][R2.64], R11 ;  /* 0x0000000b02007986 */ /* 0x0013ee000c101506 */
[----:B------:R-:W-:Y:S05]  /*0bf0*/  @P0 BRA `(.L_x_78) ;  /* 0xfffffffc00d40947 */ /* 0x000fea000383ffff */
[----:B------:R-:W-:Y:S05]  /*0c00*/  EXIT ;  /* 0x000000000000794d */ /* 0x000fea0003800000 */
.L_x_79:
        /* <DEDUP_REMOVED lines=15> */
.L_x_165:


//--------------------- .text._Z20copyRoiKernelBatchedIhhEvPKT_iiiiiiPT0_iiiiii --------------------------
	.section	.text._Z20copyRoiKernelBatchedIhhEvPKT_iiiiiiPT0_iiiiii,"ax",@progbits
	.align	128
        .global         _Z20copyRoiKernelBatchedIhhEvPKT_iiiiiiPT0_iiiiii
        .type           _Z20copyRoiKernelBatchedIhhEvPKT_iiiiiiPT0_iiiiii,@function
        .size           _Z20copyRoiKernelBatchedIhhEvPKT_iiiiiiPT0_iiiiii,(.L_x_166 - _Z20copyRoiKernelBatchedIhhEvPKT_iiiiiiPT0_iiiiii)
        .other          _Z20copyRoiKernelBatchedIhhEvPKT_iiiiiiPT0_iiiiii,@"STO_CUDA_ENTRY STV_DEFAULT"
_Z20copyRoiKernelBatchedIhhEvPKT_iiiiiiPT0_iiiiii:
.text._Z20copyRoiKernelBatchedIhhEvPKT_iiiiiiPT0_iiiiii:
        /* <DEDUP_REMOVED lines=46> */
[----:B------:R-:W-:Y:S01]  /*02e0*/  LOP3.LUT R6, R0, 0x7ffffff0, RZ, 0xc0, !PT ;  /* 0x7ffffff000067812 */ /* 0x000fe200078ec0ff */
[----:B------:R-:W-:Y:S02]  /*02f0*/  IMAD.MOV.U32 R13, RZ, RZ, R9 ;  /* 0x000000ffff0d7224 */ /* 0x000fe400078e0009 */
[----:B------:R-:W-:Y:S02]  /*0300*/  IMAD.MOV.U32 R11, RZ, RZ, R7 ;  /* 0x000000ffff0b7224 */ /* 0x000fe400078e0007 */
[----:B------:R-:W-:-:S07]  /*0310*/  IMAD.MOV R8, RZ, RZ, -R6 ;  /* 0x000000ffff087224 */ /* 0x000fce00078e0a06 */
.L_x_81:
[----:B------:R-:W1:Y:S01]  /*0320*/  LDC.64 R4, c[0x0][0x380] ;  /* 0x0000e000ff047b82 */ /* 0x000e620000000a00 */
[----:B----4-:R-:W-:Y:S02]  /*0330*/  SHF.R.S32.HI R2, RZ, 0x1f, R11 ;  /* 0x0000001fff027819 */ /* 0x010fe4000001140b */
[----:B-1----:R-:W-:-:S04]  /*0340*/  IADD3 R4, P1, P2, R11, 0x7, R4 ;  /* 0x000000070b047810 */ /* 0x002fc80007a3e004 */
[----:B------:R-:W-:Y:S02]  /*0350*/  IADD3.X R5, PT, PT, R2, R5, RZ, P1, P2 ;  /* 0x0000000502057210 */ /* 0x000fe40000fe44ff */
[----:B------:R-:W1:Y:S03]  /*0360*/  LDC.64 R2, c[0x0][0x3a0] ;  /* 0x0000e800ff027b82 */ /* 0x000e660000000a00 */
[----:B0-----:R-:W2:Y:S01]  /*0370*/  LDG.E.U8 R15, desc[UR4][R4.64+-0x7] ;  /* 0xfffff904040f7981 */ /* 0x001ea2000c1e1100 */
[----:B------:R-:W-:Y:S02]  /*0380*/  SHF.R.S32.HI R12, RZ, 0x1f, R13 ;  /* 0x0000001fff0c7819 */ /* 0x000fe4000001140d */
[----:B-1----:R-:W-:-:S04]  /*0390*/  IADD3 R2, P1, P2, R13, 0x7, R2 ;  /* 0x000000070d027810 */ /* 0x002fc80007a3e002 */
[----:B------:R-:W-:-:S05]  /*03a0*/  IADD3.X R3, PT, PT, R12, R3, RZ, P1, P2 ;  /* 0x000000030c037210 */ /* 0x000fca0000fe44ff */
[----:B--2---:R0:W-:Y:S04]  /*03b0*/  STG.E.U8 desc[UR4][R2.64+-0x7], R15 ;  /* 0xfffff90f02007986 */ /* 0x0041e8000c101104 */
[----:B------:R-:W2:Y:S04]  /*03c0*/  LDG.E.U8 R17, desc[UR4][R4.64+-0x6] ;  /* 0xfffffa0404117981 */ /* 0x000ea8000c1e1100 */
[----:B--2---:R1:W-:Y:S04]  /*03d0*/  STG.E.U8 desc[UR4][R2.64+-0x6], R17 ;  /* 0xfffffa1102007986 */ /* 0x0043e8000c101104 */
[----:B------:R-:W2:Y:S04]  /*03e0*/  LDG.E.U8 R19, desc[UR4][R4.64+-0x5] ;  /* 0xfffffb0404137981 */ /* 0x000ea8000c1e1100 */
[----:B--2---:R2:W-:Y:S04]  /*03f0*/  STG.E.U8 desc[UR4][R2.64+-0x5], R19 ;  /* 0xfffffb1302007986 */ /* 0x0045e8000c101104 */
[----:B------:R-:W3:Y:S04]  /*0400*/  LDG.E.U8 R21, desc[UR4][R4.64+-0x4] ;  /* 0xfffffc0404157981 */ /* 0x000ee8000c1e1100 */
[----:B---3--:R3:W-:Y:S04]  /*0410*/  STG.E.U8 desc[UR4][R2.64+-0x4], R21 ;  /* 0xfffffc1502007986 */ /* 0x0087e8000c101104 */
[----:B------:R-:W4:Y:S04]  /*0420*/  LDG.E.U8 R23, desc[UR4][R4.64+-0x3] ;  /* 0xfffffd0404177981 */ /* 0x000f28000c1e1100 */
[----:B----4-:R4:W-:Y:S04]  /*0430*/  STG.E.U8 desc[UR4][R2.64+-0x3], R23 ;  /* 0xfffffd1702007986 */ /* 0x0109e8000c101104 */
[----:B------:R-:W5:Y:S04]  /*0440*/  LDG.E.U8 R25, desc[UR4][R4.64+-0x2] ;  /* 0xfffffe0404197981 */ /* 0x000f68000c1e1100 */
[----:B-----5:R5:W-:Y:S04]  /*0450*/  STG.E.U8 desc[UR4][R2.64+-0x2], R25 ;  /* 0xfffffe1902007986 */ /* 0x020be8000c101104 */
[----:B0-----:R-:W2:Y:S04]  /*0460*/  LDG.E.U8 R15, desc[UR4][R4.64+-0x1] ;  /* 0xffffff04040f7981 */ /* 0x001ea8000c1e1100 */
[----:B--2---:R0:W-:Y:S04]  /*0470*/  STG.E.U8 desc[UR4][R2.64+-0x1], R15 ;  /* 0xffffff0f02007986 */ /* 0x0041e8000c101104 */
[----:B-1----:R-:W2:Y:S04]  /*0480*/  LDG.E.U8 R17, desc[UR4][R4.64] ;  /* 0x0000000404117981 */ /* 0x002ea8000c1e1100 */
[----:B--2---:R1:W-:Y:S04]  /*0490*/  STG.E.U8 desc[UR4][R2.64], R17 ;  /* 0x0000001102007986 */ /* 0x0043e8000c101104 */
[----:B------:R-:W2:Y:S04]  /*04a0*/  LDG.E.U8 R19, desc[UR4][R4.64+0x1] ;  /* 0x0000010404137981 */ /* 0x000ea8000c1e1100 */
[----:B--2---:R2:W-:Y:S04]  /*04b0*/  STG.E.U8 desc[UR4][R2.64+0x1], R19 ;  /* 0x0000011302007986 */ /* 0x0045e8000c101104 */
[----:B---3--:R-:W3:Y:S04]  /*04c0*/  LDG.E.U8 R21, desc[UR4][R4.64+0x2] ;  /* 0x0000020404157981 */ /* 0x008ee8000c1e1100 */
[----:B---3--:R3:W-:Y:S04]  /*04d0*/  STG.E.U8 desc[UR4][R2.64+0x2], R21 ;  /* 0x0000021502007986 */ /* 0x0087e8000c101104 */
[----:B----4-:R-:W4:Y:S04]  /*04e0*/  LDG.E.U8 R23, desc[UR4][R4.64+0x3] ;  /* 0x0000030404177981 */ /* 0x010f28000c1e1100 */
[----:B----4-:R4:W-:Y:S04]  /*04f0*/  STG.E.U8 desc[UR4][R2.64+0x3], R23 ;  /* 0x0000031702007986 */ /* 0x0109e8000c101104 */
[----:B-----5:R-:W5:Y:S04]  /*0500*/  LDG.E.U8 R25, desc[UR4][R4.64+0x4] ;  /* 0x0000040404197981 */ /* 0x020f68000c1e1100 */
[----:B-----5:R4:W-:Y:S04]  /*0510*/  STG.E.U8 desc[UR4][R2.64+0x4], R25 ;  /* 0x0000041902007986 */ /* 0x0209e8000c101104 */
[----:B0-----:R-:W5:Y:S04]  /*0520*/  LDG.E.U8 R15, desc[UR4][R4.64+0x5] ;  /* 0x00000504040f7981 */ /* 0x001f68000c1e1100 */
[----:B-----5:R4:W-:Y:S04]  /*0530*/  STG.E.U8 desc[UR4][R2.64+0x5], R15 ;  /* 0x0000050f02007986 */ /* 0x0209e8000c101104 */
[----:B-1----:R-:W5:Y:S04]  /*0540*/  LDG.E.U8 R17, desc[UR4][R4.64+0x6] ;  /* 0x0000060404117981 */ /* 0x002f68000c1e1100 */
[----:B-----5:R4:W-:Y:S04]  /*0550*/  STG.E.U8 desc[UR4][R2.64+0x6], R17 ;  /* 0x0000061102007986 */ /* 0x0209e8000c101104 */
[----:B--2---:R-:W2:Y:S01]  /*0560*/  LDG.E.U8 R19, desc[UR4][R4.64+0x7] ;  /* 0x0000070404137981 */ /* 0x004ea2000c1e1100 */
[----:B------:R-:W-:-:S05]  /*0570*/  VIADD R8, R8, 0x10 ;  /* 0x0000001008087836 */ /* 0x000fca0000000000 */
[----:B------:R-:W-:Y:S01]  /*0580*/  ISETP.NE.AND P1, PT, R8, RZ, PT ;  /* 0x000000ff0800720c */ /* 0x000fe20003f25270 */
[----:B--2---:R4:W-:Y:S04]  /*0590*/  STG.E.U8 desc[UR4][R2.64+0x7], R19 ;  /* 0x0000071302007986 */ /* 0x0049e8000c101104 */
[----:B---3--:R-:W2:Y:S01]  /*05a0*/  LDG.E.U8 R21, desc[UR4][R4.64+0x8] ;  /* 0x0000080404157981 */ /* 0x008ea2000c1e1100 */
[----:B------:R-:W-:Y:S02]  /*05b0*/  VIADD R11, R11, 0x10 ;  /* 0x000000100b0b7836 */ /* 0x000fe40000000000 */
[----:B------:R-:W-:Y:S01]  /*05c0*/  VIADD R13, R13, 0x10 ;  /* 0x000000100d0d7836 */ /* 0x000fe20000000000 */
[----:B--2---:R4:W-:Y:S04]  /*05d0*/  STG.E.U8 desc[UR4][R2.64+0x8], R21 ;  /* 0x0000081502007986 */ /* 0x0049e8000c101104 */
[----:B------:R-:W-:Y:S05]  /*05e0*/  @P1 BRA `(.L_x_81) ;  /* 0xfffffffc004c1947 */ /* 0x000fea000383ffff */
.L_x_80:
[----:B0-----:R-:W-:Y:S05]  /*05f0*/  @!P0 EXIT ;  /* 0x000000000000894d */ /* 0x001fea0003800000 */
[----:B------:R-:W-:Y:S02]  /*0600*/  ISETP.GE.U32.AND P1, PT, R10, 0x8, PT ;  /* 0x000000080a00780c */ /* 0x000fe40003f26070 */
[----:B------:R-:W-:-:S04]  /*0610*/  LOP3.LUT R8, R0, 0x7, RZ, 0xc0, !PT ;  /* 0x0000000700087812 */ /* 0x000fc800078ec0ff */
[----:B------:R-:W-:-:S07]  /*0620*/  ISETP.NE.AND P0, PT, R8, RZ, PT ;  /* 0x000000ff0800720c */ /* 0x000fce0003f05270 */
[----:B------:R-:W-:Y:S06]  /*0630*/  @!P1 BRA `(.L_x_82) ;  /* 0x0000000000649947 */ /* 0x000fec0003800000 */
[----:B------:R-:W0:Y:S01]  /*0640*/  LDCU.64 UR6, c[0x0][0x380] ;  /* 0x00007000ff0677ac */ /* 0x000e220008000a00 */
[----:B----4-:R-:W-:-:S05]  /*0650*/  IMAD.IADD R2, R7, 0x1, R6 ;  /* 0x0000000107027824 */ /* 0x010fca00078e0206 */
[----:B0-----:R-:W-:-:S04]  /*0660*/  IADD3 R4, P1, PT, R2, UR6, RZ ;  /* 0x0000000602047c10 */ /* 0x001fc8000ff3e0ff */
[----:B------:R-:W-:Y:S01]  /*0670*/  LEA.HI.X.SX32 R5, R2, UR7, 0x1, P1 ;  /* 0x0000000702057c11 */ /* 0x000fe200088f0eff */
[----:B------:R-:W0:Y:S04]  /*0680*/  LDCU.64 UR6, c[0x0][0x3a0] ;  /* 0x00007400ff0677ac */ /* 0x000e280008000a00 */
[----:B------:R-:W2:Y:S01]  /*0690*/  LDG.E.U8 R11, desc[UR4][R4.64] ;  /* 0x00000004040b7981 */ /* 0x000ea2000c1e1100 */
[----:B------:R-:W-:-:S05]  /*06a0*/  IMAD.IADD R3, R9, 0x1, R6 ;  /* 0x0000000109037824 */ /* 0x000fca00078e0206 */
[----:B0-----:R-:W-:-:S04]  /*06b0*/  IADD3 R2, P1, PT, R3, UR6, RZ ;  /* 0x0000000603027c10 */ /* 0x001fc8000ff3e0ff */
[----:B------:R-:W-:-:S05]  /*06c0*/  LEA.HI.X.SX32 R3, R3, UR7, 0x1, P1 ;  /* 0x0000000703037c11 */ /* 0x000fca00088f0eff */
[----:B--2---:R0:W-:Y:S04]  /*06d0*/  STG.E.U8 desc[UR4][R2.64], R11 ;  /* 0x0000000b02007986 */ /* 0x0041e8000c101104 */
[----:B------:R-:W2:Y:S04]  /*06e0*/  LDG.E.U8 R13, desc[UR4][R4.64+0x1] ;  /* 0x00000104040d7981 */ /* 0x000ea8000c1e1100 */
[----:B--2---:R1:W-:Y:S04]  /*06f0*/  STG.E.U8 desc[UR4][R2.64+0x1], R13 ;  /* 0x0000010d02007986 */ /* 0x0043e8000c101104 */
[----:B------:R-:W2:Y:S04]  /*0700*/  LDG.E.U8 R15, desc[UR4][R4.64+0x2] ;  /* 0x00000204040f7981 */ /* 0x000ea8000c1e1100 */
[----:B--2---:R2:W-:Y:S04]  /*0710*/  STG.E.U8 desc[UR4][R2.64+0x2], R15 ;  /* 0x0000020f02007986 */ /* 0x0045e8000c101104 */
[----:B------:R-:W3:Y:S04]  /*0720*/  LDG.E.U8 R17, desc[UR4][R4.64+0x3] ;  /* 0x0000030404117981 */ /* 0x000ee8000c1e1100 */
[----:B---3--:R2:W-:Y:S04]  /*0730*/  STG.E.U8 desc[UR4][R2.64+0x3], R17 ;  /* 0x0000031102007986 */ /* 0x0085e8000c101104 */
[----:B------:R-:W3:Y:S04]  /*0740*/  LDG.E.U8 R19, desc[UR4][R4.64+0x4] ;  /* 0x0000040404137981 */ /* 0x000ee8000c1e1100 */
[----:B---3--:R2:W-:Y:S04]  /*0750*/  STG.E.U8 desc[UR4][R2.64+0x4], R19 ;  /* 0x0000041302007986 */ /* 0x0085e8000c101104 */
[----:B------:R-:W3:Y:S04]  /*0760*/  LDG.E.U8 R21, desc[UR4][R4.64+0x5] ;  /* 0x0000050404157981 */ /* 0x000ee8000c1e1100 */
[----:B---3--:R2:W-:Y:S04]  /*0770*/  STG.E.U8 desc[UR4][R2.64+0x5], R21 ;  /* 0x0000051502007986 */ /* 0x0085e8000c101104 */
[----:B0-----:R-:W3:Y:S04]  /*0780*/  LDG.E.U8 R11, desc[UR4][R4.64+0x6] ;  /* 0x00000604040b7981 */ /* 0x001ee8000c1e1100 */
[----:B---3--:R2:W-:Y:S04]  /*0790*/  STG.E.U8 desc[UR4][R2.64+0x6], R11 ;  /* 0x0000060b02007986 */ /* 0x0085e8000c101104 */
[----:B-1----:R-:W3:Y:S01]  /*07a0*/  LDG.E.U8 R13, desc[UR4][R4.64+0x7] ;  /* 0x00000704040d7981 */ /* 0x002ee2000c1e1100 */
[----:B------:R-:W-:-:S03]  /*07b0*/  VIADD R6, R6, 0x8 ;  /* 0x0000000806067836 */ /* 0x000fc60000000000 */
[----:B---3--:R2:W-:Y:S04]  /*07c0*/  STG.E.U8 desc[UR4][R2.64+0x7], R13 ;  /* 0x0000070d02007986 */ /* 0x0085e8000c101104 */
.L_x_82:
[----:B------:R-:W-:Y:S05]  /*07d0*/  @!P0 EXIT ;  /* 0x000000000000894d */ /* 0x000fea0003800000 */
[----:B------:R-:W-:Y:S02]  /*07e0*/  ISETP.GE.U32.AND P1, PT, R8, 0x4, PT ;  /* 0x000000040800780c */ /* 0x000fe40003f26070 */
[----:B------:R-:W-:-:S04]  /*07f0*/  LOP3.LUT R0, R0, 0x3, RZ, 0xc0, !PT ;  /* 0x0000000300007812 */ /* 0x000fc800078ec0ff */
[----:B------:R-:W-:-:S07]  /*0800*/  ISETP.NE.AND P0, PT, R0, RZ, PT ;  /* 0x000000ff0000720c */ /* 0x000fce0003f05270 */
[----:B------:R-:W-:Y:S06]  /*0810*/  @!P1 BRA `(.L_x_83) ;  /* 0x0000000000449947 */ /* 0x000fec0003800000 */
[----:B------:R-:W0:Y:S01]  /*0820*/  LDCU.64 UR6, c[0x0][0x380] ;  /* 0x00007000ff0677ac */ /* 0x000e220008000a00 */
[----:B--2-4-:R-:W-:-:S05]  /*0830*/  IMAD.IADD R3, R7, 0x1, R6 ;  /* 0x0000000107037824 */ /* 0x014fca00078e0206 */
        /* <DEDUP_REMOVED lines=12> */
[----:B------:R-:W2:Y:S01]  /*0900*/  LDG.E.U8 R17, desc[UR4][R2.64+0x3] ;  /* 0x0000030402117981 */ /* 0x000ea2000c1e1100 */
[----:B------:R-:W-:-:S03]  /*0910*/  VIADD R6, R6, 0x4 ;  /* 0x0000000406067836 */ /* 0x000fc60000000000 */
[----:B--2---:R0:W-:Y:S04]  /*0920*/  STG.E.U8 desc[UR4][R4.64+0x3], R17 ;  /* 0x0000031104007986 */ /* 0x0041e8000c101104 */
.L_x_83:
[----:B------:R-:W-:Y:S05]  /*0930*/  @!P0 EXIT ;  /* 0x000000000000894d */ /* 0x000fea0003800000 */
[--C-:B------:R-:W-:Y:S01]  /*0940*/  IMAD.IADD R9, R9, 0x1, R6.reuse ;  /* 0x0000000109097824 */ /* 0x100fe200078e0206 */
[----:B------:R-:W1:Y:S01]  /*0950*/  LDCU.64 UR8, c[0x0][0x380] ;  /* 0x00007000ff0877ac */ /* 0x000e620008000a00 */
[----:B------:R-:W-:Y:S02]  /*0960*/  IMAD.IADD R6, R7, 0x1, R6 ;  /* 0x0000000107067824 */ /* 0x000fe400078e0206 */
[----:B------:R-:W-:Y:S01]  /*0970*/  IMAD.MOV R0, RZ, RZ, -R0 ;  /* 0x000000ffff007224 */ /* 0x000fe200078e0a00 */
[----:B------:R-:W3:Y:S06]  /*0980*/  LDCU.64 UR6, c[0x0][0x3a0] ;  /* 0x00007400ff0677ac */ /* 0x000eec0008000a00 */
.L_x_84:
[----:B-12-4-:R-:W-:-:S04]  /*0990*/  IADD3 R2, P0, PT, R6, UR8, RZ ;  /* 0x0000000806027c10 */ /* 0x016fc8000ff1e0ff */
[----:B0-----:R-:W-:-:S06]  /*09a0*/  LEA.HI.X.SX32 R3, R6, UR9, 0x1, P0 ;  /* 0x0000000906037c11 */ /* 0x001fcc00080f0eff */
[----:B------:R-:W2:Y:S01]  /*09b0*/  LDG.E.U8 R3, desc[UR4][R2.64] ;  /* 0x0000000402037981 */ /* 0x000ea2000c1e1100 */
[C---:B0--3--:R-:W-:Y:S01]  /*09c0*/  IADD3 R4, P0, PT, R9.reuse, UR6, RZ ;  /* 0x0000000609047c10 */ /* 0x049fe2000ff1e0ff */
[----:B------:R-:W-:Y:S02]  /*09d0*/  VIADD R0, R0, 0x1 ;  /* 0x0000000100007836 */ /* 0x000fe40000000000 */
[----:B------:R-:W-:Y:S01]  /*09e0*/  VIADD R6, R6, 0x1 ;  /* 0x0000000106067836 */ /* 0x000fe20000000000 */
[C---:B------:R-:W-:Y:S01]  /*09f0*/  LEA.HI.X.SX32 R5, R9.reuse, UR7, 0x1, P0 ;  /* 0x0000000709057c11 */ /* 0x040fe200080f0eff */
[----:B------:R-:W-:Y:S01]  /*0a00*/  VIADD R9, R9, 0x1 ;  /* 0x0000000109097836 */ /* 0x000fe20000000000 */
[----:B------:R-:W-:-:S03]  /*0a10*/  ISETP.NE.AND P0, PT, R0, RZ, PT ;  /* 0x000000ff0000720c */ /* 0x000fc60003f05270 */
[----:B--2---:R0:W-:Y:S10]  /*0a20*/  STG.E.U8 desc[UR4][R4.64], R3 ;  /* 0x0000000304007986 */ /* 0x0041f4000c101104 */
[----:B------:R-:W-:Y:S05]  /*0a30*/  @P0 BRA `(.L_x_84) ;  /* 0xfffffffc00d40947 */ /* 0x000fea000383ffff */
[----:B------:R-:W-:Y:S05]  /*0a40*/  EXIT ;  /* 0x000000000000794d */ /* 0x000fea0003800000 */
.L_x_85:
        /* <DEDUP_REMOVED lines=11> */
.L_x_166:


//--------------------- .text._Z20copyRoiKernelBatchedIhfEvPKT_iiiiiiPT0_iiiiii --------------------------
	.section	.text._Z20copyRoiKernelBatchedIhfEvPKT_iiiiiiPT0_iiiiii,"ax",@progbits
	.align	128
        .global         _Z20copyRoiKernelBatchedIhfEvPKT_iiiiiiPT0_iiiiii
        .type           _Z20copyRoiKernelBatchedIhfEvPKT_iiiiiiPT0_iiiiii,@function
        .size           _Z20copyRoiKernelBatchedIhfEvPKT_iiiiiiPT0_iiiiii,(.L_x_167 - _Z20copyRoiKernelBatchedIhfEvPKT_iiiiiiPT0_iiiiii)
        .other          _Z20copyRoiKernelBatchedIhfEvPKT_iiiiiiPT0_iiiiii,@"STO_CUDA_ENTRY STV_DEFAULT"
_Z20copyRoiKernelBatchedIhfEvPKT_iiiiiiPT0_iiiiii:
.text._Z20copyRoiKernelBatchedIhfEvPKT_iiiiiiPT0_iiiiii:
        /* <DEDUP_REMOVED lines=48> */
[----:B------:R-:W-:Y:S02]  /*0300*/  IMAD.MOV.U32 R4, RZ, RZ, R5 ;  /* 0x000000ffff047224 */ /* 0x000fe400078e0005 */
[----:B------:R-:W-:Y:S02]  /*0310*/  IMAD.MOV.U32 R11, RZ, RZ, R3 ;  /* 0x000000ffff0b7224 */ /* 0x000fe400078e0003 */
[----:B------:R-:W-:Y:S01]  /*0320*/  IMAD.MOV R10, RZ, RZ, -R0 ;  /* 0x000000ffff0a7224 */ /* 0x000fe200078e0a00 */
[----:B-1----:R-:W-:-:S04]  /*0330*/  UIADD3 UR4, UP0, UPT, UR4, 0x20, URZ ;  /* 0x0000002004047890 */ /* 0x002fc8000ff1e0ff */
[----:B------:R-:W-:-:S12]  /*0340*/  UIADD3.X UR5, UPT, UPT, URZ, UR5, URZ, UP0, !UPT ;  /* 0x00000005ff057290 */ /* 0x000fd800087fe4ff */
.L_x_87:
        /* <DEDUP_REMOVED lines=8> */
[----:B--2---:R-:W-:-:S05]  /*03d0*/  I2FP.F32.U32 R13, R12 ;  /* 0x0000000c000d7245 */ /* 0x004fca0000201000 */
[----:B------:R0:W-:Y:S04]  /*03e0*/  STG.E desc[UR6][R8.64+-0x20], R13 ;  /* 0xffffe00d08007986 */ /* 0x0001e8000c101906 */
[----:B------:R-:W2:Y:S02]  /*03f0*/  LDG.E.U8 R12, desc[UR6][R6.64+-0x6] ;  /* 0xfffffa06060c7981 */ /* 0x000ea4000c1e1100 */
[----:B--2---:R-:W-:-:S05]  /*0400*/  I2FP.F32.U32 R15, R12 ;  /* 0x0000000c000f7245 */ /* 0x004fca0000201000 */
[----:B------:R1:W-:Y:S04]  /*0410*/  STG.E desc[UR6][R8.64+-0x1c], R15 ;  /* 0xffffe40f08007986 */ /* 0x0003e8000c101906 */
[----:B------:R-:W2:Y:S02]  /*0420*/  LDG.E.U8 R12, desc[UR6][R6.64+-0x5] ;  /* 0xfffffb06060c7981 */ /* 0x000ea4000c1e1100 */
[----:B--2---:R-:W-:-:S05]  /*0430*/  I2FP.F32.U32 R17, R12 ;  /* 0x0000000c00117245 */ /* 0x004fca0000201000 */
[----:B------:R2:W-:Y:S04]  /*0440*/  STG.E desc[UR6][R8.64+-0x18], R17 ;  /* 0xffffe81108007986 */ /* 0x0005e8000c101906 */
[----:B------:R-:W3:Y:S02]  /*0450*/  LDG.E.U8 R12, desc[UR6][R6.64+-0x4] ;  /* 0xfffffc06060c7981 */ /* 0x000ee4000c1e1100 */
[----:B---3--:R-:W-:-:S05]  /*0460*/  I2FP.F32.U32 R19, R12 ;  /* 0x0000000c00137245 */ /* 0x008fca0000201000 */
[----:B------:R3:W-:Y:S04]  /*0470*/  STG.E desc[UR6][R8.64+-0x14], R19 ;  /* 0xffffec1308007986 */ /* 0x0007e8000c101906 */
[----:B------:R-:W0:Y:S02]  /*0480*/  LDG.E.U8 R12, desc[UR6][R6.64+-0x3] ;  /* 0xfffffd06060c7981 */ /* 0x000e24000c1e1100 */
[----:B0-----:R-:W-:-:S05]  /*0490*/  I2FP.F32.U32 R13, R12 ;  /* 0x0000000c000d7245 */ /* 0x001fca0000201000 */
[----:B------:R0:W-:Y:S04]  /*04a0*/  STG.E desc[UR6][R8.64+-0x10], R13 ;  /* 0xfffff00d08007986 */ /* 0x0001e8000c101906 */
[----:B------:R-:W1:Y:S02]  /*04b0*/  LDG.E.U8 R12, desc[UR6][R6.64+-0x2] ;  /* 0xfffffe06060c7981 */ /* 0x000e64000c1e1100 */
[----:B-1----:R-:W-:-:S05]  /*04c0*/  I2FP.F32.U32 R15, R12 ;  /* 0x0000000c000f7245 */ /* 0x002fca0000201000 */
        /* <DEDUP_REMOVED lines=25> */
[----:B------:R-:W2:Y:S01]  /*0660*/  LDG.E.U8 R12, desc[UR6][R6.64+0x7] ;  /* 0x00000706060c7981 */ /* 0x000ea2000c1e1100 */
[----:B------:R-:W-:Y:S01]  /*0670*/  VIADD R10, R10, 0x10 ;  /* 0x000000100a0a7836 */ /* 0x000fe20000000000 */
[----:B--2---:R-:W-:-:S05]  /*0680*/  I2FP.F32.U32 R17, R12 ;  /* 0x0000000c00117245 */ /* 0x004fca0000201000 */
[----:B------:R4:W-:Y:S04]  /*0690*/  STG.E desc[UR6][R8.64+0x18], R17 ;  /* 0x0000181108007986 */ /* 0x0009e8000c101906 */
[----:B------:R-:W3:Y:S01]  /*06a0*/  LDG.E.U8 R12, desc[UR6][R6.64+0x8] ;  /* 0x00000806060c7981 */ /* 0x000ee2000c1e1100 */
[----:B------:R-:W-:Y:S01]  /*06b0*/  ISETP.NE.AND P1, PT, R10, RZ, PT ;  /* 0x000000ff0a00720c */ /* 0x000fe20003f25270 */
[----:B------:R-:W-:Y:S02]  /*06c0*/  VIADD R11, R11, 0x10 ;  /* 0x000000100b0b7836 */ /* 0x000fe40000000000 */
[----:B------:R-:W-:Y:S01]  /*06d0*/  VIADD R4, R4, 0x10 ;  /* 0x0000001004047836 */ /* 0x000fe20000000000 */
[----:B---3--:R-:W-:-:S05]  /*06e0*/  I2FP.F32.U32 R19, R12 ;  /* 0x0000000c00137245 */ /* 0x008fca0000201000 */
[----:B------:R4:W-:Y:S04]  /*06f0*/  STG.E desc[UR6][R8.64+0x1c], R19 ;  /* 0x00001c1308007986 */ /* 0x0009e8000c101906 */
[----:B------:R-:W-:Y:S05]  /*0700*/  @P1 BRA `(.L_x_87) ;  /* 0xfffffffc00101947 */ /* 0x000fea000383ffff */
.L_x_86:
        /* <DEDUP_REMOVED lines=11> */
[----:B------:R-:W-:-:S04]  /*07c0*/  IMAD.IADD R11, R5, 0x1, R0 ;  /* 0x00000001050b7824 */ /* 0x000fc800078e0200 */
[----:B-1----:R-:W-:Y:S01]  /*07d0*/  IMAD.WIDE R8, R11, 0x4, R8 ;  /* 0x000000040b087825 */ /* 0x002fe200078e0208 */
        /* <DEDUP_REMOVED lines=20> */
[----:B------:R-:W3:Y:S01]  /*0920*/  LDG.E.U8 R4, desc[UR6][R6.64+0x7] ;  /* 0x0000070606047981 */ /* 0x000ee2000c1e1100 */
[----:B------:R-:W-:Y:S01]  /*0930*/  VIADD R0, R0, 0x8 ;  /* 0x0000000800007836 */ /* 0x000fe20000000000 */
[----:B---3--:R-:W-:-:S05]  /*0940*/  I2FP.F32.U32 R17, R4 ;  /* 0x0000000400117245 */ /* 0x008fca0000201000 */
[----:B------:R0:W-:Y:S02]  /*0950*/  STG.E desc[UR6][R8.64+0x1c], R17 ;  /* 0x00001c1108007986 */ /* 0x0001e4000c101906 */
.L_x_88:
        /* <DEDUP_REMOVED lines=21> */
[----:B------:R-:W2:Y:S01]  /*0ab0*/  LDG.E.U8 R4, desc[UR6][R6.64+0x3] ;  /* 0x0000030606047981 */ /* 0x000ea2000c1e1100 */
[----:B------:R-:W-:Y:S01]  /*0ac0*/  VIADD R0, R0, 0x4 ;  /* 0x0000000400007836 */ /* 0x000fe20000000000 */
[----:B--2---:R-:W-:-:S05]  /*0ad0*/  I2FP.F32.U32 R17, R4 ;  /* 0x0000000400117245 */ /* 0x004fca0000201000 */
[----:B------:R1:W-:Y:S02]  /*0ae0*/  STG.E desc[UR6][R8.64+0xc], R17 ;  /* 0x00000c1108007986 */ /* 0x0003e4000c101906 */
.L_x_89:
[----:B------:R-:W-:Y:S05]  /*0af0*/  @!P1 EXIT ;  /* 0x000000000000994d */ /* 0x000fea0003800000 */
[----:B------:R-:W2:Y:S01]  /*0b00*/  LDC.64 R6, c[0x0][0x3a0] ;  /* 0x0000e800ff067b82 */ /* 0x000ea20000000a00 */
[--C-:B01--4-:R-:W-:Y:S01]  /*0b10*/  IMAD.IADD R9, R5, 0x1, R0.reuse ;  /* 0x0000000105097824 */ /* 0x113fe200078e0200 */
[----:B------:R-:W0:Y:S01]  /*0b20*/  LDCU.64 UR4, c[0x0][0x380] ;  /* 0x00007000ff0477ac */ /* 0x000e220008000a00 */
[----:B------:R-:W-:Y:S02]  /*0b30*/  IMAD.IADD R0, R3, 0x1, R0 ;  /* 0x0000000103007824 */ /* 0x000fe400078e0200 */
[----:B------:R-:W-:-:S07]  /*0b40*/  IMAD.MOV R8, RZ, RZ, -R2 ;  /* 0x000000ffff087224 */ /* 0x000fce00078e0a02 */
.L_x_90:
[----:B0-----:R-:W-:-:S04]  /*0b50*/  IADD3 R4, P0, PT, R0, UR4, RZ ;  /* 0x0000000400047c10 */ /* 0x001fc8000ff1e0ff */
[----:B------:R-:W-:-:S05]  /*0b60*/  LEA.HI.X.SX32 R5, R0, UR5, 0x1, P0 ;  /* 0x0000000500057c11 */ /* 0x000fca00080f0eff */
[----:B------:R-:W3:Y:S01]  /*0b70*/  LDG.E.U8 R4, desc[UR6][R4.64] ;  /* 0x0000000604047981 */ /* 0x000ee2000c1e1100 */
[----:B------:R-:W-:Y:S02]  /*0b80*/  VIADD R8, R8, 0x1 ;  /* 0x0000000108087836 */ /* 0x000fe40000000000 */
[----:B-12---:R-:W-:-:S03]  /*0b90*/  IMAD.WIDE R2, R9, 0x4, R6 ;  /* 0x0000000409027825 */ /* 0x006fc600078e0206 */
[----:B------:R-:W-:Y:S01]  /*0ba0*/  ISETP.NE.AND P0, PT, R8, RZ, PT ;  /* 0x000000ff0800720c */ /* 0x000fe20003f05270 */
[----:B------:R-:W-:Y:S02]  /*0bb0*/  VIADD R9, R9, 0x1 ;  /* 0x0000000109097836 */ /* 0x000fe40000000000 */
[----:B------:R-:W-:Y:S01]  /*0bc0*/  VIADD R0, R0, 0x1 ;  /* 0x0000000100007836 */ /* 0x000fe20000000000 */
[----:B---3--:R-:W-:-:S05]  /*0bd0*/  I2FP.F32.U32 R11, R4 ;  /* 0x00000004000b7245 */ /* 0x008fca0000201000 */
[----:B------:R1:W-:Y:S04]  /*0be0*/  STG.E desc[UR6][R2.64], R11 ;  /* 0x0000000b02007986 */ /* 0x0003e8000c101906 */
[----:B------:R-:W-:Y:S05]  /*0bf0*/  @P0 BRA `(.L_x_90) ;  /* 0xfffffffc00d40947 */ /* 0x000fea000383ffff */
[----:B------:R-:W-:Y:S05]  /*0c00*/  EXIT ;  /* 0x000000000000794d */ /* 0x000fea0003800000 */
.L_x_91:
        /* <DEDUP_REMOVED lines=15> */
.L_x_167:


//--------------------- .text._Z17fillKernelBatchedIhEvPT_iiiS0_i --------------------------
	.section	.text._Z17fillKernelBatchedIhEvPT_iiiS0_i,"ax",@progbits
	.align	128
        .global         _Z17fillKernelBatchedIhEvPT_iiiS0_i
        .type           _Z17fillKernelBatchedIhEvPT_iiiS0_i,@function
        .size           _Z17fillKernelBatchedIhEvPT_iiiS0_i,(.L_x_168 - _Z17fillKernelBatchedIhEvPT_iiiS0_i)
        .other          _Z17fillKernelBatchedIhEvPT_iiiS0_i,@"STO_CUDA_ENTRY STV_DEFAULT"
_Z17fillKernelBatchedIhEvPT_iiiS0_i:
.text._Z17fillKernelBatchedIhEvPT_iiiS0_i:
[----:B------:R-:W-:Y:S01]  /*0000*/  LDC R1, c[0x0][0x37c] ;  /* 0x0000df00ff017b82 */ /* 0x000fe20000000800 */
[----:B------:R-:W0:Y:S07]  /*0010*/  S2R R0, SR_TID.X ;  /* 0x0000000000007919 */ /* 0x000e2e0000002100 */
[----:B------:R-:W0:Y:S01]  /*0020*/  S2UR UR4, SR_CTAID.X ;  /* 0x00000000000479c3 */ /* 0x000e220000002500 */
[----:B------:R-:W1:Y:S07]  /*0030*/  S2R R5, SR_TID.Y ;  /* 0x0000000000057919 */ /* 0x000e6e0000002200 */
[----:B------:R-:W0:Y:S08]  /*0040*/  LDC R3, c[0x0][0x360] ;  /* 0x0000d800ff037b82 */ /* 0x000e300000000800 */
[----:B------:R-:W2:Y:S08]  /*0050*/  S2UR UR6, SR_CTAID.Z ;  /* 0x00000000000679c3 */ /* 0x000eb00000002700 */
[----:B------:R-:W2:Y:S08]  /*0060*/  LDC R4, c[0x0][0x398] ;  /* 0x0000e600ff047b82 */ /* 0x000eb00000000800 */
[----:B------:R-:W1:Y:S01]  /*0070*/  S2UR UR5, SR_CTAID.Y ;  /* 0x00000000000579c3 */ /* 0x000e620000002600 */
[----:B0-----:R-:W-:-:S07]  /*0080*/  IMAD R3, R3, UR4, R0 ;  /* 0x0000000403037c24 */ /* 0x001fce000f8e0200 */
[----:B------:R-:W1:Y:S08]  /*0090*/  LDC R2, c[0x0][0x364] ;  /* 0x0000d900ff027b82 */ /* 0x000e700000000800 */
[----:B------:R-:W0:Y:S01]  /*00a0*/  LDC.64 R6, c[0x0][0x388] ;  /* 0x0000e200ff067b82 */ /* 0x000e220000000a00 */
[----:B--2---:R-:W-:Y:S01]  /*00b0*/  ISETP.LE.AND P0, PT, R4, UR6, PT ;  /* 0x0000000604007c0c */ /* 0x004fe2000bf03270 */
[----:B-1----:R-:W-:-:S03]  /*00c0*/  IMAD R0, R2, UR5, R5 ;  /* 0x0000000502007c24 */ /* 0x002fc6000f8e0205 */
[----:B0-----:R-:W-:-:S04]  /*00d0*/  ISETP.GE.OR P0, PT, R3, R6, P0 ;  /* 0x000000060300720c */ /* 0x001fc80000706670 */
[----:B------:R-:W-:-:S13]  /*00e0*/  ISETP.GE.OR P0, PT, R0, R7, P0 ;  /* 0x000000070000720c */ /* 0x000fda0000706670 */
[----:B------:R-:W-:Y:S05]  /*00f0*/  @P0 EXIT ;  /* 0x000000000000094d */ /* 0x000fea0003800000 */
[----:B------:R-:W0:Y:S02]  /*0100*/  LDC R9, c[0x0][0x390] ;  /* 0x0000e400ff097b82 */ /* 0x000e240000000800 */
[----:B0-----:R-:W-:-:S13]  /*0110*/  ISETP.GE.AND P0, PT, R9, 0x1, PT ;  /* 0x000000010900780c */ /* 0x001fda0003f06270 */
[----:B------:R-:W-:Y:S05]  /*0120*/  @!P0 EXIT ;  /* 0x000000000000894d */ /* 0x000fea0003800000 */
[----:B------:R-:W0:Y:S01]  /*0130*/  LDC.U8 R11, c[0x0][0x394] ;  /* 0x0000e500ff0b7b82 */ /* 0x000e220000000000 */
[----:B------:R-:W-:Y:S01]  /*0140*/  ISETP.GE.U32.AND P1, PT, R9, 0x8, PT ;  /* 0x000000080900780c */ /* 0x000fe20003f26070 */
[----:B------:R-:W-:Y:S01]  /*0150*/  IMAD R0, R7, UR6, R0 ;  /* 0x0000000607007c24 */ /* 0x000fe2000f8e0200 */
[----:B------:R-:W-:Y:S01]  /*0160*/  LOP3.LUT R8, R9, 0x7, RZ, 0xc0, !PT ;  /* 0x0000000709087812 */ /* 0x000fe200078ec0ff */
[----:B------:R-:W1:Y:S01]  /*0170*/  LDCU.64 UR4, c[0x0][0x358] ;  /* 0x00006b00ff0477ac */ /* 0x000e620008000a00 */
[----:B------:R-:W-:Y:S02]  /*0180*/  IMAD.MOV.U32 R5, RZ, RZ, RZ ;  /* 0x000000ffff057224 */ /* 0x000fe400078e00ff */
[----:B------:R-:W-:Y:S01]  /*0190*/  IMAD R0, R0, R6, R3 ;  /* 0x0000000600007224 */ /* 0x000fe200078e0203 */
[----:B------:R-:W-:-:S03]  /*01a0*/  ISETP.NE.AND P0, PT, R8, RZ, PT ;  /* 0x000000ff0800720c */ /* 0x000fc60003f05270 */
[----:B------:R-:W-:-:S03]  /*01b0*/  IMAD R0, R0, R9, RZ ;  /* 0x0000000900007224 */ /* 0x000fc600078e02ff */
[----:B------:R-:W-:Y:S07]  /*01c0*/  @!P1 BRA `(.L_x_92) ;  /* 0x00000000004c9947 */ /* 0x000fee0003800000 */
[----:B------:R-:W2:Y:S01]  /*01d0*/  LDC.64 R12, c[0x0][0x380] ;  /* 0x0000e000ff0c7b82 */ /* 0x000ea20000000a00 */
[----:B------:R-:W-:Y:S01]  /*01e0*/  LOP3.LUT R5, R9, 0x7ffffff8, RZ, 0xc0, !PT ;  /* 0x7ffffff809057812 */ /* 0x000fe200078ec0ff */
[----:B------:R-:W-:-:S04]  /*01f0*/  IMAD.MOV.U32 R7, RZ, RZ, R0 ;  /* 0x000000ffff077224 */ /* 0x000fc800078e0000 */
[----:B------:R-:W-:-:S07]  /*0200*/  IMAD.MOV R4, RZ, RZ, -R5 ;  /* 0x000000ffff047224 */ /* 0x000fce00078e0a05 */
.L_x_93:
[----:B------:R-:W-:Y:S01]  /*0210*/  SHF.R.S32.HI R6, RZ, 0x1f, R7 ;  /* 0x0000001fff067819 */ /* 0x000fe20000011407 */
[----:B------:R-:W-:Y:S01]  /*0220*/  VIADD R4, R4, 0x8 ;  /* 0x0000000804047836 */ /* 0x000fe20000000000 */
[C---:B--23--:R-:W-:Y:S01]  /*0230*/  IADD3 R2, P1, P2, R7.reuse, 0x3, R12 ;  /* 0x0000000307027810 */ /* 0x04cfe20007a3e00c */
[----:B------:R-:W-:-:S03]  /*0240*/  VIADD R7, R7, 0x8 ;  /* 0x0000000807077836 */ /* 0x000fc60000000000 */
[----:B------:R-:W-:Y:S02]  /*0250*/  IADD3.X R3, PT, PT, R6, R13, RZ, P1, P2 ;  /* 0x0000000d06037210 */ /* 0x000fe40000fe44ff */
[----:B------:R-:W-:-:S03]  /*0260*/  ISETP.NE.AND P1, PT, R4, RZ, PT ;  /* 0x000000ff0400720c */ /* 0x000fc60003f25270 */
[----:B01----:R3:W-:Y:S04]  /*0270*/  STG.E.U8 desc[UR4][R2.64+-0x3], R11 ;  /* 0xfffffd0b02007986 */ /* 0x0037e8000c101104 */
[----:B------:R3:W-:Y:S04]  /*0280*/  STG.E.U8 desc[UR4][R2.64+-0x2], R11 ;  /* 0xfffffe0b02007986 */ /* 0x0007e8000c101104 */
[----:B------:R3:W-:Y:S04]  /*0290*/  STG.E.U8 desc[UR4][R2.64+-0x1], R11 ;  /* 0xffffff0b02007986 */ /* 0x0007e8000c101104 */
[----:B------:R3:W-:Y:S04]  /*02a0*/  STG.E.U8 desc[UR4][R2.64], R11 ;  /* 0x0000000b02007986 */ /* 0x0007e8000c101104 */
[----:B------:R3:W-:Y:S04]  /*02b0*/  STG.E.U8 desc[UR4][R2.64+0x1], R11 ;  /* 0x0000010b02007986 */ /* 0x0007e8000c101104 */
[----:B------:R3:W-:Y:S04]  /*02c0*/  STG.E.U8 desc[UR4][R2.64+0x2], R11 ;  /* 0x0000020b02007986 */ /* 0x0007e8000c101104 */
[----:B------:R3:W-:Y:S04]  /*02d0*/  STG.E.U8 desc[UR4][R2.64+0x3], R11 ;  /* 0x0000030b02007986 */ /* 0x0007e8000c101104 */
[----:B------:R3:W-:Y:S01]  /*02e0*/  STG.E.U8 desc[UR4][R2.64+0x4], R11 ;  /* 0x0000040b02007986 */ /* 0x0007e2000c101104 */
[----:B------:R-:W-:Y:S05]  /*02f0*/  @P1 BRA `(.L_x_93) ;  /* 0xfffffffc00c41947 */ /* 0x000fea000383ffff */
.L_x_92:
[----:B-1----:R-:W-:Y:S05]  /*0300*/  @!P0 EXIT ;  /* 0x000000000000894d */ /* 0x002fea0003800000 */
[----:B------:R-:W-:Y:S02]  /*0310*/  ISETP.GE.U32.AND P0, PT, R8, 0x4, PT ;  /* 0x000000040800780c */ /* 0x000fe40003f06070 */
[----:B------:R-:W-:-:S04]  /*0320*/  LOP3.LUT R4, R9, 0x3, RZ, 0xc0, !PT ;  /* 0x0000000309047812 */ /* 0x000fc800078ec0ff */
[----:B------:R-:W-:-:S07]  /*0330*/  ISETP.NE.AND P1, PT, R4, RZ, PT ;  /* 0x000000ff0400720c */ /* 0x000fce0003f25270 */
[----:B------:R-:W-:Y:S06]  /*0340*/  @!P0 BRA `(.L_x_94) ;  /* 0x0000000000248947 */ /* 0x000fec0003800000 */
[----:B------:R-:W1:Y:S01]  /*0350*/  LDCU.64 UR6, c[0x0][0x380] ;  /* 0x00007000ff0677ac */ /* 0x000e620008000a00 */
[----:B---3--:R-:W-:Y:S02]  /*0360*/  IMAD.IADD R3, R0, 0x1, R5 ;  /* 0x0000000100037824 */ /* 0x008fe400078e0205 */
[----:B------:R-:W-:-:S03]  /*0370*/  VIADD R5, R5, 0x4 ;  /* 0x0000000405057836 */ /* 0x000fc60000000000 */
[----:B-1----:R-:W-:-:S04]  /*0380*/  IADD3 R2, P0, PT, R3, UR6, RZ ;  /* 0x0000000603027c10 */ /* 0x002fc8000ff1e0ff */
[----:B------:R-:W-:-:S05]  /*0390*/  LEA.HI.X.SX32 R3, R3, UR7, 0x1, P0 ;  /* 0x0000000703037c11 */ /* 0x000fca00080f0eff */
[----:B0-----:R1:W-:Y:S04]  /*03a0*/  STG.E.U8 desc[UR4][R2.64], R11 ;  /* 0x0000000b02007986 */ /* 0x0013e8000c101104 */
[----:B------:R1:W-:Y:S04]  /*03b0*/  STG.E.U8 desc[UR4][R2.64+0x1], R11 ;  /* 0x0000010b02007986 */ /* 0x0003e8000c101104 */
[----:B------:R1:W-:Y:S04]  /*03c0*/  STG.E.U8 desc[UR4][R2.64+0x2], R11 ;  /* 0x0000020b02007986 */ /* 0x0003e8000c101104 */
[----:B------:R1:W-:Y:S02]  /*03d0*/  STG.E.U8 desc[UR4][R2.64+0x3], R11 ;  /* 0x0000030b02007986 */ /* 0x0003e4000c101104 */
.L_x_94:
[----:B------:R-:W-:Y:S05]  /*03e0*/  @!P1 EXIT ;  /* 0x000000000000994d */ /* 0x000fea0003800000 */
[----:B------:R-:W-:Y:S02]  /*03f0*/  ISETP.NE.AND P0, PT, R4, 0x1, PT ;  /* 0x000000010400780c */ /* 0x000fe40003f05270 */
[----:B-1-3--:R-:W-:-:S04]  /*0400*/  LOP3.LUT R2, R9, 0x1, RZ, 0xc0, !PT ;  /* 0x0000000109027812 */ /* 0x00afc800078ec0ff */
[----:B------:R-:W-:-:S07]  /*0410*/  ISETP.NE.U32.AND P1, PT, R2, 0x1, PT ;  /* 0x000000010200780c */ /* 0x000fce0003f25070 */
[----:B------:R-:W-:Y:S06]  /*0420*/  @!P0 BRA `(.L_x_95) ;  /* 0x00000000001c8947 */ /* 0x000fec0003800000 */
[----:B------:R-:W1:Y:S01]  /*0430*/  LDCU.64 UR6, c[0x0][0x380] ;  /* 0x00007000ff0677ac */ /* 0x000e620008000a00 */
[----:B------:R-:W-:Y:S02]  /*0440*/  IMAD.IADD R3, R0, 0x1, R5 ;  /* 0x0000000100037824 */ /* 0x000fe400078e0205 */
[----:B------:R-:W-:-:S03]  /*0450*/  VIADD R5, R5, 0x2 ;  /* 0x0000000205057836 */ /* 0x000fc60000000000 */
[----:B-1----:R-:W-:-:S04]  /*0460*/  IADD3 R2, P0, PT, R3, UR6, RZ ;  /* 0x0000000603027c10 */ /* 0x002fc8000ff1e0ff */
[----:B------:R-:W-:-:S05]  /*0470*/  LEA.HI.X.SX32 R3, R3, UR7, 0x1, P0 ;  /* 0x0000000703037c11 */ /* 0x000fca00080f0eff */
[----:B0-----:R1:W-:Y:S04]  /*0480*/  STG.E.U8 desc[UR4][R2.64], R11 ;  /* 0x0000000b02007986 */ /* 0x0013e8000c101104 */
[----:B------:R1:W-:Y:S02]  /*0490*/  STG.E.U8 desc[UR4][R2.64+0x1], R11 ;  /* 0x0000010b02007986 */ /* 0x0003e4000c101104 */
.L_x_95:
[----:B------:R-:W-:Y:S05]  /*04a0*/  @P1 EXIT ;  /* 0x000000000000194d */ /* 0x000fea0003800000 */
[----:B------:R-:W1:Y:S01]  /*04b0*/  LDCU.64 UR6, c[0x0][0x380] ;  /* 0x00007000ff0677ac */ /* 0x000e620008000a00 */
[----:B------:R-:W-:-:S05]  /*04c0*/  IMAD.IADD R0, R0, 0x1, R5 ;  /* 0x0000000100007824 */ /* 0x000fca00078e0205 */
[----:B-1----:R-:W-:-:S04]  /*04d0*/  IADD3 R2, P0, PT, R0, UR6, RZ ;  /* 0x0000000600027c10 */ /* 0x002fc8000ff1e0ff */
[----:B------:R-:W-:-:S05]  /*04e0*/  LEA.HI.X.SX32 R3, R0, UR7, 0x1, P0 ;  /* 0x0000000700037c11 */ /* 0x000fca00080f0eff */
[----:B0-----:R-:W-:Y:S01]  /*04f0*/  STG.E.U8 desc[UR4][R2.64], R11 ;  /* 0x0000000b02007986 */ /* 0x001fe2000c101104 */
[----:B------:R-:W-:Y:S05]  /*0500*/  EXIT ;  /* 0x000000000000794d */ /* 0x000fea0003800000 */
.L_x_96:
        /* <DEDUP_REMOVED lines=15> */
.L_x_168:


//--------------------- .text._Z20copyRoiKernelBatchedI6__halffEvPKT_iiiiiiPT0_iiiiii --------------------------
	.section	.text._Z20copyRoiKernelBatchedI6__halffEvPKT_iiiiiiPT0_iiiiii,"ax",@progbits
	.align	128
        .global         _Z20copyRoiKernelBatchedI6__halffEvPKT_iiiiiiPT0_iiiiii
        .type           _Z20copyRoiKernelBatchedI6__halffEvPKT_iiiiiiPT0_iiiiii,@function
        .size           _Z20copyRoiKernelBatchedI6__halffEvPKT_iiiiiiPT0_iiiiii,(.L_x_169 - _Z20copyRoiKernelBatchedI6__halffEvPKT_iiiiiiPT0_iiiiii)
        .other          _Z20copyRoiKernelBatchedI6__halffEvPKT_iiiiiiPT0_iiiiii,@"STO_CUDA_ENTRY STV_DEFAULT"
_Z20copyRoiKernelBatchedI6__halffEvPKT_iiiiiiPT0_iiiiii:
.text._Z20copyRoiKernelBatchedI6__halffEvPKT_iiiiiiPT0_iiiiii:
        /* <DEDUP_REMOVED lines=19> */
[----:B-1----:R-:W-:Y:S02]  /*0130*/  IADD3 R6, PT, PT, R2, UR7, RZ ;  /* 0x0000000702067c10 */ /* 0x002fe4000fffe0ff */
[----:B------:R-:W-:Y:S02]  /*0140*/  IADD3 R3, PT, PT, R0, UR6, RZ ;  /* 0x0000000600037c10 */ /* 0x000fe4000fffe0ff */
[----:B0-----:R-:W-:-:S04]  /*0150*/  ISETP.GE.AND P0, PT, R6, R9, PT ;  /* 0x000000090600720c */ /* 0x001fc80003f06270 */
[----:B------:R-:W-:-:S13]  /*0160*/  ISETP.GE.OR P0, PT, R3, R8, P0 ;  /* 0x000000080300720c */ /* 0x000fda0000706670 */
        /* <DEDUP_REMOVED lines=16> */
[----:B------:R-:W-:Y:S02]  /*0270*/  IMAD R7, R6, R8, R3 ;  /* 0x0000000806077224 */ /* 0x000fe400078e0203 */
[----:B------:R-:W-:Y:S02]  /*0280*/  HFMA2 R3, -RZ, RZ, 0, 0 ;  /* 0x00000000ff037431 */ /* 0x000fe400000001ff */
[----:B------:R-:W-:Y:S01]  /*0290*/  IMAD R5, R2, R10, R5 ;  /* 0x0000000a02057224 */ /* 0x000fe200078e0205 */
[----:B------:R-:W-:Y:S01]  /*02a0*/  ISETP.NE.AND P0, PT, R14, RZ, PT ;  /* 0x000000ff0e00720c */ /* 0x000fe20003f05270 */
[----:B------:R-:W-:-:S02]  /*02b0*/  IMAD R0, R7, R4, RZ ;  /* 0x0000000407007224 */ /* 0x000fc400078e02ff */
[----:B------:R-:W-:Y:S01]  /*02c0*/  IMAD R2, R5, R4, RZ ;  /* 0x0000000405027224 */ /* 0x000fe200078e02ff */
[----:B------:R-:W-:Y:S09]  /*02d0*/  @!P1 BRA `(.L_x_97) ;  /* 0x0000000400149947 */ /* 0x000ff20003800000 */
[----:B------:R-:W1:Y:S01]  /*02e0*/  LDCU.64 UR6, c[0x0][0x380] ;  /* 0x00007000ff0677ac */ /* 0x000e620008000a00 */
[----:B------:R-:W-:Y:S02]  /*02f0*/  LOP3.LUT R3, R4, 0x7ffffff0, RZ, 0xc0, !PT ;  /* 0x7ffffff004037812 */ /* 0x000fe400078ec0ff */
[----:B------:R-:W-:Y:S01]  /*0300*/  MOV R10, R2 ;  /* 0x00000002000a7202 */ /* 0x000fe20000000f00 */
[----:B------:R-:W2:Y:S01]  /*0310*/  LDCU.64 UR4, c[0x0][0x3a0] ;  /* 0x00007400ff0477ac */ /* 0x000ea20008000a00 */
[----:B------:R-:W-:Y:S02]  /*0320*/  MOV R5, R0 ;  /* 0x0000000000057202 */ /* 0x000fe40000000f00 */
[----:B------:R-:W-:Y:S01]  /*0330*/  IADD3 R11, PT, PT, -R3, RZ, RZ ;  /* 0x000000ff030b7210 */ /* 0x000fe20007ffe1ff */
[----:B-1----:R-:W-:Y:S02]  /*0340*/  UIADD3 UR6, UP0, UPT, UR6, 0x10, URZ ;  /* 0x0000001006067890 */ /* 0x002fe4000ff1e0ff */
[----:B--2---:R-:W-:-:S02]  /*0350*/  UIADD3 UR4, UP1, UPT, UR4, 0x20, URZ ;  /* 0x0000002004047890 */ /* 0x004fc4000ff3e0ff */
[----:B------:R-:W-:Y:S02]  /*0360*/  UIADD3.X UR7, UPT, UPT, URZ, UR7, URZ, UP0, !UPT ;  /* 0x00000007ff077290 */ /* 0x000fe400087fe4ff */
[----:B------:R-:W-:-:S12]  /*0370*/  UIADD3.X UR5, UPT, UPT, URZ, UR5, URZ, UP1, !UPT ;  /* 0x00000005ff057290 */ /* 0x000fd80008ffe4ff */
.L_x_98:
[----:B------:R-:W-:Y:S02]  /*0380*/  MOV R6, UR6 ;  /* 0x0000000600067c02 */ /* 0x000fe40008000f00 */
[----:B------:R-:W-:-:S03]  /*0390*/  MOV R7, UR7 ;  /* 0x0000000700077c02 */ /* 0x000fc60008000f00 */
[----:B------:R-:W-:-:S05]  /*03a0*/  IMAD.WIDE R6, R5, 0x2, R6 ;  /* 0x0000000205067825 */ /* 0x000fca00078e0206 */
[----:B0-----:R-:W2:Y:S01]  /*03b0*/  LDG.E.U16 R12, desc[UR8][R6.64+-0x10] ;  /* 0xfffff008060c7981 */ /* 0x001ea2000c1e1500 */
[----:B----4-:R-:W-:Y:S02]  /*03c0*/  MOV R8, UR4 ;  /* 0x0000000400087c02 */ /* 0x010fe40008000f00 */
[----:B------:R-:W-:-:S03]  /*03d0*/  MOV R9, UR5 ;  /* 0x0000000500097c02 */ /* 0x000fc60008000f00 */
[----:B------:R-:W-:-:S04]  /*03e0*/  IMAD.WIDE R8, R10, 0x4, R8 ;  /* 0x000000040a087825 */ /* 0x000fc800078e0208 */
[----:B--2---:R-:W-:-:S05]  /*03f0*/  HADD2.F32 R13, -RZ, R12.H0_H0 ;  /* 0x2000000cff0d7230 */ /* 0x004fca0000004100 */
[----:B------:R0:W-:Y:S04]  /*0400*/  STG.E desc[UR8][R8.64+-0x20], R13 ;  /* 0xffffe00d08007986 */ /* 0x0001e8000c101908 */
[----:B------:R-:W2:Y:S02]  /*0410*/  LDG.E.U16 R12, desc[UR8][R6.64+-0xe] ;  /* 0xfffff208060c7981 */ /* 0x000ea4000c1e1500 */
[----:B--2---:R-:W-:-:S05]  /*0420*/  HADD2.F32 R15, -RZ, R12.H0_H0 ;  /* 0x2000000cff0f7230 */ /* 0x004fca0000004100 */
[----:B------:R1:W-:Y:S04]  /*0430*/  STG.E desc[UR8][R8.64+-0x1c], R15 ;  /* 0xffffe40f08007986 */ /* 0x0003e8000c101908 */
[----:B------:R-:W2:Y:S02]  /*0440*/  LDG.E.U16 R12, desc[UR8][R6.64+-0xc] ;  /* 0xfffff408060c7981 */ /* 0x000ea4000c1e1500 */
[----:B--2---:R-:W-:-:S05]  /*0450*/  HADD2.F32 R17, -RZ, R12.H0_H0 ;  /* 0x2000000cff117230 */ /* 0x004fca0000004100 */
[----:B------:R2:W-:Y:S04]  /*0460*/  STG.E desc[UR8][R8.64+-0x18], R17 ;  /* 0xffffe81108007986 */ /* 0x0005e8000c101908 */
[----:B------:R-:W3:Y:S02]  /*0470*/  LDG.E.U16 R12, desc[UR8][R6.64+-0xa] ;  /* 0xfffff608060c7981 */ /* 0x000ee4000c1e1500 */
[----:B---3--:R-:W-:-:S05]  /*0480*/  HADD2.F32 R19, -RZ, R12.H0_H0 ;  /* 0x2000000cff137230 */ /* 0x008fca0000004100 */
[----:B------:R3:W-:Y:S04]  /*0490*/  STG.E desc[UR8][R8.64+-0x14], R19 ;  /* 0xffffec1308007986 */ /* 0x0007e8000c101908 */
[----:B------:R-:W0:Y:S02]  /*04a0*/  LDG.E.U16 R12, desc[UR8][R6.64+-0x8] ;  /* 0xfffff808060c7981 */ /* 0x000e24000c1e1500 */
[----:B0-----:R-:W-:-:S05]  /*04b0*/  HADD2.F32 R13, -RZ, R12.H0_H0 ;  /* 0x2000000cff0d7230 */ /* 0x001fca0000004100 */
[----:B------:R0:W-:Y:S04]  /*04c0*/  STG.E desc[UR8][R8.64+-0x10], R13 ;  /* 0xfffff00d08007986 */ /* 0x0001e8000c101908 */
[----:B------:R-:W1:Y:S02]  /*04d0*/  LDG.E.U16 R12, desc[UR8][R6.64+-0x6] ;  /* 0xfffffa08060c7981 */ /* 0x000e64000c1e1500 */
[----:B-1----:R-:W-:-:S05]  /*04e0*/  HADD2.F32 R15, -RZ, R12.H0_H0 ;  /* 0x2000000cff0f7230 */ /* 0x002fca0000004100 */
        /* <DEDUP_REMOVED lines=25> */
[----:B------:R-:W2:Y:S01]  /*0680*/  LDG.E.U16 R12, desc[UR8][R6.64+0xc] ;  /* 0x00000c08060c7981 */ /* 0x000ea2000c1e1500 */
[----:B------:R-:W-:Y:S01]  /*0690*/  IADD3 R11, PT, PT, R11, 0x10, RZ ;  /* 0x000000100b0b7810 */ /* 0x000fe20007ffe0ff */
[----:B--2---:R-:W-:-:S05]  /*06a0*/  HADD2.F32 R17, -RZ, R12.H0_H0 ;  /* 0x2000000cff117230 */ /* 0x004fca0000004100 */
[----:B------:R4:W-:Y:S04]  /*06b0*/  STG.E desc[UR8][R8.64+0x18], R17 ;  /* 0x0000181108007986 */ /* 0x0009e8000c101908 */
[----:B------:R-:W3:Y:S01]  /*06c0*/  LDG.E.U16 R12, desc[UR8][R6.64+0xe] ;  /* 0x00000e08060c7981 */ /* 0x000ee2000c1e1500 */
[----:B------:R-:W-:Y:S02]  /*06d0*/  ISETP.NE.AND P1, PT, R11, RZ, PT ;  /* 0x000000ff0b00720c */ /* 0x000fe40003f25270 */
[----:B------:R-:W-:Y:S02]  /*06e0*/  IADD3 R5, PT, PT, R5, 0x10, RZ ;  /* 0x0000001005057810 */ /* 0x000fe40007ffe0ff */
[----:B------:R-:W-:Y:S01]  /*06f0*/  IADD3 R10, PT, PT, R10, 0x10, RZ ;  /* 0x000000100a0a7810 */ /* 0x000fe20007ffe0ff */
[----:B---3--:R-:W-:-:S05]  /*0700*/  HADD2.F32 R19, -RZ, R12.H0_H0 ;  /* 0x2000000cff137230 */ /* 0x008fca0000004100 */
[----:B------:R4:W-:Y:S03]  /*0710*/  STG.E desc[UR8][R8.64+0x1c], R19 ;  /* 0x00001c1308007986 */ /* 0x0009e6000c101908 */
[----:B------:R-:W-:Y:S05]  /*0720*/  @P1 BRA `(.L_x_98) ;  /* 0xfffffffc00141947 */ /* 0x000fea000383ffff */
.L_x_97:
[----:B0-----:R-:W-:Y:S05]  /*0730*/  @!P0 EXIT ;  /* 0x000000000000894d */ /* 0x001fea0003800000 */
[----:B------:R-:W-:Y:S02]  /*0740*/  ISETP.GE.U32.AND P0, PT, R14, 0x8, PT ;  /* 0x000000080e00780c */ /* 0x000fe40003f06070 */
[----:B------:R-:W-:-:S04]  /*0750*/  LOP3.LUT R12, R4, 0x7, RZ, 0xc0, !PT ;  /* 0x00000007040c7812 */ /* 0x000fc800078ec0ff */
[----:B------:R-:W-:-:S07]  /*0760*/  ISETP.NE.AND P1, PT, R12, RZ, PT ;  /* 0x000000ff0c00720c */ /* 0x000fce0003f25270 */
[----:B------:R-:W-:Y:S06]  /*0770*/  @!P0 BRA `(.L_x_99) ;  /* 0x00000000007c8947 */ /* 0x000fec0003800000 */
[----:B------:R-:W0:Y:S01]  /*0780*/  LDC.64 R6, c[0x0][0x380] ;  /* 0x0000e000ff067b82 */ /* 0x000e220000000a00 */
[----:B------:R-:W-:-:S07]  /*0790*/  IADD3 R5, PT, PT, R0, R3, RZ ;  /* 0x0000000300057210 */ /* 0x000fce0007ffe0ff */
[----:B----4-:R-:W1:Y:S01]  /*07a0*/  LDC.64 R8, c[0x0][0x3a0] ;  /* 0x0000e800ff087b82 */ /* 0x010e620000000a00 */
[----:B0-----:R-:W-:-:S05]  /*07b0*/  IMAD.WIDE R6, R5, 0x2, R6 ;  /* 0x0000000205067825 */ /* 0x001fca00078e0206 */
[----:B------:R-:W2:Y:S01]  /*07c0*/  LDG.E.U16 R5, desc[UR8][R6.64] ;  /* 0x0000000806057981 */ /* 0x000ea2000c1e1500 */
[----:B------:R-:W-:-:S05]  /*07d0*/  IADD3 R11, PT, PT, R2, R3, RZ ;  /* 0x00000003020b7210 */ /* 0x000fca0007ffe0ff */
[----:B-1----:R-:W-:-:S04]  /*07e0*/  IMAD.WIDE R8, R11, 0x4, R8 ;  /* 0x000000040b087825 */ /* 0x002fc800078e0208 */
        /* <DEDUP_REMOVED lines=20> */
[----:B------:R-:W3:Y:S01]  /*0930*/  LDG.E.U16 R10, desc[UR8][R6.64+0xe] ;  /* 0x00000e08060a7981 */ /* 0x000ee2000c1e1500 */
[----:B------:R-:W-:Y:S01]  /*0940*/  IADD3 R3, PT, PT, R3, 0x8, RZ ;  /* 0x0000000803037810 */ /* 0x000fe20007ffe0ff */
[----:B---3--:R-:W-:-:S05]  /*0950*/  HADD2.F32 R15, -RZ, R10.H0_H0 ;  /* 0x2000000aff0f7230 */ /* 0x008fca0000004100 */
[----:B------:R0:W-:Y:S02]  /*0960*/  STG.E desc[UR8][R8.64+0x1c], R15 ;  /* 0x00001c0f08007986 */ /* 0x0001e4000c101908 */
.L_x_99:
[----:B------:R-:W-:Y:S05]  /*0970*/  @!P1 EXIT ;  /* 0x000000000000994d */ /* 0x000fea0003800000 */
[----:B------:R-:W-:Y:S02]  /*0980*/  ISETP.GE.U32.AND P0, PT, R12, 0x4, PT ;  /* 0x000000040c00780c */ /* 0x000fe40003f06070 */
[----:B------:R-:W-:-:S04]  /*0990*/  LOP3.LUT R10, R4, 0x3, RZ, 0xc0, !PT ;  /* 0x00000003040a7812 */ /* 0x000fc800078ec0ff */
[----:B------:R-:W-:-:S07]  /*09a0*/  ISETP.NE.AND P1, PT, R10, RZ, PT ;  /* 0x000000ff0a00720c */ /* 0x000fce0003f25270 */
[----:B------:R-:W-:Y:S06]  /*09b0*/  @!P0 BRA `(.L_x_100) ;  /* 0x00000000004c8947 */ /* 0x000fec0003800000 */
[----:B0-----:R-:W0:Y:S01]  /*09c0*/  LDC.64 R4, c[0x0][0x380] ;  /* 0x0000e000ff047b82 */ /* 0x001e220000000a00 */
[----:B------:R-:W-:-:S05]  /*09d0*/  IADD3 R7, PT, PT, R0, R3, RZ ;  /* 0x0000000300077210 */ /* 0x000fca0007ffe0ff */
[----:B0-----:R-:W-:Y:S02]  /*09e0*/  IMAD.WIDE R4, R7, 0x2, R4 ;  /* 0x0000000207047825 */ /* 0x001fe400078e0204 */
[----:B------:R-:W0:Y:S03]  /*09f0*/  LDC.64 R6, c[0x0][0x3a0] ;  /* 0x0000e800ff067b82 */ /* 0x000e260000000a00 */
[----:B----4-:R-:W2:Y:S01]  /*0a00*/  LDG.E.U16 R8, desc[UR8][R4.64] ;  /* 0x0000000804087981 */ /* 0x010ea2000c1e1500 */
[----:B------:R-:W-:-:S05]  /*0a10*/  IADD3 R9, PT, PT, R2, R3, RZ ;  /* 0x0000000302097210 */ /* 0x000fca0007ffe0ff */
[----:B0-----:R-:W-:-:S04]  /*0a20*/  IMAD.WIDE R6, R9, 0x4, R6 ;  /* 0x0000000409067825 */ /* 0x001fc800078e0206 */
        /* <DEDUP_REMOVED lines=8> */
[----:B------:R-:W2:Y:S01]  /*0ab0*/  LDG.E.U16 R8, desc[UR8][R4.64+0x6] ;  /* 0x0000060804087981 */ /* 0x000ea2000c1e1500 */
[----:B------:R-:W-:Y:S01]  /*0ac0*/  IADD3 R3, PT, PT, R3, 0x4, RZ ;  /* 0x0000000403037810 */ /* 0x000fe20007ffe0ff */
[----:B--2---:R-:W-:-:S05]  /*0ad0*/  HADD2.F32 R15, -RZ, R8.H0_H0 ;  /* 0x20000008ff0f7230 */ /* 0x004fca0000004100 */
[----:B------:R1:W-:Y:S02]  /*0ae0*/  STG.E desc[UR8][R6.64+0xc], R15 ;  /* 0x00000c0f06007986 */ /* 0x0003e4000c101908 */
.L_x_100:
[----:B------:R-:W-:Y:S05]  /*0af0*/  @!P1 EXIT ;  /* 0x000000000000994d */ /* 0x000fea0003800000 */
[----:B-1----:R-:W1:Y:S01]  /*0b00*/  LDC.64 R6, c[0x0][0x3a0] ;  /* 0x0000e800ff067b82 */ /* 0x002e620000000a00 */
[-C--:B0-----:R-:W-:Y:S02]  /*0b10*/  IADD3 R11, PT, PT, R2, R3.reuse, RZ ;  /* 0x00000003020b7210 */ /* 0x081fe40007ffe0ff */
[----:B----4-:R-:W-:Y:S02]  /*0b20*/  IADD3 R13, PT, PT, R0, R3, RZ ;  /* 0x00000003000d7210 */ /* 0x010fe40007ffe0ff */
[----:B------:R-:W-:-:S03]  /*0b30*/  IADD3 R10, PT, PT, -R10, RZ, RZ ;  /* 0x000000ff0a0a7210 */ /* 0x000fc60007ffe1ff */
[----:B------:R-:W0:Y:S04]  /*0b40*/  LDC.64 R8, c[0x0][0x380] ;  /* 0x0000e000ff087b82 */ /* 0x000e280000000a00 */
.L_x_101:
[----:B0-----:R-:W-:-:S06]  /*0b50*/  IMAD.WIDE R4, R13, 0x2, R8 ;  /* 0x000000020d047825 */ /* 0x001fcc00078e0208 */
[----:B--2---:R-:W2:Y:S01]  /*0b60*/  LDG.E.U16 R4, desc[UR8][R4.64] ;  /* 0x0000000804047981 */ /* 0x004ea2000c1e1500 */
[----:B------:R-:W-:Y:S01]  /*0b70*/  IADD3 R10, PT, PT, R10, 0x1, RZ ;  /* 0x000000010a0a7810 */ /* 0x000fe20007ffe0ff */
[C---:B-1----:R-:W-:Y:S01]  /*0b80*/  IMAD.WIDE R2, R11.reuse, 0x4, R6 ;  /* 0x000000040b027825 */ /* 0x042fe200078e0206 */
[----:B------:R-:W-:Y:S02]  /*0b90*/  IADD3 R11, PT, PT, R11, 0x1, RZ ;  /* 0x000000010b0b7810 */ /* 0x000fe40007ffe0ff */
[----:B------:R-:W-:Y:S02]  /*0ba0*/  ISETP.NE.AND P0, PT, R10, RZ, PT ;  /* 0x000000ff0a00720c */ /* 0x000fe40003f05270 */
[----:B------:R-:W-:Y:S01]  /*0bb0*/  IADD3 R13, PT, PT, R13, 0x1, RZ ;  /* 0x000000010d0d7810 */ /* 0x000fe20007ffe0ff */
[----:B--2---:R-:W-:-:S05]  /*0bc0*/  HADD2.F32 R15, -RZ, R4.H0_H0 ;  /* 0x20000004ff0f7230 */ /* 0x004fca0000004100 */
[----:B------:R2:W-:Y:S05]  /*0bd0*/  STG.E desc[UR8][R2.64], R15 ;  /* 0x0000000f02007986 */ /* 0x0005ea000c101908 */
[----:B------:R-:W-:Y:S05]  /*0be0*/  @P0 BRA `(.L_x_101) ;  /* 0xfffffffc00d80947 */ /* 0x000fea000383ffff */
[----:B------:R-:W-:Y:S05]  /*0bf0*/  EXIT ;  /* 0x000000000000794d */ /* 0x000fea0003800000 */
.L_x_102:
        /* <DEDUP_REMOVED lines=16> */
.L_x_169:


//--------------------- .text._Z20copyRoiKernelBatchedIf6__halfEvPKT_iiiiiiPT0_iiiiii --------------------------
	.section	.text._Z20copyRoiKernelBatchedIf6__halfEvPKT_iiiiiiPT0_iiiiii,"ax",@progbits
	.align	128
        .global         _Z20copyRoiKernelBatchedIf6__halfEvPKT_iiiiiiPT0_iiiiii
        .type           _Z20copyRoiKernelBatchedIf6__halfEvPKT_iiiiiiPT0_iiiiii,@function
        .size           _Z20copyRoiKernelBatchedIf6__halfEvPKT_iiiiiiPT0_iiiiii,(.L_x_170 - _Z20copyRoiKernelBatchedIf6__halfEvPKT_iiiiiiPT0_iiiiii)
        .other          _Z20copyRoiKernelBatchedIf6__halfEvPKT_iiiiiiPT0_iiiiii,@"STO_CUDA_ENTRY STV_DEFAULT"
_Z20copyRoiKernelBatchedIf6__halfEvPKT_iiiiiiPT0_iiiiii:
.text._Z20copyRoiKernelBatchedIf6__halfEvPKT_iiiiiiPT0_iiiiii:
        /* <DEDUP_REMOVED lines=52> */
[----:B-1----:R-:W-:Y:S02]  /*0340*/  UIADD3 UR6, UP0, UPT, UR6, 0x20, URZ ;  /* 0x0000002006067890 */ /* 0x002fe4000ff1e0ff */
[----:B--2---:R-:W-:Y:S02]  /*0350*/  UIADD3 UR4, UP1, UPT, UR4, 0x10, URZ ;  /* 0x0000001004047890 */ /* 0x004fe4000ff3e0ff */
[----:B------:R-:W-:-:S02]  /*0360*/  UIADD3.X UR7, UPT, UPT, URZ, UR7, URZ, UP0, !UPT ;  /* 0x00000007ff077290 */ /* 0x000fc400087fe4ff */
[----:B------:R-:W-:-:S12]  /*0370*/  UIADD3.X UR5, UPT, UPT, URZ, UR5, URZ, UP1, !UPT ;  /* 0x00000005ff057290 */ /* 0x000fd80008ffe4ff */
.L_x_104:
[----:B------:R-:W-:Y:S02]  /*0380*/  IMAD.U32 R6, RZ, RZ, UR6 ;  /* 0x00000006ff067e24 */ /* 0x000fe4000f8e00ff */
[----:B------:R-:W-:Y:S02]  /*0390*/  IMAD.U32 R7, RZ, RZ, UR7 ;  /* 0x00000007ff077e24 */ /* 0x000fe4000f8e00ff */
[----:B------:R-:W-:-:S05]  /*03a0*/  IMAD.WIDE R6, R5, 0x4, R6 ;  /* 0x0000000405067825 */ /* 0x000fca00078e0206 */
[----:B0--3--:R-:W2:Y:S01]  /*03b0*/  LDG.E R12, desc[UR8][R6.64+-0x20] ;  /* 0xffffe008060c7981 */ /* 0x009ea2000c1e1900 */
[----:B------:R-:W-:Y:S02]  /*03c0*/  IMAD.U32 R8, RZ, RZ, UR4 ;  /* 0x00000004ff087e24 */ /* 0x000fe4000f8e00ff */
[----:B------:R-:W-:Y:S02]  /*03d0*/  IMAD.U32 R9, RZ, RZ, UR5 ;  /* 0x00000005ff097e24 */ /* 0x000fe4000f8e00ff */
[----:B------:R-:W-:Y:S01]  /*03e0*/  IMAD.WIDE R8, R10, 0x2, R8 ;  /* 0x000000020a087825 */ /* 0x000fe200078e0208 */
[----:B--2---:R-:W-:-:S04]  /*03f0*/  F2FP.F16.F32.PACK_AB R12, RZ, R12 ;  /* 0x0000000cff0c723e */ /* 0x004fc800000000ff */
[----:B------:R-:W-:-:S05]  /*0400*/  PRMT R14, R12, 0x7610, R14 ;  /* 0x000076100c0e7816 */ /* 0x000fca000000000e */
[----:B------:R0:W-:Y:S04]  /*0410*/  STG.E.U16 desc[UR8][R8.64+-0x10], R14 ;  /* 0xfffff00e08007986 */ /* 0x0001e8000c101508 */
[----:B------:R-:W2:Y:S02]  /*0420*/  LDG.E R12, desc[UR8][R6.64+-0x1c] ;  /* 0xffffe408060c7981 */ /* 0x000ea4000c1e1900 */
[----:B--2---:R-:W-:-:S04]  /*0430*/  F2FP.F16.F32.PACK_AB R12, RZ, R12 ;  /* 0x0000000cff0c723e */ /* 0x004fc800000000ff */
[----:B------:R-:W-:-:S05]  /*0440*/  PRMT R15, R12, 0x7610, R15 ;  /* 0x000076100c0f7816 */ /* 0x000fca000000000f */
[----:B------:R1:W-:Y:S04]  /*0450*/  STG.E.U16 desc[UR8][R8.64+-0xe], R15 ;  /* 0xfffff20f08007986 */ /* 0x0003e8000c101508 */
[----:B------:R-:W2:Y:S02]  /*0460*/  LDG.E R12, desc[UR8][R6.64+-0x18] ;  /* 0xffffe808060c7981 */ /* 0x000ea4000c1e1900 */
[----:B--2---:R-:W-:-:S04]  /*0470*/  F2FP.F16.F32.PACK_AB R12, RZ, R12 ;  /* 0x0000000cff0c723e */ /* 0x004fc800000000ff */
[----:B------:R-:W-:-:S05]  /*0480*/  PRMT R16, R12, 0x7610, R16 ;  /* 0x000076100c107816 */ /* 0x000fca0000000010 */
[----:B------:R2:W-:Y:S04]  /*0490*/  STG.E.U16 desc[UR8][R8.64+-0xc], R16 ;  /* 0xfffff41008007986 */ /* 0x0005e8000c101508 */
[----:B------:R-:W3:Y:S02]  /*04a0*/  LDG.E R12, desc[UR8][R6.64+-0x14] ;  /* 0xffffec08060c7981 */ /* 0x000ee4000c1e1900 */
[----:B---3--:R-:W-:-:S04]  /*04b0*/  F2FP.F16.F32.PACK_AB R12, RZ, R12 ;  /* 0x0000000cff0c723e */ /* 0x008fc800000000ff */
[----:B0-----:R-:W-:-:S05]  /*04c0*/  PRMT R14, R12, 0x7610, R14 ;  /* 0x000076100c0e7816 */ /* 0x001fca000000000e */
[----:B------:R0:W-:Y:S04]  /*04d0*/  STG.E.U16 desc[UR8][R8.64+-0xa], R14 ;  /* 0xfffff60e08007986 */ /* 0x0001e8000c101508 */
[----:B------:R-:W3:Y:S02]  /*04e0*/  LDG.E R12, desc[UR8][R6.64+-0x10] ;  /* 0xfffff008060c7981 */ /* 0x000ee4000c1e1900 */
[----:B---3--:R-:W-:-:S04]  /*04f0*/  F2FP.F16.F32.PACK_AB R12, RZ, R12 ;  /* 0x0000000cff0c723e */ /* 0x008fc800000000ff */
[----:B-1----:R-:W-:-:S05]  /*0500*/  PRMT R15, R12, 0x7610, R15 ;  /* 0x000076100c0f7816 */ /* 0x002fca000000000f */
[----:B------:R1:W-:Y:S04]  /*0510*/  STG.E.U16 desc[UR8][R8.64+-0x8], R15 ;  /* 0xfffff80f08007986 */ /* 0x0003e8000c101508 */
[----:B------:R-:W3:Y:S02]  /*0520*/  LDG.E R12, desc[UR8][R6.64+-0xc] ;  /* 0xfffff408060c7981 */ /* 0x000ee4000c1e1900 */
[----:B---3--:R-:W-:-:S04]  /*0530*/  F2FP.F16.F32.PACK_AB R12, RZ, R12 ;  /* 0x0000000cff0c723e */ /* 0x008fc800000000ff */
[----:B--2---:R-:W-:-:S05]  /*0540*/  PRMT R16, R12, 0x7610, R16 ;  /* 0x000076100c107816 */ /* 0x004fca0000000010 */
        /* <DEDUP_REMOVED lines=29> */
[----:B------:R-:W4:Y:S02]  /*0720*/  LDG.E R12, desc[UR8][R6.64+0x14] ;  /* 0x00001408060c7981 */ /* 0x000f24000c1e1900 */
[----:B----4-:R-:W-:-:S04]  /*0730*/  F2FP.F16.F32.PACK_AB R12, RZ, R12 ;  /* 0x0000000cff0c723e */ /* 0x010fc800000000ff */
[----:B-1----:R-:W-:-:S05]  /*0740*/  PRMT R15, R12, 0x7610, R15 ;  /* 0x000076100c0f7816 */ /* 0x002fca000000000f */
[----:B------:R3:W-:Y:S04]  /*0750*/  STG.E.U16 desc[UR8][R8.64+0xa], R15 ;  /* 0x00000a0f08007986 */ /* 0x0007e8000c101508 */
[----:B------:R-:W4:Y:S01]  /*0760*/  LDG.E R12, desc[UR8][R6.64+0x18] ;  /* 0x00001808060c7981 */ /* 0x000f22000c1e1900 */
[----:B------:R-:W-:Y:S01]  /*0770*/  VIADD R11, R11, 0x10 ;  /* 0x000000100b0b7836 */ /* 0x000fe20000000000 */
[----:B----4-:R-:W-:-:S04]  /*0780*/  F2FP.F16.F32.PACK_AB R12, RZ, R12 ;  /* 0x0000000cff0c723e */ /* 0x010fc800000000ff */
[----:B--2---:R-:W-:-:S05]  /*0790*/  PRMT R16, R12, 0x7610, R16 ;  /* 0x000076100c107816 */ /* 0x004fca0000000010 */
[----:B------:R3:W-:Y:S04]  /*07a0*/  STG.E.U16 desc[UR8][R8.64+0xc], R16 ;  /* 0x00000c1008007986 */ /* 0x0007e8000c101508 */
[----:B------:R-:W2:Y:S01]  /*07b0*/  LDG.E R12, desc[UR8][R6.64+0x1c] ;  /* 0x00001c08060c7981 */ /* 0x000ea2000c1e1900 */
[----:B------:R-:W-:Y:S01]  /*07c0*/  ISETP.NE.AND P1, PT, R11, RZ, PT ;  /* 0x000000ff0b00720c */ /* 0x000fe20003f25270 */
[----:B------:R-:W-:Y:S02]  /*07d0*/  VIADD R5, R5, 0x10 ;  /* 0x0000001005057836 */ /* 0x000fe40000000000 */
[----:B------:R-:W-:Y:S01]  /*07e0*/  VIADD R10, R10, 0x10 ;  /* 0x000000100a0a7836 */ /* 0x000fe20000000000 */
[----:B--2---:R-:W-:-:S05]  /*07f0*/  F2FP.F16.F32.PACK_AB R12, RZ, R12 ;  /* 0x0000000cff0c723e */ /* 0x004fca00000000ff */
[----:B------:R3:W-:Y:S04]  /*0800*/  STG.E.U16 desc[UR8][R8.64+0xe], R12 ;  /* 0x00000e0c08007986 */ /* 0x0007e8000c101508 */
[----:B------:R-:W-:Y:S05]  /*0810*/  @P1 BRA `(.L_x_104) ;  /* 0xfffffff800d81947 */ /* 0x000fea000383ffff */
.L_x_103:
[----:B0-----:R-:W-:Y:S05]  /*0820*/  @!P0 EXIT ;  /* 0x000000000000894d */ /* 0x001fea0003800000 */
[----:B------:R-:W-:Y:S02]  /*0830*/  ISETP.GE.U32.AND P0, PT, R13, 0x8, PT ;  /* 0x000000080d00780c */ /* 0x000fe40003f06070 */
[----:B------:R-:W-:-:S04]  /*0840*/  LOP3.LUT R10, R4, 0x7, RZ, 0xc0, !PT ;  /* 0x00000007040a7812 */ /* 0x000fc800078ec0ff */
[----:B------:R-:W-:-:S07]  /*0850*/  ISETP.NE.AND P1, PT, R10, RZ, PT ;  /* 0x000000ff0a00720c */ /* 0x000fce0003f25270 */
[----:B------:R-:W-:Y:S06]  /*0860*/  @!P0 BRA `(.L_x_105) ;  /* 0x0000000000988947 */ /* 0x000fec0003800000 */
[----:B------:R-:W0:Y:S01]  /*0870*/  LDC.64 R6, c[0x0][0x380] ;  /* 0x0000e000ff067b82 */ /* 0x000e220000000a00 */
[----:B------:R-:W-:-:S07]  /*0880*/  IMAD.IADD R5, R0, 0x1, R3 ;  /* 0x0000000100057824 */ /* 0x000fce00078e0203 */
[----:B---3--:R-:W1:Y:S01]  /*0890*/  LDC.64 R8, c[0x0][0x3a0] ;  /* 0x0000e800ff087b82 */ /* 0x008e620000000a00 */
[----:B0-----:R-:W-:-:S05]  /*08a0*/  IMAD.WIDE R6, R5, 0x4, R6 ;  /* 0x0000000405067825 */ /* 0x001fca00078e0206 */
[----:B------:R-:W2:Y:S01]  /*08b0*/  LDG.E R5, desc[UR8][R6.64] ;  /* 0x0000000806057981 */ /* 0x000ea2000c1e1900 */
[----:B------:R-:W-:-:S04]  /*08c0*/  IMAD.IADD R11, R2, 0x1, R3 ;  /* 0x00000001020b7824 */ /* 0x000fc800078e0203 */
[----:B-1----:R-:W-:Y:S01]  /*08d0*/  IMAD.WIDE R8, R11, 0x2, R8 ;  /* 0x000000020b087825 */ /* 0x002fe200078e0208 */
        /* <DEDUP_REMOVED lines=23> */
[----:B------:R-:W2:Y:S02]  /*0a50*/  LDG.E R5, desc[UR8][R6.64+0x18] ;  /* 0x0000180806057981 */ /* 0x000ea4000c1e1900 */
[----:B--2---:R-:W-:-:S04]  /*0a60*/  F2FP.F16.F32.PACK_AB R5, RZ, R5 ;  /* 0x00000005ff05723e */ /* 0x004fc800000000ff */
[----:B0-----:R-:W-:-:S05]  /*0a70*/  PRMT R11, R5, 0x7610, R11 ;  /* 0x00007610050b7816 */ /* 0x001fca000000000b */
[----:B------:R1:W-:Y:S04]  /*0a80*/  STG.E.U16 desc[UR8][R8.64+0xc], R11 ;  /* 0x00000c0b08007986 */ /* 0x0003e8000c101508 */
[----:B------:R-:W2:Y:S01]  /*0a90*/  LDG.E R5, desc[UR8][R6.64+0x1c] ;  /* 0x00001c0806057981 */ /* 0x000ea2000c1e1900 */
[----:B------:R-:W-:Y:S01]  /*0aa0*/  VIADD R3, R3, 0x8 ;  /* 0x0000000803037836 */ /* 0x000fe20000000000 */
[----:B--2---:R-:W-:-:S05]  /*0ab0*/  F2FP.F16.F32.PACK_AB R5, RZ, R5 ;  /* 0x00000005ff05723e */ /* 0x004fca00000000ff */
[----:B------:R1:W-:Y:S02]  /*0ac0*/  STG.E.U16 desc[UR8][R8.64+0xe], R5 ;  /* 0x00000e0508007986 */ /* 0x0003e4000c101508 */
.L_x_105:
[----:B------:R-:W-:Y:S05]  /*0ad0*/  @!P1 EXIT ;  /* 0x000000000000994d */ /* 0x000fea0003800000 */
[----:B------:R-:W-:Y:S02]  /*0ae0*/  ISETP.GE.U32.AND P0, PT, R10, 0x4, PT ;  /* 0x000000040a00780c */ /* 0x000fe40003f06070 */
[----:B------:R-:W-:-:S04]  /*0af0*/  LOP3.LUT R4, R4, 0x3, RZ, 0xc0, !PT ;  /* 0x0000000304047812 */ /* 0x000fc800078ec0ff */
[----:B------:R-:W-:-:S07]  /*0b00*/  ISETP.NE.AND P1, PT, R4, RZ, PT ;  /* 0x000000ff0400720c */ /* 0x000fce0003f25270 */
[----:B------:R-:W-:Y:S06]  /*0b10*/  @!P0 BRA `(.L_x_106) ;  /* 0x0000000000588947 */ /* 0x000fec0003800000 */
[----:B------:R-:W0:Y:S01]  /*0b20*/  LDC.64 R6, c[0x0][0x380] ;  /* 0x0000e000ff067b82 */ /* 0x000e220000000a00 */
[----:B-1----:R-:W-:-:S07]  /*0b30*/  IMAD.IADD R5, R0, 0x1, R3 ;  /* 0x0000000100057824 */ /* 0x002fce00078e0203 */
        /* <DEDUP_REMOVED lines=16> */
[----:B------:R-:W2:Y:S01]  /*0c40*/  LDG.E R5, desc[UR8][R6.64+0xc] ;  /* 0x00000c0806057981 */ /* 0x000ea2000c1e1900 */
[----:B------:R-:W-:Y:S01]  /*0c50*/  VIADD R3, R3, 0x4 ;  /* 0x0000000403037836 */ /* 0x000fe20000000000 */
[----:B--2---:R-:W-:-:S05]  /*0c60*/  F2FP.F16.F32.PACK_AB R5, RZ, R5 ;  /* 0x00000005ff05723e */ /* 0x004fca00000000ff */
[----:B------:R0:W-:Y:S02]  /*0c70*/  STG.E.U16 desc[UR8][R8.64+0x6], R5 ;  /* 0x0000060508007986 */ /* 0x0001e4000c101508 */
.L_x_106:
[----:B------:R-:W-:Y:S05]  /*0c80*/  @!P1 EXIT ;  /* 0x000000000000994d */ /* 0x000fea0003800000 */
[----:B------:R-:W2:Y:S01]  /*0c90*/  LDC.64 R6, c[0x0][0x3a0] ;  /* 0x0000e800ff067b82 */ /* 0x000ea20000000a00 */
[--C-:B-1----:R-:W-:Y:S02]  /*0ca0*/  IMAD.IADD R13, R0, 0x1, R3.reuse ;  /* 0x00000001000d7824 */ /* 0x102fe400078e0203 */
[----:B0-----:R-:W-:Y:S02]  /*0cb0*/  IMAD.IADD R11, R2, 0x1, R3 ;  /* 0x00000001020b7824 */ /* 0x001fe400078e0203 */
[----:B------:R-:W-:-:S03]  /*0cc0*/  IMAD.MOV R0, RZ, RZ, -R4 ;  /* 0x000000ffff007224 */ /* 0x000fc600078e0a04 */
[----:B---3--:R-:W0:Y:S04]  /*0cd0*/  LDC.64 R8, c[0x0][0x380] ;  /* 0x0000e000ff087b82 */ /* 0x008e280000000a00 */
.L_x_107:
[----:B01----:R-:W-:-:S06]  /*0ce0*/  IMAD.WIDE R4, R13, 0x4, R8 ;  /* 0x000000040d047825 */ /* 0x003fcc00078e0208 */
[----:B------:R-:W3:Y:S01]  /*0cf0*/  LDG.E R4, desc[UR8][R4.64] ;  /* 0x0000000804047981 */ /* 0x000ee2000c1e1900 */
[----:B------:R-:W-:Y:S02]  /*0d00*/  VIADD R0, R0, 0x1 ;  /* 0x0000000100007836 */ /* 0x000fe40000000000 */
[----:B--2---:R-:W-:-:S03]  /*0d10*/  IMAD.WIDE R2, R11, 0x2, R6 ;  /* 0x000000020b027825 */ /* 0x004fc600078e0206 */
[----:B------:R-:W-:Y:S01]  /*0d20*/  ISETP.NE.AND P0, PT, R0, RZ, PT ;  /* 0x000000ff0000720c */ /* 0x000fe20003f05270 */
[----:B------:R-:W-:Y:S02]  /*0d30*/  VIADD R11, R11, 0x1 ;  /* 0x000000010b0b7836 */ /* 0x000fe40000000000 */
[----:B------:R-:W-:Y:S01]  /*0d40*/  VIADD R13, R13, 0x1 ;  /* 0x000000010d0d7836 */ /* 0x000fe20000000000 */
[----:B---3--:R-:W-:-:S05]  /*0d50*/  F2FP.F16.F32.PACK_AB R5, RZ, R4 ;  /* 0x00000004ff05723e */ /* 0x008fca00000000ff */
[----:B------:R1:W-:Y:S04]  /*0d60*/  STG.E.U16 desc[UR8][R2.64], R5 ;  /* 0x0000000502007986 */ /* 0x0003e8000c101508 */
[----:B------:R-:W-:Y:S05]  /*0d70*/  @P0 BRA `(.L_x_107) ;  /* 0xfffffffc00d80947 */ /* 0x000fea000383ffff */
[----:B------:R-:W-:Y:S05]  /*0d80*/  EXIT ;  /* 0x000000000000794d */ /* 0x000fea0003800000 */
.L_x_108:
        /* <DEDUP_REMOVED lines=15> */
.L_x_170:


//--------------------- .text._Z20copyRoiKernelBatchedI13__nv_bfloat16S0_EvPKT_iiiiiiPT0_iiiiii --------------------------
	.section	.text._Z20copyRoiKernelBatchedI13__nv_bfloat16S0_EvPKT_iiiiiiPT0_iiiiii,"ax",@progbits
	.align	128
        .global         _Z20copyRoiKernelBatchedI13__nv_bfloat16S0_EvPKT_iiiiiiPT0_iiiiii
        .type           _Z20copyRoiKernelBatchedI13__nv_bfloat16S0_EvPKT_iiiiiiPT0_iiiiii,@function
        .size           _Z20copyRoiKernelBatchedI13__nv_bfloat16S0_EvPKT_iiiiiiPT0_iiiiii,(.L_x_171 - _Z20copyRoiKernelBatchedI13__nv_bfloat16S0_EvPKT_iiiiiiPT0_iiiiii)
        .other          _Z20copyRoiKernelBatchedI13__nv_bfloat16S0_EvPKT_iiiiiiPT0_iiiiii,@"STO_CUDA_ENTRY STV_DEFAULT"
_Z20copyRoiKernelBatchedI13__nv_bfloat16S0_EvPKT_iiiiiiPT0_iiiiii:
.text._Z20copyRoiKernelBatchedI13__nv_bfloat16S0_EvPKT_iiiiiiPT0_iiiiii:
        /* <DEDUP_REMOVED lines=26> */
[----:B-1----:R-:W-:Y:S01]  /*01a0*/  IADD3 R2, PT, PT, R2, UR7, RZ ;  /* 0x0000000702027c10 */ /* 0x002fe2000fffe0ff */
        /* <DEDUP_REMOVED lines=20> */
[----:B------:R-:W-:Y:S01]  /*02f0*/  LOP3.LUT R3, R4, 0x7ffffff0, RZ, 0xc0, !PT ;  /* 0x7ffffff004037812 */ /* 0x000fe200078ec0ff */
[----:B------:R-:W-:Y:S01]  /*0300*/  IMAD.MOV.U32 R10, RZ, RZ, R2 ;  /* 0x000000ffff0a7224 */ /* 0x000fe200078e0002 */
[----:B------:R-:W-:Y:S01]  /*0310*/  MOV R5, R0 ;  /* 0x0000000000057202 */ /* 0x000fe20000000f00 */
[----:B------:R-:W2:Y:S02]  /*0320*/  LDCU.64 UR4, c[0x0][0x3a0] ;  /* 0x00007400ff0477ac */ /* 0x000ea40008000a00 */
[----:B------:R-:W-:Y:S01]  /*0330*/  IMAD.MOV R11, RZ, RZ, -R3 ;  /* 0x000000ffff0b7224 */ /* 0x000fe200078e0a03 */
[----:B-1----:R-:W-:Y:S02]  /*0340*/  UIADD3 UR6, UP0, UPT, UR6, 0x10, URZ ;  /* 0x0000001006067890 */ /* 0x002fe4000ff1e0ff */
[----:B--2---:R-:W-:Y:S02]  /*0350*/  UIADD3 UR4, UP1, UPT, UR4, 0x10, URZ ;  /* 0x0000001004047890 */ /* 0x004fe4000ff3e0ff */
[----:B------:R-:W-:-:S02]  /*0360*/  UIADD3.X UR7, UPT, UPT, URZ, UR7, URZ, UP0, !UPT ;  /* 0x00000007ff077290 */ /* 0x000fc400087fe4ff */
[----:B------:R-:W-:-:S12]  /*0370*/  UIADD3.X UR5, UPT, UPT, URZ, UR5, URZ, UP1, !UPT ;  /* 0x00000005ff057290 */ /* 0x000fd80008ffe4ff */
.L_x_110:
[----:B------:R-:W-:Y:S01]  /*0380*/  MOV R6, UR6 ;  /* 0x0000000600067c02 */ /* 0x000fe20008000f00 */
[----:B------:R-:W-:-:S04]  /*0390*/  IMAD.U32 R7, RZ, RZ, UR7 ;  /* 0x00000007ff077e24 */ /* 0x000fc8000f8e00ff */
[----:B------:R-:W-:-:S05]  /*03a0*/  IMAD.WIDE R6, R5, 0x2, R6 ;  /* 0x0000000205067825 */ /* 0x000fca00078e0206 */
[----:B0---4-:R-:W2:Y:S01]  /*03b0*/  LDG.E.U16 R13, desc[UR8][R6.64+-0x10] ;  /* 0xfffff008060d7981 */ /* 0x011ea2000c1e1500 */
[----:B------:R-:W-:Y:S01]  /*03c0*/  MOV R8, UR4 ;  /* 0x0000000400087c02 */ /* 0x000fe20008000f00 */
[----:B------:R-:W-:-:S04]  /*03d0*/  IMAD.U32 R9, RZ, RZ, UR5 ;  /* 0x00000005ff097e24 */ /* 0x000fc8000f8e00ff */
[----:B------:R-:W-:-:S05]  /*03e0*/  IMAD.WIDE R8, R10, 0x2, R8 ;  /* 0x000000020a087825 */ /* 0x000fca00078e0208 */
[----:B--2---:R0:W-:Y:S04]  /*03f0*/  STG.E.U16 desc[UR8][R8.64+-0x10], R13 ;  /* 0xfffff00d08007986 */ /* 0x0041e8000c101508 */
[----:B------:R-:W2:Y:S04]  /*0400*/  LDG.E.U16 R15, desc[UR8][R6.64+-0xe] ;  /* 0xfffff208060f7981 */ /* 0x000ea8000c1e1500 */
[----:B--2---:R1:W-:Y:S04]  /*0410*/  STG.E.U16 desc[UR8][R8.64+-0xe], R15 ;  /* 0xfffff20f08007986 */ /* 0x0043e8000c101508 */
[----:B------:R-:W2:Y:S04]  /*0420*/  LDG.E.U16 R17, desc[UR8][R6.64+-0xc] ;  /* 0xfffff40806117981 */ /* 0x000ea8000c1e1500 */
[----:B--2---:R2:W-:Y:S04]  /*0430*/  STG.E.U16 desc[UR8][R8.64+-0xc], R17 ;  /* 0xfffff41108007986 */ /* 0x0045e8000c101508 */
[----:B------:R-:W3:Y:S04]  /*0440*/  LDG.E.U16 R19, desc[UR8][R6.64+-0xa] ;  /* 0xfffff60806137981 */ /* 0x000ee8000c1e1500 */
[----:B---3--:R3:W-:Y:S04]  /*0450*/  STG.E.U16 desc[UR8][R8.64+-0xa], R19 ;  /* 0xfffff61308007986 */ /* 0x0087e8000c101508 */
[----:B------:R-:W4:Y:S04]  /*0460*/  LDG.E.U16 R21, desc[UR8][R6.64+-0x8] ;  /* 0xfffff80806157981 */ /* 0x000f28000c1e1500 */
[----:B----4-:R4:W-:Y:S04]  /*0470*/  STG.E.U16 desc[UR8][R8.64+-0x8], R21 ;  /* 0xfffff81508007986 */ /* 0x0109e8000c101508 */
[----:B------:R-:W5:Y:S04]  /*0480*/  LDG.E.U16 R23, desc[UR8][R6.64+-0x6] ;  /* 0xfffffa0806177981 */ /* 0x000f68000c1e1500 */
[----:B-----5:R5:W-:Y:S04]  /*0490*/  STG.E.U16 desc[UR8][R8.64+-0x6], R23 ;  /* 0xfffffa1708007986 */ /* 0x020be8000c101508 */
[----:B0-----:R-:W2:Y:S04]  /*04a0*/  LDG.E.U16 R13, desc[UR8][R6.64+-0x4] ;  /* 0xfffffc08060d7981 */ /* 0x001ea8000c1e1500 */
[----:B--2---:R0:W-:Y:S04]  /*04b0*/  STG.E.U16 desc[UR8][R8.64+-0x4], R13 ;  /* 0xfffffc0d08007986 */ /* 0x0041e8000c101508 */
[----:B-1----:R-:W2:Y:S04]  /*04c0*/  LDG.E.U16 R15, desc[UR8][R6.64+-0x2] ;  /* 0xfffffe08060f7981 */ /* 0x002ea8000c1e1500 */
[----:B--2---:R1:W-:Y:S04]  /*04d0*/  STG.E.U16 desc[UR8][R8.64+-0x2], R15 ;  /* 0xfffffe0f08007986 */ /* 0x0043e8000c101508 */
[----:B------:R-:W2:Y:S04]  /*04e0*/  LDG.E.U16 R17, desc[UR8][R6.64] ;  /* 0x0000000806117981 */ /* 0x000ea8000c1e1500 */
[----:B--2---:R2:W-:Y:S04]  /*04f0*/  STG.E.U16 desc[UR8][R8.64], R17 ;  /* 0x0000001108007986 */ /* 0x0045e8000c101508 */
[----:B---3--:R-:W3:Y:S04]  /*0500*/  LDG.E.U16 R19, desc[UR8][R6.64+0x2] ;  /* 0x0000020806137981 */ /* 0x008ee8000c1e1500 */
[----:B---3--:R3:W-:Y:S04]  /*0510*/  STG.E.U16 desc[UR8][R8.64+0x2], R19 ;  /* 0x0000021308007986 */ /* 0x0087e8000c101508 */
[----:B----4-:R-:W4:Y:S04]  /*0520*/  LDG.E.U16 R21, desc[UR8][R6.64+0x4] ;  /* 0x0000040806157981 */ /* 0x010f28000c1e1500 */
[----:B----4-:R4:W-:Y:S04]  /*0530*/  STG.E.U16 desc[UR8][R8.64+0x4], R21 ;  /* 0x0000041508007986 */ /* 0x0109e8000c101508 */
[----:B-----5:R-:W5:Y:S04]  /*0540*/  LDG.E.U16 R23, desc[UR8][R6.64+0x6] ;  /* 0x0000060806177981 */ /* 0x020f68000c1e1500 */
[----:B-----5:R4:W-:Y:S04]  /*0550*/  STG.E.U16 desc[UR8][R8.64+0x6], R23 ;  /* 0x0000061708007986 */ /* 0x0209e8000c101508 */
[----:B0-----:R-:W5:Y:S04]  /*0560*/  LDG.E.U16 R13, desc[UR8][R6.64+0x8] ;  /* 0x00000808060d7981 */ /* 0x001f68000c1e1500 */
[----:B-----5:R4:W-:Y:S04]  /*0570*/  STG.E.U16 desc[UR8][R8.64+0x8], R13 ;  /* 0x0000080d08007986 */ /* 0x0209e8000c101508 */
[----:B-1----:R-:W5:Y:S04]  /*0580*/  LDG.E.U16 R15, desc[UR8][R6.64+0xa] ;  /* 0x00000a08060f7981 */ /* 0x002f68000c1e1500 */
[----:B-----5:R4:W-:Y:S04]  /*0590*/  STG.E.U16 desc[UR8][R8.64+0xa], R15 ;  /* 0x00000a0f08007986 */ /* 0x0209e8000c101508 */
[----:B--2---:R-:W2:Y:S01]  /*05a0*/  LDG.E.U16 R17, desc[UR8][R6.64+0xc] ;  /* 0x00000c0806117981 */ /* 0x004ea2000c1e1500 */
[----:B------:R-:W-:-:S04]  /*05b0*/  IADD3 R11, PT, PT, R11, 0x10, RZ ;  /* 0x000000100b0b7810 */ /* 0x000fc80007ffe0ff */
[----:B------:R-:W-:Y:S01]  /*05c0*/  ISETP.NE.AND P1, PT, R11, RZ, PT ;  /* 0x000000ff0b00720c */ /* 0x000fe20003f25270 */
[----:B--2---:R4:W-:Y:S04]  /*05d0*/  STG.E.U16 desc[UR8][R8.64+0xc], R17 ;  /* 0x00000c1108007986 */ /* 0x0049e8000c101508 */
[----:B---3--:R-:W2:Y:S01]  /*05e0*/  LDG.E.U16 R19, desc[UR8][R6.64+0xe] ;  /* 0x00000e0806137981 */ /* 0x008ea2000c1e1500 */
[----:B------:R-:W-:Y:S01]  /*05f0*/  VIADD R5, R5, 0x10 ;  /* 0x0000001005057836 */ /* 0x000fe20000000000 */
[----:B------:R-:W-:Y:S02]  /*0600*/  IADD3 R10, PT, PT, R10, 0x10, RZ ;  /* 0x000000100a0a7810 */ /* 0x000fe40007ffe0ff */
[----:B--2---:R4:W-:Y:S04]  /*0610*/  STG.E.U16 desc[UR8][R8.64+0xe], R19 ;  /* 0x00000e1308007986 */ /* 0x0049e8000c101508 */
[----:B------:R-:W-:Y:S05]  /*0620*/  @P1 BRA `(.L_x_110) ;  /* 0xfffffffc00541947 */ /* 0x000fea000383ffff */
.L_x_109:
[----:B0-----:R-:W-:Y:S05]  /*0630*/  @!P0 EXIT ;  /* 0x000000000000894d */ /* 0x001fea0003800000 */
[----:B------:R-:W-:Y:S02]  /*0640*/  ISETP.GE.U32.AND P0, PT, R12, 0x8, PT ;  /* 0x000000080c00780c */ /* 0x000fe40003f06070 */
[----:B------:R-:W-:-:S04]  /*0650*/  LOP3.LUT R14, R4, 0x7, RZ, 0xc0, !PT ;  /* 0x00000007040e7812 */ /* 0x000fc800078ec0ff */
[----:B------:R-:W-:-:S07]  /*0660*/  ISETP.NE.AND P1, PT, R14, RZ, PT ;  /* 0x000000ff0e00720c */ /* 0x000fce0003f25270 */
[----:B------:R-:W-:Y:S06]  /*0670*/  @!P0 BRA `(.L_x_111) ;  /* 0x00000000005c8947 */ /* 0x000fec0003800000 */
[----:B------:R-:W0:Y:S01]  /*0680*/  LDC.64 R6, c[0x0][0x380] ;  /* 0x0000e000ff067b82 */ /* 0x000e220000000a00 */
[----:B------:R-:W-:-:S07]  /*0690*/  IMAD.IADD R5, R0, 0x1, R3 ;  /* 0x0000000100057824 */ /* 0x000fce00078e0203 */
[----:B----4-:R-:W1:Y:S01]  /*06a0*/  LDC.64 R8, c[0x0][0x3a0] ;  /* 0x0000e800ff087b82 */ /* 0x010e620000000a00 */
[----:B0-----:R-:W-:-:S05]  /*06b0*/  IMAD.WIDE R6, R5, 0x2, R6 ;  /* 0x0000000205067825 */ /* 0x001fca00078e0206 */
[----:B------:R-:W2:Y:S01]  /*06c0*/  LDG.E.U16 R5, desc[UR8][R6.64] ;  /* 0x0000000806057981 */ /* 0x000ea2000c1e1500 */
[----:B------:R-:W-:-:S05]  /*06d0*/  IADD3 R11, PT, PT, R2, R3, RZ ;  /* 0x00000003020b7210 */ /* 0x000fca0007ffe0ff */
[----:B-1----:R-:W-:-:S05]  /*06e0*/  IMAD.WIDE R8, R11, 0x2, R8 ;  /* 0x000000020b087825 */ /* 0x002fca00078e0208 */
[----:B--2---:R0:W-:Y:S04]  /*06f0*/  STG.E.U16 desc[UR8][R8.64], R5 ;  /* 0x0000000508007986 */ /* 0x0041e8000c101508 */
[----:B------:R-:W2:Y:S04]  /*0700*/  LDG.E.U16 R11, desc[UR8][R6.64+0x2] ;  /* 0x00000208060b7981 */ /* 0x000ea8000c1e1500 */
[----:B--2---:R1:W-:Y:S04]  /*0710*/  STG.E.U16 desc[UR8][R8.64+0x2], R11 ;  /* 0x0000020b08007986 */ /* 0x0043e8000c101508 */
[----:B------:R-:W2:Y:S04]  /*0720*/  LDG.E.U16 R13, desc[UR8][R6.64+0x4] ;  /* 0x00000408060d7981 */ /* 0x000ea8000c1e1500 */
[----:B--2---:R2:W-:Y:S04]  /*0730*/  STG.E.U16 desc[UR8][R8.64+0x4], R13 ;  /* 0x0000040d08007986 */ /* 0x0045e8000c101508 */
[----:B------:R-:W3:Y:S04]  /*0740*/  LDG.E.U16 R15, desc[UR8][R6.64+0x6] ;  /* 0x00000608060f7981 */ /* 0x000ee8000c1e1500 */
[----:B---3--:R2:W-:Y:S04]  /*0750*/  STG.E.U16 desc[UR8][R8.64+0x6], R15 ;  /* 0x0000060f08007986 */ /* 0x0085e8000c101508 */
[----:B------:R-:W3:Y:S04]  /*0760*/  LDG.E.U16 R17, desc[UR8][R6.64+0x8] ;  /* 0x0000080806117981 */ /* 0x000ee8000c1e1500 */
[----:B---3--:R2:W-:Y:S04]  /*0770*/  STG.E.U16 desc[UR8][R8.64+0x8], R17 ;  /* 0x0000081108007986 */ /* 0x0085e8000c101508 */
[----:B------:R-:W3:Y:S04]  /*0780*/  LDG.E.U16 R19, desc[UR8][R6.64+0xa] ;  /* 0x00000a0806137981 */ /* 0x000ee8000c1e1500 */
[----:B---3--:R2:W-:Y:S04]  /*0790*/  STG.E.U16 desc[UR8][R8.64+0xa], R19 ;  /* 0x00000a1308007986 */ /* 0x0085e8000c101508 */
[----:B0-----:R-:W3:Y:S04]  /*07a0*/  LDG.E.U16 R5, desc[UR8][R6.64+0xc] ;  /* 0x00000c0806057981 */ /* 0x001ee8000c1e1500 */
[----:B---3--:R2:W-:Y:S04]  /*07b0*/  STG.E.U16 desc[UR8][R8.64+0xc], R5 ;  /* 0x00000c0508007986 */ /* 0x0085e8000c101508 */
[----:B-1----:R-:W3:Y:S01]  /*07c0*/  LDG.E.U16 R11, desc[UR8][R6.64+0xe] ;  /* 0x00000e08060b7981 */ /* 0x002ee2000c1e1500 */
[----:B------:R-:W-:-:S03]  /*07d0*/  VIADD R3, R3, 0x8 ;  /* 0x0000000803037836 */ /* 0x000fc60000000000 */
[----:B---3--:R2:W-:Y:S04]  /*07e0*/  STG.E.U16 desc[UR8][R8.64+0xe], R11 ;  /* 0x00000e0b08007986 */ /* 0x0085e8000c101508 */
.L_x_111:
[----:B------:R-:W-:Y:S05]  /*07f0*/  @!P1 EXIT ;  /* 0x000000000000994d */ /* 0x000fea0003800000 */
[----:B------:R-:W-:Y:S02]  /*0800*/  ISETP.GE.U32.AND P0, PT, R14, 0x4, PT ;  /* 0x000000040e00780c */ /* 0x000fe40003f06070 */
[----:B------:R-:W-:-:S04]  /*0810*/  LOP3.LUT R10, R4, 0x3, RZ, 0xc0, !PT ;  /* 0x00000003040a7812 */ /* 0x000fc800078ec0ff */
[----:B------:R-:W-:-:S07]  /*0820*/  ISETP.NE.AND P1, PT, R10, RZ, PT ;  /* 0x000000ff0a00720c */ /* 0x000fce0003f25270 */
[----:B------:R-:W-:Y:S06]  /*0830*/  @!P0 BRA `(.L_x_112) ;  /* 0x00000000003c8947 */ /* 0x000fec0003800000 */
[----:B--2---:R-:W0:Y:S01]  /*0840*/  LDC.64 R4, c[0x0][0x380] ;  /* 0x0000e000ff047b82 */ /* 0x004e220000000a00 */
[----:B------:R-:W-:-:S05]  /*0850*/  IADD3 R7, PT, PT, R0, R3, RZ ;  /* 0x0000000300077210 */ /* 0x000fca0007ffe0ff */
[----:B0-----:R-:W-:Y:S02]  /*0860*/  IMAD.WIDE R4, R7, 0x2, R4 ;  /* 0x0000000207047825 */ /* 0x001fe400078e0204 */
[----:B------:R-:W0:Y:S03]  /*0870*/  LDC.64 R6, c[0x0][0x3a0] ;  /* 0x0000e800ff067b82 */ /* 0x000e260000000a00 */
[----:B----4-:R-:W2:Y:S01]  /*0880*/  LDG.E.U16 R9, desc[UR8][R4.64] ;  /* 0x0000000804097981 */ /* 0x010ea2000c1e1500 */
[----:B------:R-:W-:-:S04]  /*0890*/  IMAD.IADD R11, R2, 0x1, R3 ;  /* 0x00000001020b7824 */ /* 0x000fc800078e0203 */
[----:B0-----:R-:W-:-:S05]  /*08a0*/  IMAD.WIDE R6, R11, 0x2, R6 ;  /* 0x000000020b067825 */ /* 0x001fca00078e0206 */
[----:B--2---:R0:W-:Y:S04]  /*08b0*/  STG.E.U16 desc[UR8][R6.64], R9 ;  /* 0x0000000906007986 */ /* 0x0041e8000c101508 */
[----:B------:R-:W2:Y:S04]  /*08c0*/  LDG.E.U16 R11, desc[UR8][R4.64+0x2] ;  /* 0x00000208040b7981 */ /* 0x000ea8000c1e1500 */
[----:B--2---:R0:W-:Y:S04]  /*08d0*/  STG.E.U16 desc[UR8][R6.64+0x2], R11 ;  /* 0x0000020b06007986 */ /* 0x0041e8000c101508 */
[----:B------:R-:W2:Y:S04]  /*08e0*/  LDG.E.U16 R13, desc[UR8][R4.64+0x4] ;  /* 0x00000408040d7981 */ /* 0x000ea8000c1e1500 */
[----:B--2---:R0:W-:Y:S04]  /*08f0*/  STG.E.U16 desc[UR8][R6.64+0x4], R13 ;  /* 0x0000040d06007986 */ /* 0x0041e8000c101508 */
[----:B------:R-:W2:Y:S01]  /*0900*/  LDG.E.U16 R15, desc[UR8][R4.64+0x6] ;  /* 0x00000608040f7981 */ /* 0x000ea2000c1e1500 */
[----:B------:R-:W-:-:S03]  /*0910*/  IADD3 R3, PT, PT, R3, 0x4, RZ ;  /* 0x0000000403037810 */ /* 0x000fc60007ffe0ff */
[----:B--2---:R0:W-:Y:S04]  /*0920*/  STG.E.U16 desc[UR8][R6.64+0x6], R15 ;  /* 0x0000060f06007986 */ /* 0x0041e8000c101508 */
.L_x_112:
[----:B------:R-:W-:Y:S05]  /*0930*/  @!P1 EXIT ;  /* 0x000000000000994d */ /* 0x000fea0003800000 */
[----:B0-----:R-:W0:Y:S01]  /*0940*/  LDC.64 R6, c[0x0][0x3a0] ;  /* 0x0000e800ff067b82 */ /* 0x001e220000000a00 */
[----:B--2---:R-:W-:Y:S01]  /*0950*/  IMAD.IADD R11, R2, 0x1, R3 ;  /* 0x00000001020b7824 */ /* 0x004fe200078e0203 */
[----:B----4-:R-:W-:Y:S01]  /*0960*/  IADD3 R13, PT, PT, R0, R3, RZ ;  /* 0x00000003000d7210 */ /* 0x010fe20007ffe0ff */
[----:B------:R-:W-:-:S05]  /*0970*/  IMAD.MOV R10, RZ, RZ, -R10 ;  /* 0x000000ffff0a7224 */ /* 0x000fca00078e0a0a */
[----:B------:R-:W1:Y:S02]  /*0980*/  LDC.64 R8, c[0x0][0x380] ;  /* 0x0000e000ff087b82 */ /* 0x000e640000000a00 */
.L_x_113:
[----:B-12---:R-:W-:-:S06]  /*0990*/  IMAD.WIDE R4, R13, 0x2, R8 ;  /* 0x000000020d047825 */ /* 0x006fcc00078e0208 */
[----:B------:R-:W2:Y:S01]  /*09a0*/  LDG.E.U16 R5, desc[UR8][R4.64] ;  /* 0x0000000804057981 */ /* 0x000ea2000c1e1500 */
[----:B------:R-:W-:Y:S01]  /*09b0*/  IADD3 R10, PT, PT, R10, 0x1, RZ ;  /* 0x000000010a0a7810 */ /* 0x000fe20007ffe0ff */
[----:B0-----:R-:W-:Y:S01]  /*09c0*/  IMAD.WIDE R2, R11, 0x2, R6 ;  /* 0x000000020b027825 */ /* 0x001fe200078e0206 */
[----:B------:R-:W-:Y:S02]  /*09d0*/  IADD3 R13, PT, PT, R13, 0x1, RZ ;  /* 0x000000010d0d7810 */ /* 0x000fe40007ffe0ff */
[----:B------:R-:W-:Y:S01]  /*09e0*/  ISETP.NE.AND P0, PT, R10, RZ, PT ;  /* 0x000000ff0a00720c */ /* 0x000fe20003f05270 */
[----:B------:R-:W-:Y:S01]  /*09f0*/  VIADD R11, R11, 0x1 ;  /* 0x000000010b0b7836 */ /* 0x000fe20000000000 */
[----:B--2---:R2:W-:Y:S11]  /*0a00*/  STG.E.U16 desc[UR8][R2.64], R5 ;  /* 0x0000000502007986 */ /* 0x0045f6000c101508 */
[----:B------:R-:W-:Y:S05]  /*0a10*/  @P0 BRA `(.L_x_113) ;  /* 0xfffffffc00dc0947 */ /* 0x000fea000383ffff */
[----:B------:R-:W-:Y:S05]  /*0a20*/  EXIT ;  /* 0x000000000000794d */ /* 0x000fea0003800000 */
.L_x_114:
        /* <DEDUP_REMOVED lines=13> */
.L_x_171:


//--------------------- .text._Z20copyRoiKernelBatchedI6__halfS0_EvPKT_iiiiiiPT0_iiiiii --------------------------
	.section	.text._Z20copyRoiKernelBatchedI6__halfS0_EvPKT_iiiiiiPT0_iiiiii,"ax",@progbits
	.align	128
        .global         _Z20copyRoiKernelBatchedI6__halfS0_EvPKT_iiiiiiPT0_iiiiii
        .type           _Z20copyRoiKernelBatchedI6__halfS0_EvPKT_iiiiiiPT0_iiiiii,@function
        .size           _Z20copyRoiKernelBatchedI6__halfS0_EvPKT_iiiiiiPT0_iiiiii,(.L_x_172 - _Z20copyRoiKernelBatchedI6__halfS0_EvPKT_iiiiiiPT0_iiiiii)
        .other          _Z20copyRoiKernelBatchedI6__halfS0_EvPKT_iiiiiiPT0_iiiiii,@"STO_CUDA_ENTRY STV_DEFAULT"
_Z20copyRoiKernelBatchedI6__halfS0_EvPKT_iiiiiiPT0_iiiiii:
.text._Z20copyRoiKernelBatchedI6__halfS0_EvPKT_iiiiiiPT0_iiiiii:
        /* <DEDUP_REMOVED lines=56> */
.L_x_116:
        /* <DEDUP_REMOVED lines=43> */
.L_x_115:
        /* <DEDUP_REMOVED lines=28> */
.L_x_117:
        /* <DEDUP_REMOVED lines=20> */
.L_x_118:
[----:B------:R-:W-:Y:S05]  /*0930*/  @!P1 EXIT ;  /* 0x000000000000994d */ /* 0x000fea0003800000 */
[----:B0-----:R-:W0:Y:S01]  /*0940*/  LDC.64 R6, c[0x0][0x3a0] ;  /* 0x0000e800ff067b82 */ /* 0x001e220000000a00 */
[----:B--2---:R-:W-:Y:S01]  /*0950*/  IMAD.IADD R11, R2, 0x1, R3 ;  /* 0x00000001020b7824 */ /* 0x004fe200078e0203 */
[----:B----4-:R-:W-:Y:S01]  /*0960*/  IADD3 R13, PT, PT, R0, R3, RZ ;  /* 0x00000003000d7210 */ /* 0x010fe20007ffe0ff */
[----:B------:R-:W-:-:S05]  /*0970*/  IMAD.MOV R10, RZ, RZ, -R10 ;  /* 0x000000ffff0a7224 */ /* 0x000fca00078e0a0a */
[----:B------:R-:W1:Y:S02]  /*0980*/  LDC.64 R8, c[0x0][0x380] ;  /* 0x0000e000ff087b82 */ /* 0x000e640000000a00 */
.L_x_119:
        /* <DEDUP_REMOVED lines=10> */
.L_x_120:
        /* <DEDUP_REMOVED lines=13> */
.L_x_172:


//--------------------- .text._Z20copyRoiKernelBatchedI6uchar35half3EvPKT_iiiiiiPT0_iiiiii --------------------------
	.section	.text._Z20copyRoiKernelBatchedI6uchar35half3EvPKT_iiiiiiPT0_iiiiii,"ax",@progbits
	.align	128
        .global         _Z20copyRoiKernelBatchedI6uchar35half3EvPKT_iiiiiiPT0_iiiiii
        .type           _Z20copyRoiKernelBatchedI6uchar35half3EvPKT_iiiiiiPT0_iiiiii,@function
        .size           _Z20copyRoiKernelBatchedI6uchar35half3EvPKT_iiiiiiPT0_iiiiii,(.L_x_173 - _Z20copyRoiKernelBatchedI6uchar35half3EvPKT_iiiiiiPT0_iiiiii)
        .other          _Z20copyRoiKernelBatchedI6uchar35half3EvPKT_iiiiiiPT0_iiiiii,@"STO_CUDA_ENTRY STV_DEFAULT"
_Z20copyRoiKernelBatchedI6uchar35half3EvPKT_iiiiiiPT0_iiiiii:
.text._Z20copyRoiKernelBatchedI6uchar35half3EvPKT_iiiiiiPT0_iiiiii:
        /* <DEDUP_REMOVED lines=56> */
.L_x_122:
[----:B------:R-:W-:Y:S01]  /*0380*/  MOV R6, UR6 ;  /* 0x0000000600067c02 */ /* 0x000fe20008000f00 */
[----:B------:R-:W-:-:S04]  /*0390*/  IMAD.U32 R7, RZ, RZ, UR7 ;  /* 0x00000007ff077e24 */ /* 0x000fc8000f8e00ff */
[----:B------:R-:W-:-:S05]  /*03a0*/  IMAD.WIDE R6, R5, 0x3, R6 ;  /* 0x0000000305067825 */ /* 0x000fca00078e0206 */
[----:B0-2---:R-:W2:Y:S04]  /*03b0*/  LDG.E.U8 R12, desc[UR8][R6.64+-0xb] ;  /* 0xfffff508060c7981 */ /* 0x005ea8000c1e1100 */
[----:B------:R-:W3:Y:S04]  /*03c0*/  LDG.E.U8 R14, desc[UR8][R6.64+-0xa] ;  /* 0xfffff608060e7981 */ /* 0x000ee8000c1e1100 */
[----:B------:R-:W4:Y:S01]  /*03d0*/  LDG.E.U8 R16, desc[UR8][R6.64+-0x9] ;  /* 0xfffff70806107981 */ /* 0x000f22000c1e1100 */
[----:B------:R-:W-:Y:S01]  /*03e0*/  MOV R8, UR4 ;  /* 0x0000000400087c02 */ /* 0x000fe20008000f00 */
[----:B------:R-:W-:-:S04]  /*03f0*/  IMAD.U32 R9, RZ, RZ, UR5 ;  /* 0x00000005ff097e24 */ /* 0x000fc8000f8e00ff */
[C---:B------:R-:W-:Y:S01]  /*0400*/  IMAD.WIDE R8, R10.reuse, 0x6, R8 ;  /* 0x000000060a087825 */ /* 0x040fe200078e0208 */
[----:B--2---:R-:W0:Y:S08]  /*0410*/  I2F.F16 R13, R12 ;  /* 0x0000000c000d7306 */ /* 0x004e300000200c00 */
[----:B---3--:R-:W1:Y:S01]  /*0420*/  I2F.F16 R15, R14 ;  /* 0x0000000e000f7306 */ /* 0x008e620000200c00 */
[----:B0-----:R0:W-:Y:S07]  /*0430*/  STG.E.U16 desc[UR8][R8.64+-0x18], R13 ;  /* 0xffffe80d08007986 */ /* 0x0011ee000c101508 */
[----:B----4-:R-:W2:Y:S01]  /*0440*/  I2F.F16 R19, R16 ;  /* 0x0000001000137306 */ /* 0x010ea20000200c00 */
[----:B-1----:R1:W-:Y:S04]  /*0450*/  STG.E.U16 desc[UR8][R8.64+-0x16], R15 ;  /* 0xffffea0f08007986 */ /* 0x0023e8000c101508 */
[----:B--2---:R2:W-:Y:S04]  /*0460*/  STG.E.U16 desc[UR8][R8.64+-0x14], R19 ;  /* 0xffffec1308007986 */ /* 0x0045e8000c101508 */
[----:B------:R-:W3:Y:S04]  /*0470*/  LDG.E.U8 R18, desc[UR8][R6.64+-0x8] ;  /* 0xfffff80806127981 */ /* 0x000ee8000c1e1100 */
[----:B------:R-:W4:Y:S04]  /*0480*/  LDG.E.U8 R20, desc[UR8][R6.64+-0x7] ;  /* 0xfffff90806147981 */ /* 0x000f28000c1e1100 */
[----:B------:R-:W5:Y:S01]  /*0490*/  LDG.E.U8 R12, desc[UR8][R6.64+-0x6] ;  /* 0xfffffa08060c7981 */ /* 0x000f62000c1e1100 */
[----:B---3--:R-:W3:Y:S08]  /*04a0*/  I2F.F16 R21, R18 ;  /* 0x0000001200157306 */ /* 0x008ef00000200c00 */
[----:B----4-:R-:W4:Y:S01]  /*04b0*/  I2F.F16 R23, R20 ;  /* 0x0000001400177306 */ /* 0x010f220000200c00 */
[----:B---3--:R3:W-:Y:S07]  /*04c0*/  STG.E.U16 desc[UR8][R8.64+-0x12], R21 ;  /* 0xffffee1508007986 */ /* 0x0087ee000c101508 */
[----:B-----5:R-:W5:Y:S01]  /*04d0*/  I2F.F16 R25, R12 ;  /* 0x0000000c00197306 */ /* 0x020f620000200c00 */
[----:B----4-:R4:W-:Y:S04]  /*04e0*/  STG.E.U16 desc[UR8][R8.64+-0x10], R23 ;  /* 0xfffff01708007986 */ /* 0x0109e8000c101508 */
[----:B-----5:R5:W-:Y:S04]  /*04f0*/  STG.E.U16 desc[UR8][R8.64+-0xe], R25 ;  /* 0xfffff21908007986 */ /* 0x020be8000c101508 */
[----:B0-----:R-:W2:Y:S04]  /*0500*/  LDG.E.U8 R13, desc[UR8][R6.64+-0x5] ;  /* 0xfffffb08060d7981 */ /* 0x001ea8000c1e1100 */
[----:B------:R-:W1:Y:S04]  /*0510*/  LDG.E.U8 R14, desc[UR8][R6.64+-0x4] ;  /* 0xfffffc08060e7981 */ /* 0x000e68000c1e1100 */
[----:B------:R-:W3:Y:S01]  /*0520*/  LDG.E.U8 R16, desc[UR8][R6.64+-0x3] ;  /* 0xfffffd0806107981 */ /* 0x000ee2000c1e1100 */
[----:B--2---:R-:W0:Y:S08]  /*0530*/  I2F.F16 R13, R13 ;  /* 0x0000000d000d7306 */ /* 0x004e300000200c00 */
[----:B-1----:R-:W1:Y:S01]  /*0540*/  I2F.F16 R15, R14 ;  /* 0x0000000e000f7306 */ /* 0x002e620000200c00 */
[----:B0-----:R0:W-:Y:S07]  /*0550*/  STG.E.U16 desc[UR8][R8.64+-0xc], R13 ;  /* 0xfffff40d08007986 */ /* 0x0011ee000c101508 */
[----:B---3--:R-:W2:Y:S01]  /*0560*/  I2F.F16 R19, R16 ;  /* 0x0000001000137306 */ /* 0x008ea20000200c00 */
        /* <DEDUP_REMOVED lines=35> */
[----:B---3--:R-:W0:Y:S01]  /*07a0*/  I2F.F16 R19, R16 ;  /* 0x0000001000137306 */ /* 0x008e220000200c00 */
[----:B-1----:R2:W-:Y:S04]  /*07b0*/  STG.E.U16 desc[UR8][R8.64+0xe], R15 ;  /* 0x00000e0f08007986 */ /* 0x0025e8000c101508 */
[----:B0-----:R2:W-:Y:S04]  /*07c0*/  STG.E.U16 desc[UR8][R8.64+0x10], R19 ;  /* 0x0000101308007986 */ /* 0x0015e8000c101508 */
[----:B------:R-:W3:Y:S04]  /*07d0*/  LDG.E.U8 R12, desc[UR8][R6.64+0xa] ;  /* 0x00000a08060c7981 */ /* 0x000ee8000c1e1100 */
[----:B------:R-:W4:Y:S04]  /*07e0*/  LDG.E.U8 R18, desc[UR8][R6.64+0xb] ;  /* 0x00000b0806127981 */ /* 0x000f28000c1e1100 */
[----:B------:R-:W5:Y:S01]  /*07f0*/  LDG.E.U8 R20, desc[UR8][R6.64+0xc] ;  /* 0x00000c0806147981 */ /* 0x000f62000c1e1100 */
[----:B------:R-:W-:Y:S01]  /*0800*/  IADD3 R11, PT, PT, R11, 0x8, RZ ;  /* 0x000000080b0b7810 */ /* 0x000fe20007ffe0ff */
[----:B------:R-:W-:Y:S01]  /*0810*/  VIADD R5, R5, 0x8 ;  /* 0x0000000805057836 */ /* 0x000fe20000000000 */
[----:B------:R-:W-:-:S02]  /*0820*/  IADD3 R10, PT, PT, R10, 0x8, RZ ;  /* 0x000000080a0a7810 */ /* 0x000fc40007ffe0ff */
[----:B------:R-:W-:Y:S01]  /*0830*/  ISETP.NE.AND P1, PT, R11, RZ, PT ;  /* 0x000000ff0b00720c */ /* 0x000fe20003f25270 */
[----:B---3--:R-:W0:Y:S08]  /*0840*/  I2F.F16 R21, R12 ;  /* 0x0000000c00157306 */ /* 0x008e300000200c00 */
[----:B----4-:R-:W1:Y:S01]  /*0850*/  I2F.F16 R23, R18 ;  /* 0x0000001200177306 */ /* 0x010e620000200c00 */
[----:B0-----:R2:W-:Y:S07]  /*0860*/  STG.E.U16 desc[UR8][R8.64+0x12], R21 ;  /* 0x0000121508007986 */ /* 0x0015ee000c101508 */
[----:B-----5:R-:W0:Y:S01]  /*0870*/  I2F.F16 R25, R20 ;  /* 0x0000001400197306 */ /* 0x020e220000200c00 */
[----:B-1----:R2:W-:Y:S04]  /*0880*/  STG.E.U16 desc[UR8][R8.64+0x14], R23 ;  /* 0x0000141708007986 */ /* 0x0025e8000c101508 */
[----:B0-----:R2:W-:Y:S01]  /*0890*/  STG.E.U16 desc[UR8][R8.64+0x16], R25 ;  /* 0x0000161908007986 */ /* 0x0015e2000c101508 */
[----:B------:R-:W-:Y:S05]  /*08a0*/  @P1 BRA `(.L_x_122) ;  /* 0xfffffff800b41947 */ /* 0x000fea000383ffff */
.L_x_121:
[----:B0-----:R-:W-:Y:S05]  /*08b0*/  @!P0 EXIT ;  /* 0x000000000000894d */ /* 0x001fea0003800000 */
[----:B------:R-:W-:Y:S02]  /*08c0*/  ISETP.GE.U32.AND P0, PT, R17, 0x4, PT ;  /* 0x000000041100780c */ /* 0x000fe40003f06070 */
[----:B------:R-:W-:-:S04]  /*08d0*/  LOP3.LUT R20, R4, 0x3, RZ, 0xc0, !PT ;  /* 0x0000000304147812 */ /* 0x000fc800078ec0ff */
[----:B------:R-:W-:-:S07]  /*08e0*/  ISETP.NE.AND P1, PT, R20, RZ, PT ;  /* 0x000000ff1400720c */ /* 0x000fce0003f25270 */
[----:B------:R-:W-:Y:S06]  /*08f0*/  @!P0 BRA `(.L_x_123) ;  /* 0x0000000000ac8947 */ /* 0x000fec0003800000 */
[----:B------:R-:W0:Y:S01]  /*0900*/  LDC.64 R6, c[0x0][0x380] ;  /* 0x0000e000ff067b82 */ /* 0x000e220000000a00 */
[----:B------:R-:W-:-:S07]  /*0910*/  IMAD.IADD R5, R2, 0x1, R3 ;  /* 0x0000000102057824 */ /* 0x000fce00078e0203 */
[----:B--2---:R-:W1:Y:S01]  /*0920*/  LDC.64 R8, c[0x0][0x3a0] ;  /* 0x0000e800ff087b82 */ /* 0x004e620000000a00 */
[----:B0-----:R-:W-:-:S05]  /*0930*/  IMAD.WIDE R6, R5, 0x3, R6 ;  /* 0x0000000305067825 */ /* 0x001fca00078e0206 */
[----:B------:R-:W2:Y:S04]  /*0940*/  LDG.E.U8 R5, desc[UR8][R6.64] ;  /* 0x0000000806057981 */ /* 0x000ea8000c1e1100 */
[----:B------:R-:W3:Y:S04]  /*0950*/  LDG.E.U8 R10, desc[UR8][R6.64+0x1] ;  /* 0x00000108060a7981 */ /* 0x000ee8000c1e1100 */
[----:B------:R-:W4:Y:S01]  /*0960*/  LDG.E.U8 R12, desc[UR8][R6.64+0x2] ;  /* 0x00000208060c7981 */ /* 0x000f22000c1e1100 */
[----:B------:R-:W-:-:S05]  /*0970*/  IADD3 R15, PT, PT, R0, R3, RZ ;  /* 0x00000003000f7210 */ /* 0x000fca0007ffe0ff */
[----:B-1----:R-:W-:Y:S01]  /*0980*/  IMAD.WIDE R8, R15, 0x6, R8 ;  /* 0x000000060f087825 */ /* 0x002fe200078e0208 */
        /* <DEDUP_REMOVED lines=24> */
[----:B------:R-:W2:Y:S04]  /*0b10*/  LDG.E.U8 R14, desc[UR8][R6.64+0x9] ;  /* 0x00000908060e7981 */ /* 0x000ea8000c1e1100 */
[----:B------:R-:W4:Y:S04]  /*0b20*/  LDG.E.U8 R16, desc[UR8][R6.64+0xa] ;  /* 0x00000a0806107981 */ /* 0x000f28000c1e1100 */
[----:B------:R-:W5:Y:S01]  /*0b30*/  LDG.E.U8 R18, desc[UR8][R6.64+0xb] ;  /* 0x00000b0806127981 */ /* 0x000f62000c1e1100 */
[----:B------:R-:W-:Y:S01]  /*0b40*/  VIADD R3, R3, 0x4 ;  /* 0x0000000403037836 */ /* 0x000fe20000000000 */
[----:B--2---:R-:W1:Y:S08]  /*0b50*/  I2F.F16 R15, R14 ;  /* 0x0000000e000f7306 */ /* 0x004e700000200c00 */
[----:B----4-:R-:W2:Y:S01]  /*0b60*/  I2F.F16 R17, R16 ;  /* 0x0000001000117306 */ /* 0x010ea20000200c00 */
[----:B-1----:R0:W-:Y:S07]  /*0b70*/  STG.E.U16 desc[UR8][R8.64+0x12], R15 ;  /* 0x0000120f08007986 */ /* 0x0021ee000c101508 */
[----:B-----5:R-:W1:Y:S01]  /*0b80*/  I2F.F16 R19, R18 ;  /* 0x0000001200137306 */ /* 0x020e620000200c00 */
[----:B--2---:R0:W-:Y:S04]  /*0b90*/  STG.E.U16 desc[UR8][R8.64+0x14], R17 ;  /* 0x0000141108007986 */ /* 0x0041e8000c101508 */
[----:B-1----:R0:W-:Y:S02]  /*0ba0*/  STG.E.U16 desc[UR8][R8.64+0x16], R19 ;  /* 0x0000161308007986 */ /* 0x0021e4000c101508 */
.L_x_123:
[----:B------:R-:W-:Y:S05]  /*0bb0*/  @!P1 EXIT ;  /* 0x000000000000994d */ /* 0x000fea0003800000 */
[----:B------:R-:W-:Y:S02]  /*0bc0*/  ISETP.NE.AND P0, PT, R20, 0x1, PT ;  /* 0x000000011400780c */ /* 0x000fe40003f05270 */
[----:B------:R-:W-:-:S04]  /*0bd0*/  LOP3.LUT R4, R4, 0x1, RZ, 0xc0, !PT ;  /* 0x0000000104047812 */ /* 0x000fc800078ec0ff */
[----:B------:R-:W-:-:S07]  /*0be0*/  ISETP.NE.U32.AND P1, PT, R4, 0x1, PT ;  /* 0x000000010400780c */ /* 0x000fce0003f25070 */
[----:B------:R-:W-:Y:S06]  /*0bf0*/  @!P0 BRA `(.L_x_124) ;  /* 0x0000000000648947 */ /* 0x000fec0003800000 */
[----:B0-----:R-:W0:Y:S01]  /*0c00*/  LDC.64 R4, c[0x0][0x380] ;  /* 0x0000e000ff047b82 */ /* 0x001e220000000a00 */
[----:B------:R-:W-:-:S05]  /*0c10*/  IADD3 R7, PT, PT, R2, R3, RZ ;  /* 0x0000000302077210 */ /* 0x000fca0007ffe0ff */
[----:B0-----:R-:W-:Y:S02]  /*0c20*/  IMAD.WIDE R4, R7, 0x3, R4 ;  /* 0x0000000307047825 */ /* 0x001fe400078e0204 */
[----:B------:R-:W0:Y:S03]  /*0c30*/  LDC.64 R6, c[0x0][0x3a0] ;  /* 0x0000e800ff067b82 */ /* 0x000e260000000a00 */
[----:B--2---:R-:W2:Y:S04]  /*0c40*/  LDG.E.U8 R8, desc[UR8][R4.64] ;  /* 0x0000000804087981 */ /* 0x004ea8000c1e1100 */
[----:B------:R-:W3:Y:S04]  /*0c50*/  LDG.E.U8 R10, desc[UR8][R4.64+0x1] ;  /* 0x00000108040a7981 */ /* 0x000ee8000c1e1100 */
[----:B------:R-:W4:Y:S01]  /*0c60*/  LDG.E.U8 R12, desc[UR8][R4.64+0x2] ;  /* 0x00000208040c7981 */ /* 0x000f22000c1e1100 */
[----:B------:R-:W-:-:S04]  /*0c70*/  IMAD.IADD R15, R0, 0x1, R3 ;  /* 0x00000001000f7824 */ /* 0x000fc800078e0203 */
[----:B0-----:R-:W-:Y:S01]  /*0c80*/  IMAD.WIDE R6, R15, 0x6, R6 ;  /* 0x000000060f067825 */ /* 0x001fe200078e0206 */
[----:B--2---:R-:W0:Y:S08]  /*0c90*/  I2F.F16 R9, R8 ;  /* 0x0000000800097306 */ /* 0x004e300000200c00 */
[----:B---3--:R-:W1:Y:S01]  /*0ca0*/  I2F.F16 R11, R10 ;  /* 0x0000000a000b7306 */ /* 0x008e620000200c00 */
[----:B0-----:R3:W-:Y:S07]  /*0cb0*/  STG.E.U16 desc[UR8][R6.64], R9 ;  /* 0x0000000906007986 */ /* 0x0017ee000c101508 */
[----:B----4-:R-:W0:Y:S01]  /*0cc0*/  I2F.F16 R13, R12 ;  /* 0x0000000c000d7306 */ /* 0x010e220000200c00 */
[----:B-1----:R3:W-:Y:S04]  /*0cd0*/  STG.E.U16 desc[UR8][R6.64+0x2], R11 ;  /* 0x0000020b06007986 */ /* 0x0027e8000c101508 */
[----:B0-----:R3:W-:Y:S04]  /*0ce0*/  STG.E.U16 desc[UR8][R6.64+0x4], R13 ;  /* 0x0000040d06007986 */ /* 0x0017e8000c101508 */
[----:B------:R-:W2:Y:S04]  /*0cf0*/  LDG.E.U8 R14, desc[UR8][R4.64+0x3] ;  /* 0x00000308040e7981 */ /* 0x000ea8000c1e1100 */
[----:B------:R-:W4:Y:S04]  /*0d00*/  LDG.E.U8 R16, desc[UR8][R4.64+0x4] ;  /* 0x0000040804107981 */ /* 0x000f28000c1e1100 */
[----:B------:R-:W5:Y:S01]  /*0d10*/  LDG.E.U8 R18, desc[UR8][R4.64+0x5] ;  /* 0x0000050804127981 */ /* 0x000f62000c1e1100 */
[----:B------:R-:W-:Y:S01]  /*0d20*/  IADD3 R3, PT, PT, R3, 0x2, RZ ;  /* 0x0000000203037810 */ /* 0x000fe20007ffe0ff */
[----:B--2---:R-:W0:Y:S08]  /*0d30*/  I2F.F16 R15, R14 ;  /* 0x0000000e000f7306 */ /* 0x004e300000200c00 */
[----:B----4-:R-:W1:Y:S01]  /*0d40*/  I2F.F16 R17, R16 ;  /* 0x0000001000117306 */ /* 0x010e620000200c00 */
[----:B0-----:R3:W-:Y:S07]  /*0d50*/  STG.E.U16 desc[UR8][R6.64+0x6], R15 ;  /* 0x0000060f06007986 */ /* 0x0017ee000c101508 */
[----:B-----5:R-:W0:Y:S01]  /*0d60*/  I2F.F16 R19, R18 ;  /* 0x0000001200137306 */ /* 0x020e220000200c00 */
[----:B-1----:R3:W-:Y:S04]  /*0d70*/  STG.E.U16 desc[UR8][R6.64+0x8], R17 ;  /* 0x0000081106007986 */ /* 0x0027e8000c101508 */
[----:B0-----:R3:W-:Y:S02]  /*0d80*/  STG.E.U16 desc[UR8][R6.64+0xa], R19 ;  /* 0x00000a1306007986 */ /* 0x0017e4000c101508 */
.L_x_124:
[----:B------:R-:W-:Y:S05]  /*0d90*/  @P1 EXIT ;  /* 0x000000000000194d */ /* 0x000fea0003800000 */
[----:B0-----:R-:W0:Y:S01]  /*0da0*/  LDC.64 R4, c[0x0][0x380] ;  /* 0x0000e000ff047b82 */ /* 0x001e220000000a00 */
[----:B---3--:R-:W-:-:S04]  /*0db0*/  IMAD.IADD R7, R2, 0x1, R3 ;  /* 0x0000000102077824 */ /* 0x008fc800078e0203 */
[----:B0-----:R-:W-:-:S03]  /*0dc0*/  IMAD.WIDE R4, R7, 0x3, R4 ;  /* 0x0000000307047825 */ /* 0x001fc600078e0204 */
[----:B------:R-:W0:Y:S02]  /*0dd0*/  LDC.64 R6, c[0x0][0x3a0] ;  /* 0x0000e800ff067b82 */ /* 0x000e240000000a00 */
[----:B--2---:R-:W2:Y:S04]  /*0de0*/  LDG.E.U8 R8, desc[UR8][R4.64] ;  /* 0x0000000804087981 */ /* 0x004ea8000c1e1100 */
[----:B------:R-:W3:Y:S04]  /*0df0*/  LDG.E.U8 R10, desc[UR8][R4.64+0x1] ;  /* 0x00000108040a7981 */ /* 0x000ee8000c1e1100 */
[----:B------:R-:W4:Y:S01]  /*0e00*/  LDG.E.U8 R12, desc[UR8][R4.64+0x2] ;  /* 0x00000208040c7981 */ /* 0x000f22000c1e1100 */
[----:B------:R-:W-:-:S05]  /*0e10*/  IADD3 R3, PT, PT, R0, R3, RZ ;  /* 0x0000000300037210 */ /* 0x000fca0007ffe0ff */
[----:B0-----:R-:W-:Y:S01]  /*0e20*/  IMAD.WIDE R2, R3, 0x6, R6 ;  /* 0x0000000603027825 */ /* 0x001fe200078e0206 */
[----:B--2---:R-:W0:Y:S08]  /*0e30*/  I2F.F16 R9, R8 ;  /* 0x0000000800097306 */ /* 0x004e300000200c00 */
[----:B---3--:R-:W1:Y:S01]  /*0e40*/  I2F.F16 R11, R10 ;  /* 0x0000000a000b7306 */ /* 0x008e620000200c00 */
[----:B0-----:R-:W-:Y:S07]  /*0e50*/  STG.E.U16 desc[UR8][R2.64], R9 ;  /* 0x0000000902007986 */ /* 0x001fee000c101508 */
[----:B----4-:R-:W0:Y:S01]  /*0e60*/  I2F.F16 R13, R12 ;  /* 0x0000000c000d7306 */ /* 0x010e220000200c00 */
[----:B-1----:R-:W-:Y:S04]  /*0e70*/  STG.E.U16 desc[UR8][R2.64+0x2], R11 ;  /* 0x0000020b02007986 */ /* 0x002fe8000c101508 */
[----:B0-----:R-:W-:Y:S01]  /*0e80*/  STG.E.U16 desc[UR8][R2.64+0x4], R13 ;  /* 0x0000040d02007986 */ /* 0x001fe2000c101508 */
[----:B------:R-:W-:Y:S05]  /*0e90*/  EXIT ;  /* 0x000000000000794d */ /* 0x000fea0003800000 */
.L_x_125:
        /* <DEDUP_REMOVED lines=14> */
.L_x_173:


//--------------------- .text._Z20copyRoiKernelBatchedI6uchar3S0_EvPKT_iiiiiiPT0_iiiiii --------------------------
	.section	.text._Z20copyRoiKernelBatchedI6uchar3S0_EvPKT_iiiiiiPT0_iiiiii,"ax",@progbits
	.align	128
        .global         _Z20copyRoiKernelBatchedI6uchar3S0_EvPKT_iiiiiiPT0_iiiiii
        .type           _Z20copyRoiKernelBatchedI6uchar3S0_EvPKT_iiiiiiPT0_iiiiii,@function
        .size           _Z20copyRoiKernelBatchedI6uchar3S0_EvPKT_iiiiiiPT0_iiiiii,(.L_x_174 - _Z20copyRoiKernelBatchedI6uchar3S0_EvPKT_iiiiiiPT0_iiiiii)
        .other          _Z20copyRoiKernelBatchedI6uchar3S0_EvPKT_iiiiiiPT0_iiiiii,@"STO_CUDA_ENTRY STV_DEFAULT"
_Z20copyRoiKernelBatchedI6uchar3S0_EvPKT_iiiiiiPT0_iiiiii:
.text._Z20copyRoiKernelBatchedI6uchar3S0_EvPKT_iiiiiiPT0_iiiiii:
        /* <DEDUP_REMOVED lines=56> */
.L_x_127:
[----:B------:R-:W-:Y:S01]  /*0380*/  MOV R6, UR6 ;  /* 0x0000000600067c02 */ /* 0x000fe20008000f00 */
[----:B------:R-:W-:-:S04]  /*0390*/  IMAD.U32 R7, RZ, RZ, UR7 ;  /* 0x00000007ff077e24 */ /* 0x000fc8000f8e00ff */
[----:B------:R-:W-:-:S05]  /*03a0*/  IMAD.WIDE R6, R5, 0x3, R6 ;  /* 0x0000000305067825 */ /* 0x000fca00078e0206 */
[----:B0---4-:R-:W2:Y:S04]  /*03b0*/  LDG.E.U8 R13, desc[UR8][R6.64+-0xb] ;  /* 0xfffff508060d7981 */ /* 0x011ea8000c1e1100 */
[----:B------:R-:W3:Y:S04]  /*03c0*/  LDG.E.U8 R15, desc[UR8][R6.64+-0xa] ;  /* 0xfffff608060f7981 */ /* 0x000ee8000c1e1100 */
[----:B------:R-:W4:Y:S01]  /*03d0*/  LDG.E.U8 R17, desc[UR8][R6.64+-0x9] ;  /* 0xfffff70806117981 */ /* 0x000f22000c1e1100 */
[----:B------:R-:W-:Y:S01]  /*03e0*/  MOV R8, UR4 ;  /* 0x0000000400087c02 */ /* 0x000fe20008000f00 */
[----:B------:R-:W-:-:S04]  /*03f0*/  IMAD.U32 R9, RZ, RZ, UR5 ;  /* 0x00000005ff097e24 */ /* 0x000fc8000f8e00ff */
[----:B------:R-:W-:-:S05]  /*0400*/  IMAD.WIDE R8, R10, 0x3, R8 ;  /* 0x000000030a087825 */ /* 0x000fca00078e0208 */
[----:B--2---:R0:W-:Y:S04]  /*0410*/  STG.E.U8 desc[UR8][R8.64+-0xb], R13 ;  /* 0xfffff50d08007986 */ /* 0x0041e8000c101108 */
[----:B---3--:R1:W-:Y:S04]  /*0420*/  STG.E.U8 desc[UR8][R8.64+-0xa], R15 ;  /* 0xfffff60f08007986 */ /* 0x0083e8000c101108 */
[----:B----4-:R2:W-:Y:S04]  /*0430*/  STG.E.U8 desc[UR8][R8.64+-0x9], R17 ;  /* 0xfffff71108007986 */ /* 0x0105e8000c101108 */
[----:B------:R-:W3:Y:S04]  /*0440*/  LDG.E.U8 R19, desc[UR8][R6.64+-0x8] ;  /* 0xfffff80806137981 */ /* 0x000ee8000c1e1100 */
[----:B------:R-:W4:Y:S04]  /*0450*/  LDG.E.U8 R21, desc[UR8][R6.64+-0x7] ;  /* 0xfffff90806157981 */ /* 0x000f28000c1e1100 */
[----:B------:R-:W5:Y:S04]  /*0460*/  LDG.E.U8 R23, desc[UR8][R6.64+-0x6] ;  /* 0xfffffa0806177981 */ /* 0x000f68000c1e1100 */
[----:B---3--:R3:W-:Y:S04]  /*0470*/  STG.E.U8 desc[UR8][R8.64+-0x8], R19 ;  /* 0xfffff81308007986 */ /* 0x0087e8000c101108 */
[----:B----4-:R4:W-:Y:S04]  /*0480*/  STG.E.U8 desc[UR8][R8.64+-0x7], R21 ;  /* 0xfffff91508007986 */ /* 0x0109e8000c101108 */
[----:B-----5:R5:W-:Y:S04]  /*0490*/  STG.E.U8 desc[UR8][R8.64+-0x6], R23 ;  /* 0xfffffa1708007986 */ /* 0x020be8000c101108 */
[----:B------:R-:W2:Y:S04]  /*04a0*/  LDG.E.U8 R25, desc[UR8][R6.64+-0x5] ;  /* 0xfffffb0806197981 */ /* 0x000ea8000c1e1100 */
[----:B------:R-:W3:Y:S04]  /*04b0*/  LDG.E.U8 R27, desc[UR8][R6.64+-0x4] ;  /* 0xfffffc08061b7981 */ /* 0x000ee8000c1e1100 */
[----:B0-----:R-:W4:Y:S04]  /*04c0*/  LDG.E.U8 R13, desc[UR8][R6.64+-0x3] ;  /* 0xfffffd08060d7981 */ /* 0x001f28000c1e1100 */
[----:B--2---:R0:W-:Y:S04]  /*04d0*/  STG.E.U8 desc[UR8][R8.64+-0x5], R25 ;  /* 0xfffffb1908007986 */ /* 0x0041e8000c101108 */
[----:B---3--:R-:W-:Y:S04]  /*04e0*/  STG.E.U8 desc[UR8][R8.64+-0x4], R27 ;  /* 0xfffffc1b08007986 */ /* 0x008fe8000c101108 */
[----:B----4-:R2:W-:Y:S04]  /*04f0*/  STG.E.U8 desc[UR8][R8.64+-0x3], R13 ;  /* 0xfffffd0d08007986 */ /* 0x0105e8000c101108 */
[----:B-1----:R-:W3:Y:S04]  /*0500*/  LDG.E.U8 R15, desc[UR8][R6.64+-0x2] ;  /* 0xfffffe08060f7981 */ /* 0x002ee8000c1e1100 */
[----:B------:R-:W4:Y:S04]  /*0510*/  LDG.E.U8 R17, desc[UR8][R6.64+-0x1] ;  /* 0xffffff0806117981 */ /* 0x000f28000c1e1100 */
[----:B------:R-:W5:Y:S04]  /*0520*/  LDG.E.U8 R19, desc[UR8][R6.64] ;  /* 0x0000000806137981 */ /* 0x000f68000c1e1100 */
[----:B---3--:R1:W-:Y:S04]  /*0530*/  STG.E.U8 desc[UR8][R8.64+-0x2], R15 ;  /* 0xfffffe0f08007986 */ /* 0x0083e8000c101108 */
[----:B----4-:R3:W-:Y:S04]  /*0540*/  STG.E.U8 desc[UR8][R8.64+-0x1], R17 ;  /* 0xffffff1108007986 */ /* 0x0107e8000c101108 */
[----:B-----5:R4:W-:Y:S04]  /*0550*/  STG.E.U8 desc[UR8][R8.64], R19 ;  /* 0x0000001308007986 */ /* 0x0209e8000c101108 */
[----:B------:R-:W5:Y:S04]  /*0560*/  LDG.E.U8 R21, desc[UR8][R6.64+0x1] ;  /* 0x0000010806157981 */ /* 0x000f68000c1e1100 */
[----:B------:R-:W2:Y:S04]  /*0570*/  LDG.E.U8 R23, desc[UR8][R6.64+0x2] ;  /* 0x0000020806177981 */ /* 0x000ea8000c1e1100 */
[----:B0-----:R-:W3:Y:S04]  /*0580*/  LDG.E.U8 R25, desc[UR8][R6.64+0x3] ;  /* 0x0000030806197981 */ /* 0x001ee8000c1e1100 */
[----:B-----5:R0:W-:Y:S04]  /*0590*/  STG.E.U8 desc[UR8][R8.64+0x1], R21 ;  /* 0x0000011508007986 */ /* 0x0201e8000c101108 */
[----:B--2---:R2:W-:Y:S04]  /*05a0*/  STG.E.U8 desc[UR8][R8.64+0x2], R23 ;  /* 0x0000021708007986 */ /* 0x0045e8000c101108 */
[----:B---3--:R3:W-:Y:S04]  /*05b0*/  STG.E.U8 desc[UR8][R8.64+0x3], R25 ;  /* 0x0000031908007986 */ /* 0x0087e8000c101108 */
[----:B------:R-:W5:Y:S04]  /*05c0*/  LDG.E.U8 R13, desc[UR8][R6.64+0x4] ;  /* 0x00000408060d7981 */ /* 0x000f68000c1e1100 */
[----:B------:R-:W4:Y:S04]  /*05d0*/  LDG.E.U8 R27, desc[UR8][R6.64+0x5] ;  /* 0x00000508061b7981 */ /* 0x000f28000c1e1100 */
[----:B-1----:R-:W2:Y:S04]  /*05e0*/  LDG.E.U8 R15, desc[UR8][R6.64+0x6] ;  /* 0x00000608060f7981 */ /* 0x002ea8000c1e1100 */
[----:B-----5:R1:W-:Y:S04]  /*05f0*/  STG.E.U8 desc[UR8][R8.64+0x4], R13 ;  /* 0x0000040d08007986 */ /* 0x0203e8000c101108 */
[----:B----4-:R4:W-:Y:S04]  /*0600*/  STG.E.U8 desc[UR8][R8.64+0x5], R27 ;  /* 0x0000051b08007986 */ /* 0x0109e8000c101108 */
[----:B--2---:R4:W-:Y:S04]  /*0610*/  STG.E.U8 desc[UR8][R8.64+0x6], R15 ;  /* 0x0000060f08007986 */ /* 0x0049e8000c101108 */
[----:B------:R-:W2:Y:S04]  /*0620*/  LDG.E.U8 R17, desc[UR8][R6.64+0x7] ;  /* 0x0000070806117981 */ /* 0x000ea8000c1e1100 */
[----:B------:R-:W5:Y:S04]  /*0630*/  LDG.E.U8 R19, desc[UR8][R6.64+0x8] ;  /* 0x0000080806137981 */ /* 0x000f68000c1e1100 */
[----:B0-----:R-:W3:Y:S01]  /*0640*/  LDG.E.U8 R21, desc[UR8][R6.64+0x9] ;  /* 0x0000090806157981 */ /* 0x001ee2000c1e1100 */
[----:B------:R-:W-:-:S03]  /*0650*/  IADD3 R11, PT, PT, R11, 0x8, RZ ;  /* 0x000000080b0b7810 */ /* 0x000fc60007ffe0ff */
[----:B--2---:R4:W-:Y:S04]  /*0660*/  STG.E.U8 desc[UR8][R8.64+0x7], R17 ;  /* 0x0000071108007986 */ /* 0x0049e8000c101108 */
[----:B-----5:R4:W-:Y:S04]  /*0670*/  STG.E.U8 desc[UR8][R8.64+0x8], R19 ;  /* 0x0000081308007986 */ /* 0x0209e8000c101108 */
[----:B---3--:R4:W-:Y:S04]  /*0680*/  STG.E.U8 desc[UR8][R8.64+0x9], R21 ;  /* 0x0000091508007986 */ /* 0x0089e8000c101108 */
[----:B------:R-:W2:Y:S04]  /*0690*/  LDG.E.U8 R23, desc[UR8][R6.64+0xa] ;  /* 0x00000a0806177981 */ /* 0x000ea8000c1e1100 */
[----:B------:R-:W3:Y:S04]  /*06a0*/  LDG.E.U8 R25, desc[UR8][R6.64+0xb] ;  /* 0x00000b0806197981 */ /* 0x000ee8000c1e1100 */
[----:B-1----:R-:W5:Y:S01]  /*06b0*/  LDG.E.U8 R13, desc[UR8][R6.64+0xc] ;  /* 0x00000c08060d7981 */ /* 0x002f62000c1e1100 */
[----:B------:R-:W-:Y:S01]  /*06c0*/  ISETP.NE.AND P1, PT, R11, RZ, PT ;  /* 0x000000ff0b00720c */ /* 0x000fe20003f25270 */
[----:B------:R-:W-:Y:S01]  /*06d0*/  VIADD R5, R5, 0x8 ;  /* 0x0000000805057836 */ /* 0x000fe20000000000 */
[----:B------:R-:W-:Y:S01]  /*06e0*/  IADD3 R10, PT, PT, R10, 0x8, RZ ;  /* 0x000000080a0a7810 */ /* 0x000fe20007ffe0ff */
[----:B--2---:R4:W-:Y:S04]  /*06f0*/  STG.E.U8 desc[UR8][R8.64+0xa], R23 ;  /* 0x00000a1708007986 */ /* 0x0049e8000c101108 */
[----:B---3--:R4:W-:Y:S04]  /*0700*/  STG.E.U8 desc[UR8][R8.64+0xb], R25 ;  /* 0x00000b1908007986 */ /* 0x0089e8000c101108 */
[----:B-----5:R4:W-:Y:S02]  /*0710*/  STG.E.U8 desc[UR8][R8.64+0xc], R13 ;  /* 0x00000c0d08007986 */ /* 0x0209e4000c101108 */
[----:B------:R-:W-:Y:S05]  /*0720*/  @P1 BRA `(.L_x_127) ;  /* 0xfffffffc00141947 */ /* 0x000fea000383ffff */
.L_x_126:
        /* <DEDUP_REMOVED lines=9> */
[----:B------:R-:W2:Y:S04]  /*07c0*/  LDG.E.U8 R5, desc[UR8][R6.64] ;  /* 0x0000000806057981 */ /* 0x000ea8000c1e1100 */
[----:B------:R-:W3:Y:S04]  /*07d0*/  LDG.E.U8 R11, desc[UR8][R6.64+0x1] ;  /* 0x00000108060b7981 */ /* 0x000ee8000c1e1100 */
[----:B------:R-:W4:Y:S01]  /*07e0*/  LDG.E.U8 R13, desc[UR8][R6.64+0x2] ;  /* 0x00000208060d7981 */ /* 0x000f22000c1e1100 */
[----:B------:R-:W-:-:S05]  /*07f0*/  IADD3 R15, PT, PT, R0, R3, RZ ;  /* 0x00000003000f7210 */ /* 0x000fca0007ffe0ff */
[----:B-1----:R-:W-:-:S05]  /*0800*/  IMAD.WIDE R8, R15, 0x3, R8 ;  /* 0x000000030f087825 */ /* 0x002fca00078e0208 */
        /* <DEDUP_REMOVED lines=15> */
[----:B-1----:R-:W2:Y:S04]  /*0900*/  LDG.E.U8 R11, desc[UR8][R6.64+0x9] ;  /* 0x00000908060b7981 */ /* 0x002ea8000c1e1100 */
[----:B------:R-:W3:Y:S04]  /*0910*/  LDG.E.U8 R13, desc[UR8][R6.64+0xa] ;  /* 0x00000a08060d7981 */ /* 0x000ee8000c1e1100 */
[----:B------:R-:W5:Y:S01]  /*0920*/  LDG.E.U8 R15, desc[UR8][R6.64+0xb] ;  /* 0x00000b08060f7981 */ /* 0x000f62000c1e1100 */
[----:B------:R-:W-:-:S03]  /*0930*/  VIADD R3, R3, 0x4 ;  /* 0x0000000403037836 */ /* 0x000fc60000000000 */
[----:B--2---:R4:W-:Y:S04]  /*0940*/  STG.E.U8 desc[UR8][R8.64+0x9], R11 ;  /* 0x0000090b08007986 */ /* 0x0049e8000c101108 */
[----:B---3--:R4:W-:Y:S04]  /*0950*/  STG.E.U8 desc[UR8][R8.64+0xa], R13 ;  /* 0x00000a0d08007986 */ /* 0x0089e8000c101108 */
[----:B-----5:R4:W-:Y:S02]  /*0960*/  STG.E.U8 desc[UR8][R8.64+0xb], R15 ;  /* 0x00000b0f08007986 */ /* 0x0209e4000c101108 */
.L_x_128:
[----:B------:R-:W-:Y:S05]  /*0970*/  @!P1 EXIT ;  /* 0x000000000000994d */ /* 0x000fea0003800000 */
[----:B------:R-:W-:Y:S02]  /*0980*/  ISETP.NE.AND P0, PT, R10, 0x1, PT ;  /* 0x000000010a00780c */ /* 0x000fe40003f05270 */
[----:B------:R-:W-:-:S04]  /*0990*/  LOP3.LUT R4, R4, 0x1, RZ, 0xc0, !PT ;  /* 0x0000000104047812 */ /* 0x000fc800078ec0ff */
[----:B------:R-:W-:-:S07]  /*09a0*/  ISETP.NE.U32.AND P1, PT, R4, 0x1, PT ;  /* 0x000000010400780c */ /* 0x000fce0003f25070 */
[----:B------:R-:W-:Y:S06]  /*09b0*/  @!P0 BRA `(.L_x_129) ;  /* 0x00000000004c8947 */ /* 0x000fec0003800000 */
[----:B----4-:R-:W0:Y:S01]  /*09c0*/  LDC.64 R4, c[0x0][0x380] ;  /* 0x0000e000ff047b82 */ /* 0x010e220000000a00 */
[----:B------:R-:W-:-:S05]  /*09d0*/  IADD3 R7, PT, PT, R2, R3, RZ ;  /* 0x0000000302077210 */ /* 0x000fca0007ffe0ff */
[----:B0-----:R-:W-:Y:S02]  /*09e0*/  IMAD.WIDE R4, R7, 0x3, R4 ;  /* 0x0000000307047825 */ /* 0x001fe400078e0204 */
[----:B------:R-:W0:Y:S03]  /*09f0*/  LDC.64 R6, c[0x0][0x3a0] ;  /* 0x0000e800ff067b82 */ /* 0x000e260000000a00 */
[----:B------:R-:W2:Y:S04]  /*0a00*/  LDG.E.U8 R9, desc[UR8][R4.64] ;  /* 0x0000000804097981 */ /* 0x000ea8000c1e1100 */
[----:B------:R-:W3:Y:S04]  /*0a10*/  LDG.E.U8 R11, desc[UR8][R4.64+0x1] ;  /* 0x00000108040b7981 */ /* 0x000ee8000c1e1100 */
[----:B------:R-:W4:Y:S01]  /*0a20*/  LDG.E.U8 R13, desc[UR8][R4.64+0x2] ;  /* 0x00000208040d7981 */ /* 0x000f22000c1e1100 */
[----:B------:R-:W-:-:S04]  /*0a30*/  IMAD.IADD R15, R0, 0x1, R3 ;  /* 0x00000001000f7824 */ /* 0x000fc800078e0203 */
[----:B0-----:R-:W-:-:S05]  /*0a40*/  IMAD.WIDE R6, R15, 0x3, R6 ;  /* 0x000000030f067825 */ /* 0x001fca00078e0206 */
[----:B--2---:R0:W-:Y:S04]  /*0a50*/  STG.E.U8 desc[UR8][R6.64], R9 ;  /* 0x0000000906007986 */ /* 0x0041e8000c101108 */
[----:B---3--:R0:W-:Y:S04]  /*0a60*/  STG.E.U8 desc[UR8][R6.64+0x1], R11 ;  /* 0x0000010b06007986 */ /* 0x0081e8000c101108 */
[----:B----4-:R0:W-:Y:S04]  /*0a70*/  STG.E.U8 desc[UR8][R6.64+0x2], R13 ;  /* 0x0000020d06007986 */ /* 0x0101e8000c101108 */
[----:B------:R-:W2:Y:S04]  /*0a80*/  LDG.E.U8 R15, desc[UR8][R4.64+0x3] ;  /* 0x00000308040f7981 */ /* 0x000ea8000c1e1100 */
[----:B------:R-:W3:Y:S04]  /*0a90*/  LDG.E.U8 R17, desc[UR8][R4.64+0x4] ;  /* 0x0000040804117981 */ /* 0x000ee8000c1e1100 */
[----:B------:R-:W4:Y:S01]  /*0aa0*/  LDG.E.U8 R19, desc[UR8][R4.64+0x5] ;  /* 0x0000050804137981 */ /* 0x000f22000c1e1100 */
[----:B------:R-:W-:-:S03]  /*0ab0*/  IADD3 R3, PT, PT, R3, 0x2, RZ ;  /* 0x0000000203037810 */ /* 0x000fc60007ffe0ff */
[----:B--2---:R0:W-:Y:S04]  /*0ac0*/  STG.E.U8 desc[UR8][R6.64+0x3], R15 ;  /* 0x0000030f06007986 */ /* 0x0041e8000c101108 */
[----:B---3--:R0:W-:Y:S04]  /*0ad0*/  STG.E.U8 desc[UR8][R6.64+0x4], R17 ;  /* 0x0000041106007986 */ /* 0x0081e8000c101108 */
[----:B----4-:R0:W-:Y:S02]  /*0ae0*/  STG.E.U8 desc[UR8][R6.64+0x5], R19 ;  /* 0x0000051306007986 */ /* 0x0101e4000c101108 */
.L_x_129:
[----:B------:R-:W-:Y:S05]  /*0af0*/  @P1 EXIT ;  /* 0x000000000000194d */ /* 0x000fea0003800000 */
[----:B----4-:R-:W1:Y:S01]  /*0b00*/  LDC.64 R4, c[0x0][0x380] ;  /* 0x0000e000ff047b82 */ /* 0x010e620000000a00 */
[----:B0-----:R-:W-:-:S04]  /*0b10*/  IMAD.IADD R7, R2, 0x1, R3 ;  /* 0x0000000102077824 */ /* 0x001fc800078e0203 */
[----:B-1----:R-:W-:-:S03]  /*0b20*/  IMAD.WIDE R4, R7, 0x3, R4 ;  /* 0x0000000307047825 */ /* 0x002fc600078e0204 */
[----:B------:R-:W0:Y:S02]  /*0b30*/  LDC.64 R6, c[0x0][0x3a0] ;  /* 0x0000e800ff067b82 */ /* 0x000e240000000a00 */
[----:B------:R-:W2:Y:S04]  /*0b40*/  LDG.E.U8 R9, desc[UR8][R4.64] ;  /* 0x0000000804097981 */ /* 0x000ea8000c1e1100 */
[----:B------:R-:W3:Y:S04]  /*0b50*/  LDG.E.U8 R11, desc[UR8][R4.64+0x1] ;  /* 0x00000108040b7981 */ /* 0x000ee8000c1e1100 */
[----:B------:R-:W4:Y:S01]  /*0b60*/  LDG.E.U8 R13, desc[UR8][R4.64+0x2] ;  /* 0x00000208040d7981 */ /* 0x000f22000c1e1100 */
[----:B------:R-:W-:-:S05]  /*0b70*/  IADD3 R3, PT, PT, R0, R3, RZ ;  /* 0x0000000300037210 */ /* 0x000fca0007ffe0ff */
[----:B0-----:R-:W-:-:S05]  /*0b80*/  IMAD.WIDE R2, R3, 0x3, R6 ;  /* 0x0000000303027825 */ /* 0x001fca00078e0206 */
[----:B--2---:R-:W-:Y:S04]  /*0b90*/  STG.E.U8 desc[UR8][R2.64], R9 ;  /* 0x0000000902007986 */ /* 0x004fe8000c101108 */
[----:B---3--:R-:W-:Y:S04]  /*0ba0*/  STG.E.U8 desc[UR8][R2.64+0x1], R11 ;  /* 0x0000010b02007986 */ /* 0x008fe8000c101108 */
[----:B----4-:R-:W-:Y:S01]  /*0bb0*/  STG.E.U8 desc[UR8][R2.64+0x2], R13 ;  /* 0x0000020d02007986 */ /* 0x010fe2000c101108 */
[----:B------:R-:W-:Y:S05]  /*0bc0*/  EXIT ;  /* 0x000000000000794d */ /* 0x000fea0003800000 */
.L_x_130:
        /* <DEDUP_REMOVED lines=11> */
.L_x_174:


//--------------------- .text._Z20copyRoiKernelBatchedI6float3S0_EvPKT_iiiiiiPT0_iiiiii --------------------------
	.section	.text._Z20copyRoiKernelBatchedI6float3S0_EvPKT_iiiiiiPT0_iiiiii,"ax",@progbits
	.align	128
        .global         _Z20copyRoiKernelBatchedI6float3S0_EvPKT_iiiiiiPT0_iiiiii
        .type           _Z20copyRoiKernelBatchedI6float3S0_EvPKT_iiiiiiPT0_iiiiii,@function
        .size           _Z20copyRoiKernelBatchedI6float3S0_EvPKT_iiiiiiPT0_iiiiii,(.L_x_175 - _Z20copyRoiKernelBatchedI6float3S0_EvPKT_iiiiiiPT0_iiiiii)
        .other          _Z20copyRoiKernelBatchedI6float3S0_EvPKT_iiiiiiPT0_iiiiii,@"STO_CUDA_ENTRY STV_DEFAULT"
_Z20copyRoiKernelBatchedI6float3S0_EvPKT_iiiiiiPT0_iiiiii:
.text._Z20copyRoiKernelBatchedI6float3S0_EvPKT_iiiiiiPT0_iiiiii:
        /* <DEDUP_REMOVED lines=56> */
.L_x_132:
[----:B------:R-:W-:Y:S01]  /*0380*/  MOV R6, UR6 ;  /* 0x0000000600067c02 */ /* 0x000fe20008000f00 */
[----:B------:R-:W-:-:S04]  /*0390*/  IMAD.U32 R7, RZ, RZ, UR7 ;  /* 0x00000007ff077e24 */ /* 0x000fc8000f8e00ff */
[----:B------:R-:W-:-:S05]  /*03a0*/  IMAD.WIDE R6, R5, 0xc, R6 ;  /* 0x0000000c05067825 */ /* 0x000fca00078e0206 */
[----:B0---4-:R-:W2:Y:S04]  /*03b0*/  LDG.E R13, desc[UR8][R6.64+-0x30] ;  /* 0xffffd008060d7981 */ /* 0x011ea8000c1e1900 */
[----:B------:R-:W3:Y:S04]  /*03c0*/  LDG.E R15, desc[UR8][R6.64+-0x2c] ;  /* 0xffffd408060f7981 */ /* 0x000ee8000c1e1900 */
[----:B------:R-:W4:Y:S01]  /*03d0*/  LDG.E R17, desc[UR8][R6.64+-0x28] ;  /* 0xffffd80806117981 */ /* 0x000f22000c1e1900 */
[----:B------:R-:W-:Y:S01]  /*03e0*/  MOV R8, UR4 ;  /* 0x0000000400087c02 */ /* 0x000fe20008000f00 */
[----:B------:R-:W-:-:S04]  /*03f0*/  IMAD.U32 R9, RZ, RZ, UR5 ;  /* 0x00000005ff097e24 */ /* 0x000fc8000f8e00ff */
[----:B------:R-:W-:-:S05]  /*0400*/  IMAD.WIDE R8, R10, 0xc, R8 ;  /* 0x0000000c0a087825 */ /* 0x000fca00078e0208 */
[----:B--2---:R0:W-:Y:S04]  /*0410*/  STG.E desc[UR8][R8.64+-0x30], R13 ;  /* 0xffffd00d08007986 */ /* 0x0041e8000c101908 */
[----:B---3--:R1:W-:Y:S04]  /*0420*/  STG.E desc[UR8][R8.64+-0x2c], R15 ;  /* 0xffffd40f08007986 */ /* 0x0083e8000c101908 */
[----:B----4-:R2:W-:Y:S04]  /*0430*/  STG.E desc[UR8][R8.64+-0x28], R17 ;  /* 0xffffd81108007986 */ /* 0x0105e8000c101908 */
[----:B------:R-:W3:Y:S04]  /*0440*/  LDG.E R19, desc[UR8][R6.64+-0x24] ;  /* 0xffffdc0806137981 */ /* 0x000ee8000c1e1900 */
[----:B------:R-:W4:Y:S04]  /*0450*/  LDG.E R21, desc[UR8][R6.64+-0x20] ;  /* 0xffffe00806157981 */ /* 0x000f28000c1e1900 */
[----:B------:R-:W5:Y:S04]  /*0460*/  LDG.E R23, desc[UR8][R6.64+-0x1c] ;  /* 0xffffe40806177981 */ /* 0x000f68000c1e1900 */
[----:B---3--:R3:W-:Y:S04]  /*0470*/  STG.E desc[UR8][R8.64+-0x24], R19 ;  /* 0xffffdc1308007986 */ /* 0x0087e8000c101908 */
[----:B----4-:R4:W-:Y:S04]  /*0480*/  STG.E desc[UR8][R8.64+-0x20], R21 ;  /* 0xffffe01508007986 */ /* 0x0109e8000c101908 */
[----:B-----5:R5:W-:Y:S04]  /*0490*/  STG.E desc[UR8][R8.64+-0x1c], R23 ;  /* 0xffffe41708007986 */ /* 0x020be8000c101908 */
[----:B------:R-:W2:Y:S04]  /*04a0*/  LDG.E R25, desc[UR8][R6.64+-0x18] ;  /* 0xffffe80806197981 */ /* 0x000ea8000c1e1900 */
[----:B------:R-:W3:Y:S04]  /*04b0*/  LDG.E R27, desc[UR8][R6.64+-0x14] ;  /* 0xffffec08061b7981 */ /* 0x000ee8000c1e1900 */
[----:B0-----:R-:W4:Y:S04]  /*04c0*/  LDG.E R13, desc[UR8][R6.64+-0x10] ;  /* 0xfffff008060d7981 */ /* 0x001f28000c1e1900 */
[----:B--2---:R0:W-:Y:S04]  /*04d0*/  STG.E desc[UR8][R8.64+-0x18], R25 ;  /* 0xffffe81908007986 */ /* 0x0041e8000c101908 */
[----:B---3--:R-:W-:Y:S04]  /*04e0*/  STG.E desc[UR8][R8.64+-0x14], R27 ;  /* 0xffffec1b08007986 */ /* 0x008fe8000c101908 */
[----:B----4-:R2:W-:Y:S04]  /*04f0*/  STG.E desc[UR8][R8.64+-0x10], R13 ;  /* 0xfffff00d08007986 */ /* 0x0105e8000c101908 */
[----:B-1----:R-:W3:Y:S04]  /*0500*/  LDG.E R15, desc[UR8][R6.64+-0xc] ;  /* 0xfffff408060f7981 */ /* 0x002ee8000c1e1900 */
[----:B------:R-:W4:Y:S04]  /*0510*/  LDG.E R17, desc[UR8][R6.64+-0x8] ;  /* 0xfffff80806117981 */ /* 0x000f28000c1e1900 */
[----:B------:R-:W5:Y:S04]  /*0520*/  LDG.E R19, desc[UR8][R6.64+-0x4] ;  /* 0xfffffc0806137981 */ /* 0x000f68000c1e1900 */
[----:B---3--:R1:W-:Y:S04]  /*0530*/  STG.E desc[UR8][R8.64+-0xc], R15 ;  /* 0xfffff40f08007986 */ /* 0x0083e8000c101908 */
[----:B----4-:R3:W-:Y:S04]  /*0540*/  STG.E desc[UR8][R8.64+-0x8], R17 ;  /* 0xfffff81108007986 */ /* 0x0107e8000c101908 */
[----:B-----5:R4:W-:Y:S04]  /*0550*/  STG.E desc[UR8][R8.64+-0x4], R19 ;  /* 0xfffffc1308007986 */ /* 0x0209e8000c101908 */
[----:B------:R-:W5:Y:S04]  /*0560*/  LDG.E R21, desc[UR8][R6.64] ;  /* 0x0000000806157981 */ /* 0x000f68000c1e1900 */
[----:B------:R-:W2:Y:S04]  /*0570*/  LDG.E R23, desc[UR8][R6.64+0x4] ;  /* 0x0000040806177981 */ /* 0x000ea8000c1e1900 */
[----:B0-----:R-:W3:Y:S04]  /*0580*/  LDG.E R25, desc[UR8][R6.64+0x8] ;  /* 0x0000080806197981 */ /* 0x001ee8000c1e1900 */
[----:B-----5:R0:W-:Y:S04]  /*0590*/  STG.E desc[UR8][R8.64], R21 ;  /* 0x0000001508007986 */ /* 0x0201e8000c101908 */
[----:B--2---:R2:W-:Y:S04]  /*05a0*/  STG.E desc[UR8][R8.64+0x4], R23 ;  /* 0x0000041708007986 */ /* 0x0045e8000c101908 */
[----:B---3--:R3:W-:Y:S04]  /*05b0*/  STG.E desc[UR8][R8.64+0x8], R25 ;  /* 0x0000081908007986 */ /* 0x0087e8000c101908 */
[----:B------:R-:W5:Y:S04]  /*05c0*/  LDG.E R13, desc[UR8][R6.64+0xc] ;  /* 0x00000c08060d7981 */ /* 0x000f68000c1e1900 */
[----:B------:R-:W4:Y:S04]  /*05d0*/  LDG.E R27, desc[UR8][R6.64+0x10] ;  /* 0x00001008061b7981 */ /* 0x000f28000c1e1900 */
[----:B-1----:R-:W2:Y:S04]  /*05e0*/  LDG.E R15, desc[UR8][R6.64+0x14] ;  /* 0x00001408060f7981 */ /* 0x002ea8000c1e1900 */
[----:B-----5:R1:W-:Y:S04]  /*05f0*/  STG.E desc[UR8][R8.64+0xc], R13 ;  /* 0x00000c0d08007986 */ /* 0x0203e8000c101908 */
[----:B----4-:R4:W-:Y:S04]  /*0600*/  STG.E desc[UR8][R8.64+0x10], R27 ;  /* 0x0000101b08007986 */ /* 0x0109e8000c101908 */
[----:B--2---:R4:W-:Y:S04]  /*0610*/  STG.E desc[UR8][R8.64+0x14], R15 ;  /* 0x0000140f08007986 */ /* 0x0049e8000c101908 */
[----:B------:R-:W2:Y:S04]  /*0620*/  LDG.E R17, desc[UR8][R6.64+0x18] ;  /* 0x0000180806117981 */ /* 0x000ea8000c1e1900 */
[----:B------:R-:W5:Y:S04]  /*0630*/  LDG.E R19, desc[UR8][R6.64+0x1c] ;  /* 0x00001c0806137981 */ /* 0x000f68000c1e1900 */
[----:B0-----:R-:W3:Y:S01]  /*0640*/  LDG.E R21, desc[UR8][R6.64+0x20] ;  /* 0x0000200806157981 */ /* 0x001ee2000c1e1900 */
[----:B------:R-:W-:-:S03]  /*0650*/  IADD3 R11, PT, PT, R11, 0x8, RZ ;  /* 0x000000080b0b7810 */ /* 0x000fc60007ffe0ff */
[----:B--2---:R4:W-:Y:S04]  /*0660*/  STG.E desc[UR8][R8.64+0x18], R17 ;  /* 0x0000181108007986 */ /* 0x0049e8000c101908 */
[----:B-----5:R4:W-:Y:S04]  /*0670*/  STG.E desc[UR8][R8.64+0x1c], R19 ;  /* 0x00001c1308007986 */ /* 0x0209e8000c101908 */
[----:B---3--:R4:W-:Y:S04]  /*0680*/  STG.E desc[UR8][R8.64+0x20], R21 ;  /* 0x0000201508007986 */ /* 0x0089e8000c101908 */
[----:B------:R-:W2:Y:S04]  /*0690*/  LDG.E R23, desc[UR8][R6.64+0x24] ;  /* 0x0000240806177981 */ /* 0x000ea8000c1e1900 */
[----:B------:R-:W3:Y:S04]  /*06a0*/  LDG.E R25, desc[UR8][R6.64+0x28] ;  /* 0x0000280806197981 */ /* 0x000ee8000c1e1900 */
[----:B-1----:R-:W5:Y:S01]  /*06b0*/  LDG.E R13, desc[UR8][R6.64+0x2c] ;  /* 0x00002c08060d7981 */ /* 0x002f62000c1e1900 */
[----:B------:R-:W-:Y:S01]  /*06c0*/  ISETP.NE.AND P1, PT, R11, RZ, PT ;  /* 0x000000ff0b00720c */ /* 0x000fe20003f25270 */
[----:B------:R-:W-:Y:S01]  /*06d0*/  VIADD R5, R5, 0x8 ;  /* 0x0000000805057836 */ /* 0x000fe20000000000 */
[----:B------:R-:W-:Y:S01]  /*06e0*/  IADD3 R10, PT, PT, R10, 0x8, RZ ;  /* 0x000000080a0a7810 */ /* 0x000fe20007ffe0ff */
[----:B--2---:R4:W-:Y:S04]  /*06f0*/  STG.E desc[UR8][R8.64+0x24], R23 ;  /* 0x0000241708007986 */ /* 0x0049e8000c101908 */
[----:B---3--:R4:W-:Y:S04]  /*0700*/  STG.E desc[UR8][R8.64+0x28], R25 ;  /* 0x0000281908007986 */ /* 0x0089e8000c101908 */
[----:B-----5:R4:W-:Y:S02]  /*0710*/  STG.E desc[UR8][R8.64+0x2c], R13 ;  /* 0x00002c0d08007986 */ /* 0x0209e4000c101908 */
[----:B------:R-:W-:Y:S05]  /*0720*/  @P1 BRA `(.L_x_132) ;  /* 0xfffffffc00141947 */ /* 0x000fea000383ffff */
.L_x_131:
        /* <DEDUP_REMOVED lines=9> */
[----:B------:R-:W2:Y:S04]  /*07c0*/  LDG.E R5, desc[UR8][R6.64] ;  /* 0x0000000806057981 */ /* 0x000ea8000c1e1900 */
[----:B------:R-:W3:Y:S04]  /*07d0*/  LDG.E R11, desc[UR8][R6.64+0x4] ;  /* 0x00000408060b7981 */ /* 0x000ee8000c1e1900 */
[----:B------:R-:W4:Y:S01]  /*07e0*/  LDG.E R13, desc[UR8][R6.64+0x8] ;  /* 0x00000808060d7981 */ /* 0x000f22000c1e1900 */
[----:B------:R-:W-:-:S05]  /*07f0*/  IADD3 R15, PT, PT, R0, R3, RZ ;  /* 0x00000003000f7210 */ /* 0x000fca0007ffe0ff */
[----:B-1----:R-:W-:-:S05]  /*0800*/  IMAD.WIDE R8, R15, 0xc, R8 ;  /* 0x0000000c0f087825 */ /* 0x002fca00078e0208 */
        /* <DEDUP_REMOVED lines=15> */
[----:B-1----:R-:W2:Y:S04]  /*0900*/  LDG.E R11, desc[UR8][R6.64+0x24] ;  /* 0x00002408060b7981 */ /* 0x002ea8000c1e1900 */
[----:B------:R-:W3:Y:S04]  /*0910*/  LDG.E R13, desc[UR8][R6.64+0x28] ;  /* 0x00002808060d7981 */ /* 0x000ee8000c1e1900 */
[----:B------:R-:W5:Y:S01]  /*0920*/  LDG.E R15, desc[UR8][R6.64+0x2c] ;  /* 0x00002c08060f7981 */ /* 0x000f62000c1e1900 */
[----:B------:R-:W-:-:S03]  /*0930*/  VIADD R3, R3, 0x4 ;  /* 0x0000000403037836 */ /* 0x000fc60000000000 */
[----:B--2---:R4:W-:Y:S04]  /*0940*/  STG.E desc[UR8][R8.64+0x24], R11 ;  /* 0x0000240b08007986 */ /* 0x0049e8000c101908 */
[----:B---3--:R4:W-:Y:S04]  /*0950*/  STG.E desc[UR8][R8.64+0x28], R13 ;  /* 0x0000280d08007986 */ /* 0x0089e8000c101908 */
[----:B-----5:R4:W-:Y:S02]  /*0960*/  STG.E desc[UR8][R8.64+0x2c], R15 ;  /* 0x00002c0f08007986 */ /* 0x0209e4000c101908 */
.L_x_133:
        /* <DEDUP_REMOVED lines=9> */
[----:B------:R-:W2:Y:S04]  /*0a00*/  LDG.E R9, desc[UR8][R4.64] ;  /* 0x0000000804097981 */ /* 0x000ea8000c1e1900 */
[----:B------:R-:W3:Y:S04]  /*0a10*/  LDG.E R11, desc[UR8][R4.64+0x4] ;  /* 0x00000408040b7981 */ /* 0x000ee8000c1e1900 */
[----:B------:R-:W4:Y:S01]  /*0a20*/  LDG.E R13, desc[UR8][R4.64+0x8] ;  /* 0x00000808040d7981 */ /* 0x000f22000c1e1900 */
[----:B------:R-:W-:-:S04]  /*0a30*/  IMAD.IADD R15, R0, 0x1, R3 ;  /* 0x00000001000f7824 */ /* 0x000fc800078e0203 */
[----:B0-----:R-:W-:-:S05]  /*0a40*/  IMAD.WIDE R6, R15, 0xc, R6 ;  /* 0x0000000c0f067825 */ /* 0x001fca00078e0206 */
[----:B--2---:R0:W-:Y:S04]  /*0a50*/  STG.E desc[UR8][R6.64], R9 ;  /* 0x0000000906007986 */ /* 0x0041e8000c101908 */
[----:B---3--:R0:W-:Y:S04]  /*0a60*/  STG.E desc[UR8][R6.64+0x4], R11 ;  /* 0x0000040b06007986 */ /* 0x0081e8000c101908 */
[----:B----4-:R0:W-:Y:S04]  /*0a70*/  STG.E desc[UR8][R6.64+0x8], R13 ;  /* 0x0000080d06007986 */ /* 0x0101e8000c101908 */
[----:B------:R-:W2:Y:S04]  /*0a80*/  LDG.E R15, desc[UR8][R4.64+0xc] ;  /* 0x00000c08040f7981 */ /* 0x000ea8000c1e1900 */
[----:B------:R-:W3:Y:S04]  /*0a90*/  LDG.E R17, desc[UR8][R4.64+0x10] ;  /* 0x0000100804117981 */ /* 0x000ee8000c1e1900 */
[----:B------:R-:W4:Y:S01]  /*0aa0*/  LDG.E R19, desc[UR8][R4.64+0x14] ;  /* 0x0000140804137981 */ /* 0x000f22000c1e1900 */
[----:B------:R-:W-:-:S03]  /*0ab0*/  IADD3 R3, PT, PT, R3, 0x2, RZ ;  /* 0x0000000203037810 */ /* 0x000fc60007ffe0ff */
[----:B--2---:R0:W-:Y:S04]  /*0ac0*/  STG.E desc[UR8][R6.64+0xc], R15 ;  /* 0x00000c0f06007986 */ /* 0x0041e8000c101908 */
[----:B---3--:R0:W-:Y:S04]  /*0ad0*/  STG.E desc[UR8][R6.64+0x10], R17 ;  /* 0x0000101106007986 */ /* 0x0081e8000c101908 */
[----:B----4-:R0:W-:Y:S02]  /*0ae0*/  STG.E desc[UR8][R6.64+0x14], R19 ;  /* 0x0000141306007986 */ /* 0x0101e4000c101908 */
.L_x_134:
[----:B------:R-:W-:Y:S05]  /*0af0*/  @P1 EXIT ;  /* 0x000000000000194d */ /* 0x000fea0003800000 */
[----:B----4-:R-:W1:Y:S01]  /*0b00*/  LDC.64 R4, c[0x0][0x380] ;  /* 0x0000e000ff047b82 */ /* 0x010e620000000a00 */
[----:B0-----:R-:W-:-:S04]  /*0b10*/  IMAD.IADD R7, R2, 0x1, R3 ;  /* 0x0000000102077824 */ /* 0x001fc800078e0203 */
[----:B-1----:R-:W-:-:S03]  /*0b20*/  IMAD.WIDE R4, R7, 0xc, R4 ;  /* 0x0000000c07047825 */ /* 0x002fc600078e0204 */
[----:B------:R-:W0:Y:S02]  /*0b30*/  LDC.64 R6, c[0x0][0x3a0] ;  /* 0x0000e800ff067b82 */ /* 0x000e240000000a00 */
[----:B------:R-:W2:Y:S04]  /*0b40*/  LDG.E R9, desc[UR8][R4.64] ;  /* 0x0000000804097981 */ /* 0x000ea8000c1e1900 */
[----:B------:R-:W3:Y:S04]  /*0b50*/  LDG.E R11, desc[UR8][R4.64+0x4] ;  /* 0x00000408040b7981 */ /* 0x000ee8000c1e1900 */
[----:B------:R-:W4:Y:S01]  /*0b60*/  LDG.E R13, desc[UR8][R4.64+0x8] ;  /* 0x00000808040d7981 */ /* 0x000f22000c1e1900 */
[----:B------:R-:W-:-:S05]  /*0b70*/  IADD3 R3, PT, PT, R0, R3, RZ ;  /* 0x0000000300037210 */ /* 0x000fca0007ffe0ff */
[----:B0-----:R-:W-:-:S05]  /*0b80*/  IMAD.WIDE R2, R3, 0xc, R6 ;  /* 0x0000000c03027825 */ /* 0x001fca00078e0206 */
[----:B--2---:R-:W-:Y:S04]  /*0b90*/  STG.E desc[UR8][R2.64], R9 ;  /* 0x0000000902007986 */ /* 0x004fe8000c101908 */
[----:B---3--:R-:W-:Y:S04]  /*0ba0*/  STG.E desc[UR8][R2.64+0x4], R11 ;  /* 0x0000040b02007986 */ /* 0x008fe8000c101908 */
[----:B----4-:R-:W-:Y:S01]  /*0bb0*/  STG.E desc[UR8][R2.64+0x8], R13 ;  /* 0x0000080d02007986 */ /* 0x010fe2000c101908 */
[----:B------:R-:W-:Y:S05]  /*0bc0*/  EXIT ;  /* 0x000000000000794d */ /* 0x000fea0003800000 */
.L_x_135:
        /* <DEDUP_REMOVED lines=11> */
.L_x_175:


//--------------------- .text._Z20copyRoiKernelBatchedIffEvPKT_iiiiiiPT0_iiiiii --------------------------
	.section	.text._Z20copyRoiKernelBatchedIffEvPKT_iiiiiiPT0_iiiiii,"ax",@progbits
	.align	128
        .global         _Z20copyRoiKernelBatchedIffEvPKT_iiiiiiPT0_iiiiii
        .type           _Z20copyRoiKernelBatchedIffEvPKT_iiiiiiPT0_iiiiii,@function
        .size           _Z20copyRoiKernelBatchedIffEvPKT_iiiiiiPT0_iiiiii,(.L_x_176 - _Z20copyRoiKernelBatchedIffEvPKT_iiiiiiPT0_iiiiii)
        .other          _Z20copyRoiKernelBatchedIffEvPKT_iiiiiiPT0_iiiiii,@"STO_CUDA_ENTRY STV_DEFAULT"
_Z20copyRoiKernelBatchedIffEvPKT_iiiiiiPT0_iiiiii:
.text._Z20copyRoiKernelBatchedIffEvPKT_iiiiiiPT0_iiiiii:
        /* <DEDUP_REMOVED lines=56> */
.L_x_137:
[----:B------:R-:W-:Y:S01]  /*0380*/  MOV R6, UR6 ;  /* 0x0000000600067c02 */ /* 0x000fe20008000f00 */
[----:B------:R-:W-:-:S04]  /*0390*/  IMAD.U32 R7, RZ, RZ, UR7 ;  /* 0x00000007ff077e24 */ /* 0x000fc8000f8e00ff */
[----:B------:R-:W-:-:S05]  /*03a0*/  IMAD.WIDE R6, R5, 0x4, R6 ;  /* 0x0000000405067825 */ /* 0x000fca00078e0206 */
[----:B0---4-:R-:W2:Y:S01]  /*03b0*/  LDG.E R13, desc[UR8][R6.64+-0x20] ;  /* 0xffffe008060d7981 */ /* 0x011ea2000c1e1900 */
[----:B------:R-:W-:Y:S01]  /*03c0*/  MOV R8, UR4 ;  /* 0x0000000400087c02 */ /* 0x000fe20008000f00 */
[----:B------:R-:W-:-:S04]  /*03d0*/  IMAD.U32 R9, RZ, RZ, UR5 ;  /* 0x00000005ff097e24 */ /* 0x000fc8000f8e00ff */
[----:B------:R-:W-:-:S05]  /*03e0*/  IMAD.WIDE R8, R10, 0x4, R8 ;  /* 0x000000040a087825 */ /* 0x000fca00078e0208 */
[----:B--2---:R0:W-:Y:S04]  /*03f0*/  STG.E desc[UR8][R8.64+-0x20], R13 ;  /* 0xffffe00d08007986 */ /* 0x0041e8000c101908 */
[----:B------:R-:W2:Y:S04]  /*0400*/  LDG.E R15, desc[UR8][R6.64+-0x1c] ;  /* 0xffffe408060f7981 */ /* 0x000ea8000c1e1900 */
[----:B--2---:R1:W-:Y:S04]  /*0410*/  STG.E desc[UR8][R8.64+-0x1c], R15 ;  /* 0xffffe40f08007986 */ /* 0x0043e8000c101908 */
[----:B------:R-:W2:Y:S04]  /*0420*/  LDG.E R17, desc[UR8][R6.64+-0x18] ;  /* 0xffffe80806117981 */ /* 0x000ea8000c1e1900 */
[----:B--2---:R2:W-:Y:S04]  /*0430*/  STG.E desc[UR8][R8.64+-0x18], R17 ;  /* 0xffffe81108007986 */ /* 0x0045e8000c101908 */
[----:B------:R-:W3:Y:S04]  /*0440*/  LDG.E R19, desc[UR8][R6.64+-0x14] ;  /* 0xffffec0806137981 */ /* 0x000ee8000c1e1900 */
[----:B---3--:R3:W-:Y:S04]  /*0450*/  STG.E desc[UR8][R8.64+-0x14], R19 ;  /* 0xffffec1308007986 */ /* 0x0087e8000c101908 */
[----:B------:R-:W4:Y:S04]  /*0460*/  LDG.E R21, desc[UR8][R6.64+-0x10] ;  /* 0xfffff00806157981 */ /* 0x000f28000c1e1900 */
[----:B----4-:R4:W-:Y:S04]  /*0470*/  STG.E desc[UR8][R8.64+-0x10], R21 ;  /* 0xfffff01508007986 */ /* 0x0109e8000c101908 */
[----:B------:R-:W5:Y:S04]  /*0480*/  LDG.E R23, desc[UR8][R6.64+-0xc] ;  /* 0xfffff40806177981 */ /* 0x000f68000c1e1900 */
[----:B-----5:R5:W-:Y:S04]  /*0490*/  STG.E desc[UR8][R8.64+-0xc], R23 ;  /* 0xfffff41708007986 */ /* 0x020be8000c101908 */
[----:B0-----:R-:W2:Y:S04]  /*04a0*/  LDG.E R13, desc[UR8][R6.64+-0x8] ;  /* 0xfffff808060d7981 */ /* 0x001ea8000c1e1900 */
[----:B--2---:R0:W-:Y:S04]  /*04b0*/  STG.E desc[UR8][R8.64+-0x8], R13 ;  /* 0xfffff80d08007986 */ /* 0x0041e8000c101908 */
[----:B-1----:R-:W2:Y:S04]  /*04c0*/  LDG.E R15, desc[UR8][R6.64+-0x4] ;  /* 0xfffffc08060f7981 */ /* 0x002ea8000c1e1900 */
[----:B--2---:R1:W-:Y:S04]  /*04d0*/  STG.E desc[UR8][R8.64+-0x4], R15 ;  /* 0xfffffc0f08007986 */ /* 0x0043e8000c101908 */
[----:B------:R-:W2:Y:S04]  /*04e0*/  LDG.E R17, desc[UR8][R6.64] ;  /* 0x0000000806117981 */ /* 0x000ea8000c1e1900 */
[----:B--2---:R2:W-:Y:S04]  /*04f0*/  STG.E desc[UR8][R8.64], R17 ;  /* 0x0000001108007986 */ /* 0x0045e8000c101908 */
[----:B---3--:R-:W3:Y:S04]  /*0500*/  LDG.E R19, desc[UR8][R6.64+0x4] ;  /* 0x0000040806137981 */ /* 0x008ee8000c1e1900 */
[----:B---3--:R3:W-:Y:S04]  /*0510*/  STG.E desc[UR8][R8.64+0x4], R19 ;  /* 0x0000041308007986 */ /* 0x0087e8000c101908 */
[----:B----4-:R-:W4:Y:S04]  /*0520*/  LDG.E R21, desc[UR8][R6.64+0x8] ;  /* 0x0000080806157981 */ /* 0x010f28000c1e1900 */
[----:B----4-:R4:W-:Y:S04]  /*0530*/  STG.E desc[UR8][R8.64+0x8], R21 ;  /* 0x0000081508007986 */ /* 0x0109e8000c101908 */
[----:B-----5:R-:W5:Y:S04]  /*0540*/  LDG.E R23, desc[UR8][R6.64+0xc] ;  /* 0x00000c0806177981 */ /* 0x020f68000c1e1900 */
[----:B-----5:R4:W-:Y:S04]  /*0550*/  STG.E desc[UR8][R8.64+0xc], R23 ;  /* 0x00000c1708007986 */ /* 0x0209e8000c101908 */
[----:B0-----:R-:W5:Y:S04]  /*0560*/  LDG.E R13, desc[UR8][R6.64+0x10] ;  /* 0x00001008060d7981 */ /* 0x001f68000c1e1900 */
[----:B-----5:R4:W-:Y:S04]  /*0570*/  STG.E desc[UR8][R8.64+0x10], R13 ;  /* 0x0000100d08007986 */ /* 0x0209e8000c101908 */
[----:B-1----:R-:W5:Y:S04]  /*0580*/  LDG.E R15, desc[UR8][R6.64+0x14] ;  /* 0x00001408060f7981 */ /* 0x002f68000c1e1900 */
[----:B-----5:R4:W-:Y:S04]  /*0590*/  STG.E desc[UR8][R8.64+0x14], R15 ;  /* 0x0000140f08007986 */ /* 0x0209e8000c101908 */
[----:B--2---:R-:W2:Y:S01]  /*05a0*/  LDG.E R17, desc[UR8][R6.64+0x18] ;  /* 0x0000180806117981 */ /* 0x004ea2000c1e1900 */
[----:B------:R-:W-:-:S04]  /*05b0*/  IADD3 R11, PT, PT, R11, 0x10, RZ ;  /* 0x000000100b0b7810 */ /* 0x000fc80007ffe0ff */
[----:B------:R-:W-:Y:S01]  /*05c0*/  ISETP.NE.AND P1, PT, R11, RZ, PT ;  /* 0x000000ff0b00720c */ /* 0x000fe20003f25270 */
[----:B--2---:R4:W-:Y:S04]  /*05d0*/  STG.E desc[UR8][R8.64+0x18], R17 ;  /* 0x0000181108007986 */ /* 0x0049e8000c101908 */
[----:B---3--:R-:W2:Y:S01]  /*05e0*/  LDG.E R19, desc[UR8][R6.64+0x1c] ;  /* 0x00001c0806137981 */ /* 0x008ea2000c1e1900 */
[----:B------:R-:W-:Y:S01]  /*05f0*/  VIADD R5, R5, 0x10 ;  /* 0x0000001005057836 */ /* 0x000fe20000000000 */
[----:B------:R-:W-:Y:S02]  /*0600*/  IADD3 R10, PT, PT, R10, 0x10, RZ ;  /* 0x000000100a0a7810 */ /* 0x000fe40007ffe0ff */
[----:B--2---:R4:W-:Y:S04]  /*0610*/  STG.E desc[UR8][R8.64+0x1c], R19 ;  /* 0x00001c1308007986 */ /* 0x0049e8000c101908 */
[----:B------:R-:W-:Y:S05]  /*0620*/  @P1 BRA `(.L_x_137) ;  /* 0xfffffffc00541947 */ /* 0x000fea000383ffff */
.L_x_136:
        /* <DEDUP_REMOVED lines=9> */
[----:B------:R-:W2:Y:S01]  /*06c0*/  LDG.E R5, desc[UR8][R6.64] ;  /* 0x0000000806057981 */ /* 0x000ea2000c1e1900 */
[----:B------:R-:W-:-:S05]  /*06d0*/  IADD3 R11, PT, PT, R2, R3, RZ ;  /* 0x00000003020b7210 */ /* 0x000fca0007ffe0ff */
[----:B-1----:R-:W-:-:S05]  /*06e0*/  IMAD.WIDE R8, R11, 0x4, R8 ;  /* 0x000000040b087825 */ /* 0x002fca00078e0208 */
[----:B--2---:R0:W-:Y:S04]  /*06f0*/  STG.E desc[UR8][R8.64], R5 ;  /* 0x0000000508007986 */ /* 0x0041e8000c101908 */
[----:B------:R-:W2:Y:S04]  /*0700*/  LDG.E R11, desc[UR8][R6.64+0x4] ;  /* 0x00000408060b7981 */ /* 0x000ea8000c1e1900 */
[----:B--2---:R1:W-:Y:S04]  /*0710*/  STG.E desc[UR8][R8.64+0x4], R11 ;  /* 0x0000040b08007986 */ /* 0x0043e8000c101908 */
[----:B------:R-:W2:Y:S04]  /*0720*/  LDG.E R13, desc[UR8][R6.64+0x8] ;  /* 0x00000808060d7981 */ /* 0x000ea8000c1e1900 */
[----:B--2---:R2:W-:Y:S04]  /*0730*/  STG.E desc[UR8][R8.64+0x8], R13 ;  /* 0x0000080d08007986 */ /* 0x0045e8000c101908 */
[----:B------:R-:W3:Y:S04]  /*0740*/  LDG.E R15, desc[UR8][R6.64+0xc] ;  /* 0x00000c08060f7981 */ /* 0x000ee8000c1e1900 */
[----:B---3--:R2:W-:Y:S04]  /*0750*/  STG.E desc[UR8][R8.64+0xc], R15 ;  /* 0x00000c0f08007986 */ /* 0x0085e8000c101908 */
[----:B------:R-:W3:Y:S04]  /*0760*/  LDG.E R17, desc[UR8][R6.64+0x10] ;  /* 0x0000100806117981 */ /* 0x000ee8000c1e1900 */
[----:B---3--:R2:W-:Y:S04]  /*0770*/  STG.E desc[UR8][R8.64+0x10], R17 ;  /* 0x0000101108007986 */ /* 0x0085e8000c101908 */
[----:B------:R-:W3:Y:S04]  /*0780*/  LDG.E R19, desc[UR8][R6.64+0x14] ;  /* 0x0000140806137981 */ /* 0x000ee8000c1e1900 */
[----:B---3--:R2:W-:Y:S04]  /*0790*/  STG.E desc[UR8][R8.64+0x14], R19 ;  /* 0x0000141308007986 */ /* 0x0085e8000c101908 */
[----:B0-----:R-:W3:Y:S04]  /*07a0*/  LDG.E R5, desc[UR8][R6.64+0x18] ;  /* 0x0000180806057981 */ /* 0x001ee8000c1e1900 */
[----:B---3--:R2:W-:Y:S04]  /*07b0*/  STG.E desc[UR8][R8.64+0x18], R5 ;  /* 0x0000180508007986 */ /* 0x0085e8000c101908 */
[----:B-1----:R-:W3:Y:S01]  /*07c0*/  LDG.E R11, desc[UR8][R6.64+0x1c] ;  /* 0x00001c08060b7981 */ /* 0x002ee2000c1e1900 */
[----:B------:R-:W-:-:S03]  /*07d0*/  VIADD R3, R3, 0x8 ;  /* 0x0000000803037836 */ /* 0x000fc60000000000 */
[----:B---3--:R2:W-:Y:S04]  /*07e0*/  STG.E desc[UR8][R8.64+0x1c], R11 ;  /* 0x00001c0b08007986 */ /* 0x0085e8000c101908 */
.L_x_138:
        /* <DEDUP_REMOVED lines=9> */
[----:B----4-:R-:W2:Y:S01]  /*0880*/  LDG.E R9, desc[UR8][R4.64] ;  /* 0x0000000804097981 */ /* 0x010ea2000c1e1900 */
[----:B------:R-:W-:-:S04]  /*0890*/  IMAD.IADD R11, R2, 0x1, R3 ;  /* 0x00000001020b7824 */ /* 0x000fc800078e0203 */
[----:B0-----:R-:W-:-:S05]  /*08a0*/  IMAD.WIDE R6, R11, 0x4, R6 ;  /* 0x000000040b067825 */ /* 0x001fca00078e0206 */
[----:B--2---:R0:W-:Y:S04]  /*08b0*/  STG.E desc[UR8][R6.64], R9 ;  /* 0x0000000906007986 */ /* 0x0041e8000c101908 */
[----:B------:R-:W2:Y:S04]  /*08c0*/  LDG.E R11, desc[UR8][R4.64+0x4] ;  /* 0x00000408040b7981 */ /* 0x000ea8000c1e1900 */
[----:B--2---:R0:W-:Y:S04]  /*08d0*/  STG.E desc[UR8][R6.64+0x4], R11 ;  /* 0x0000040b06007986 */ /* 0x0041e8000c101908 */
[----:B------:R-:W2:Y:S04]  /*08e0*/  LDG.E R13, desc[UR8][R4.64+0x8] ;  /* 0x00000808040d7981 */ /* 0x000ea8000c1e1900 */
[----:B--2---:R0:W-:Y:S04]  /*08f0*/  STG.E desc[UR8][R6.64+0x8], R13 ;  /* 0x0000080d06007986 */ /* 0x0041e8000c101908 */
[----:B------:R-:W2:Y:S01]  /*0900*/  LDG.E R15, desc[UR8][R4.64+0xc] ;  /* 0x00000c08040f7981 */ /* 0x000ea2000c1e1900 */
[----:B------:R-:W-:-:S03]  /*0910*/  IADD3 R3, PT, PT, R3, 0x4, RZ ;  /* 0x0000000403037810 */ /* 0x000fc60007ffe0ff */
[----:B--2---:R0:W-:Y:S04]  /*0920*/  STG.E desc[UR8][R6.64+0xc], R15 ;  /* 0x00000c0f06007986 */ /* 0x0041e8000c101908 */
.L_x_139:
[----:B------:R-:W-:Y:S05]  /*0930*/  @!P1 EXIT ;  /* 0x000000000000994d */ /* 0x000fea0003800000 */
[----:B0-----:R-:W0:Y:S01]  /*0940*/  LDC.64 R6, c[0x0][0x3a0] ;  /* 0x0000e800ff067b82 */ /* 0x001e220000000a00 */
[----:B--2---:R-:W-:Y:S01]  /*0950*/  IMAD.IADD R11, R2, 0x1, R3 ;  /* 0x00000001020b7824 */ /* 0x004fe200078e0203 */
[----:B----4-:R-:W-:Y:S01]  /*0960*/  IADD3 R13, PT, PT, R0, R3, RZ ;  /* 0x00000003000d7210 */ /* 0x010fe20007ffe0ff */
[----:B------:R-:W-:-:S05]  /*0970*/  IMAD.MOV R10, RZ, RZ, -R10 ;  /* 0x000000ffff0a7224 */ /* 0x000fca00078e0a0a */
[----:B------:R-:W1:Y:S02]  /*0980*/  LDC.64 R8, c[0x0][0x380] ;  /* 0x0000e000ff087b82 */ /* 0x000e640000000a00 */
.L_x_140:
[----:B-12---:R-:W-:-:S06]  /*0990*/  IMAD.WIDE R4, R13, 0x4, R8 ;  /* 0x000000040d047825 */ /* 0x006fcc00078e0208 */
[----:B------:R-:W2:Y:S01]  /*09a0*/  LDG.E R5, desc[UR8][R4.64] ;  /* 0x0000000804057981 */ /* 0x000ea2000c1e1900 */
[----:B------:R-:W-:Y:S01]  /*09b0*/  IADD3 R10, PT, PT, R10, 0x1, RZ ;  /* 0x000000010a0a7810 */ /* 0x000fe20007ffe0ff */
[----:B0-----:R-:W-:Y:S01]  /*09c0*/  IMAD.WIDE R2, R11, 0x4, R6 ;  /* 0x000000040b027825 */ /* 0x001fe200078e0206 */
[----:B------:R-:W-:Y:S02]  /*09d0*/  IADD3 R13, PT, PT, R13, 0x1, RZ ;  /* 0x000000010d0d7810 */ /* 0x000fe40007ffe0ff */
[----:B------:R-:W-:Y:S01]  /*09e0*/  ISETP.NE.AND P0, PT, R10, RZ, PT ;  /* 0x000000ff0a00720c */ /* 0x000fe20003f05270 */
[----:B------:R-:W-:Y:S01]  /*09f0*/  VIADD R11, R11, 0x1 ;  /* 0x000000010b0b7836 */ /* 0x000fe20000000000 */
[----:B--2---:R2:W-:Y:S11]  /*0a00*/  STG.E desc[UR8][R2.64], R5 ;  /* 0x0000000502007986 */ /* 0x0045f6000c101908 */
[----:B------:R-:W-:Y:S05]  /*0a10*/  @P0 BRA `(.L_x_140) ;  /* 0xfffffffc00dc0947 */ /* 0x000fea000383ffff */
[----:B------:R-:W-:Y:S05]  /*0a20*/  EXIT ;  /* 0x000000000000794d */ /* 0x000fea0003800000 */
.L_x_141:
        /* <DEDUP_REMOVED lines=13> */
.L_x_176:


//--------------------- .text._Z17fillKernelBatchedI13__nv_bfloat16EvPT_iiiS1_i --------------------------
	.section	.text._Z17fillKernelBatchedI13__nv_bfloat16EvPT_iiiS1_i,"ax",@progbits
	.align	128
        .global         _Z17fillKernelBatchedI13__nv_bfloat16EvPT_iiiS1_i
        .type           _Z17fillKernelBatchedI13__nv_bfloat16EvPT_iiiS1_i,@function
        .size           _Z17fillKernelBatchedI13__nv_bfloat16EvPT_iiiS1_i,(.L_x_177 - _Z17fillKernelBatchedI13__nv_bfloat16EvPT_iiiS1_i)
        .other          _Z17fillKernelBatchedI13__nv_bfloat16EvPT_iiiS1_i,@"STO_CUDA_ENTRY STV_DEFAULT"
_Z17fillKernelBatchedI13__nv_bfloat16EvPT_iiiS1_i:
.text._Z17fillKernelBatchedI13__nv_bfloat16EvPT_iiiS1_i:
        /* <DEDUP_REMOVED lines=19> */
[----:B------:R-:W-:Y:S01]  /*0130*/  ISETP.GE.U32.AND P1, PT, R11, 0x8, PT ;  /* 0x000000080b00780c */ /* 0x000fe20003f26070 */
[----:B------:R-:W-:Y:S01]  /*0140*/  IMAD R0, R7, UR6, R0 ;  /* 0x0000000607007c24 */ /* 0x000fe2000f8e0200 */
[----:B------:R-:W-:Y:S01]  /*0150*/  LOP3.LUT R8, R11, 0x7, RZ, 0xc0, !PT ;  /* 0x000000070b087812 */ /* 0x000fe200078ec0ff */
[----:B------:R-:W0:Y:S01]  /*0160*/  LDCU.64 UR6, c[0x0][0x358] ;  /* 0x00006b00ff0677ac */ /* 0x000e220008000a00 */
[----:B------:R-:W-:Y:S02]  /*0170*/  IMAD.MOV.U32 R7, RZ, RZ, RZ ;  /* 0x000000ffff077224 */ /* 0x000fe400078e00ff */
[----:B------:R-:W-:Y:S01]  /*0180*/  IMAD R0, R0, R6, R3 ;  /* 0x0000000600007224 */ /* 0x000fe200078e0203 */
[----:B------:R-:W-:-:S03]  /*0190*/  ISETP.NE.AND P0, PT, R8, RZ, PT ;  /* 0x000000ff0800720c */ /* 0x000fc60003f05270 */
[----:B------:R-:W-:-:S03]  /*01a0*/  IMAD R0, R0, R11, RZ ;  /* 0x0000000b00007224 */ /* 0x000fc600078e02ff */
[----:B------:R-:W-:Y:S07]  /*01b0*/  @!P1 BRA `(.L_x_142) ;  /* 0x0000000000589947 */ /* 0x000fee0003800000 */
[----:B------:R-:W1:Y:S01]  /*01c0*/  LDCU.64 UR4, c[0x0][0x380] ;  /* 0x00007000ff0477ac */ /* 0x000e620008000a00 */
[----:B------:R-:W2:Y:S01]  /*01d0*/  LDC.U16 R13, c[0x0][0x394] ;  /* 0x0000e500ff0d7b82 */ /* 0x000ea20000000400 */
[----:B------:R-:W-:Y:S01]  /*01e0*/  LOP3.LUT R7, R11, 0x7ffffff8, RZ, 0xc0, !PT ;  /* 0x7ffffff80b077812 */ /* 0x000fe200078ec0ff */
[----:B------:R-:W-:-:S04]  /*01f0*/  IMAD.MOV.U32 R9, RZ, RZ, R0 ;  /* 0x000000ffff097224 */ /* 0x000fc800078e0000 */
[----:B------:R-:W-:Y:S01]  /*0200*/  IMAD.MOV R6, RZ, RZ, -R7 ;  /* 0x000000ffff067224 */ /* 0x000fe200078e0a07 */
[----:B-1----:R-:W-:-:S04]  /*0210*/  UIADD3 UR4, UP0, UPT, UR4, 0x8, URZ ;  /* 0x0000000804047890 */ /* 0x002fc8000ff1e0ff */
[----:B------:R-:W-:Y:S02]  /*0220*/  UIADD3.X UR5, UPT, UPT, URZ, UR5, URZ, UP0, !UPT ;  /* 0x00000005ff057290 */ /* 0x000fe400087fe4ff */
[----:B------:R-:W-:-:S04]  /*0230*/  MOV R4, UR4 ;  /* 0x0000000400047c02 */ /* 0x000fc80008000f00 */
[----:B------:R-:W-:-:S07]  /*0240*/  IMAD.U32 R5, RZ, RZ, UR5 ;  /* 0x00000005ff057e24 */ /* 0x000fce000f8e00ff */
.L_x_143:
[----:B------:R-:W-:Y:S02]  /*0250*/  VIADD R6, R6, 0x8 ;  /* 0x0000000806067836 */ /* 0x000fe40000000000 */
[C---:B-1----:R-:W-:Y:S01]  /*0260*/  IMAD.WIDE R2, R9.reuse, 0x2, R4 ;  /* 0x0000000209027825 */ /* 0x042fe200078e0204 */
[----:B------:R-:W-:Y:S02]  /*0270*/  IADD3 R9, PT, PT, R9, 0x8, RZ ;  /* 0x0000000809097810 */ /* 0x000fe40007ffe0ff */
[----:B------:R-:W-:Y:S02]  /*0280*/  ISETP.NE.AND P1, PT, R6, RZ, PT ;  /* 0x000000ff0600720c */ /* 0x000fe40003f25270 */
[----:B0-2---:R1:W-:Y:S04]  /*0290*/  STG.E.U16 desc[UR6][R2.64+-0x8], R13 ;  /* 0xfffff80d02007986 */ /* 0x0053e8000c101506 */
[----:B------:R1:W-:Y:S04]  /*02a0*/  STG.E.U16 desc[UR6][R2.64+-0x6], R13 ;  /* 0xfffffa0d02007986 */ /* 0x0003e8000c101506 */
[----:B------:R1:W-:Y:S04]  /*02b0*/  STG.E.U16 desc[UR6][R2.64+-0x4], R13 ;  /* 0xfffffc0d02007986 */ /* 0x0003e8000c101506 */
[----:B------:R1:W-:Y:S04]  /*02c0*/  STG.E.U16 desc[UR6][R2.64+-0x2], R13 ;  /* 0xfffffe0d02007986 */ /* 0x0003e8000c101506 */
[----:B------:R1:W-:Y:S04]  /*02d0*/  STG.E.U16 desc[UR6][R2.64], R13 ;  /* 0x0000000d02007986 */ /* 0x0003e8000c101506 */
[----:B------:R1:W-:Y:S04]  /*02e0*/  STG.E.U16 desc[UR6][R2.64+0x2], R13 ;  /* 0x0000020d02007986 */ /* 0x0003e8000c101506 */
[----:B------:R1:W-:Y:S04]  /*02f0*/  STG.E.U16 desc[UR6][R2.64+0x4], R13 ;  /* 0x0000040d02007986 */ /* 0x0003e8000c101506 */
[----:B------:R1:W-:Y:S01]  /*0300*/  STG.E.U16 desc[UR6][R2.64+0x6], R13 ;  /* 0x0000060d02007986 */ /* 0x0003e2000c101506 */
[----:B------:R-:W-:Y:S05]  /*0310*/  @P1 BRA `(.L_x_143) ;  /* 0xfffffffc00cc1947 */ /* 0x000fea000383ffff */
.L_x_142:
[----:B0-----:R-:W-:Y:S05]  /*0320*/  @!P0 EXIT ;  /* 0x000000000000894d */ /* 0x001fea0003800000 */
[----:B------:R-:W-:Y:S02]  /*0330*/  ISETP.GE.U32.AND P0, PT, R8, 0x4, PT ;  /* 0x000000040800780c */ /* 0x000fe40003f06070 */
[----:B------:R-:W-:-:S04]  /*0340*/  LOP3.LUT R4, R11, 0x3, RZ, 0xc0, !PT ;  /* 0x000000030b047812 */ /* 0x000fc800078ec0ff */
[----:B------:R-:W-:-:S07]  /*0350*/  ISETP.NE.AND P1, PT, R4, RZ, PT ;  /* 0x000000ff0400720c */ /* 0x000fce0003f25270 */
[----:B------:R-:W-:Y:S06]  /*0360*/  @!P0 BRA `(.L_x_144) ;  /* 0x0000000000248947 */ /* 0x000fec0003800000 */
[----:B-1----:R-:W0:Y:S01]  /*0370*/  LDC.64 R2, c[0x0][0x380] ;  /* 0x0000e000ff027b82 */ /* 0x002e220000000a00 */
[----:B------:R-:W-:Y:S02]  /*0380*/  IMAD.IADD R5, R0, 0x1, R7 ;  /* 0x0000000100057824 */ /* 0x000fe400078e0207 */
[----:B------:R-:W-:-:S05]  /*0390*/  VIADD R7, R7, 0x4 ;  /* 0x0000000407077836 */ /* 0x000fca0000000000 */
[----:B------:R-:W1:Y:S01]  /*03a0*/  LDC.U16 R9, c[0x0][0x394] ;  /* 0x0000e500ff097b82 */ /* 0x000e620000000400 */
[----:B0-----:R-:W-:-:S05]  /*03b0*/  IMAD.WIDE R2, R5, 0x2, R2 ;  /* 0x0000000205027825 */ /* 0x001fca00078e0202 */
[----:B-1----:R0:W-:Y:S04]  /*03c0*/  STG.E.U16 desc[UR6][R2.64], R9 ;  /* 0x0000000902007986 */ /* 0x0021e8000c101506 */
[----:B------:R0:W-:Y:S04]  /*03d0*/  STG.E.U16 desc[UR6][R2.64+0x2], R9 ;  /* 0x0000020902007986 */ /* 0x0001e8000c101506 */
[----:B------:R0:W-:Y:S04]  /*03e0*/  STG.E.U16 desc[UR6][R2.64+0x4], R9 ;  /* 0x0000040902007986 */ /* 0x0001e8000c101506 */
[----:B------:R0:W-:Y:S02]  /*03f0*/  STG.E.U16 desc[UR6][R2.64+0x6], R9 ;  /* 0x0000060902007986 */ /* 0x0001e4000c101506 */
.L_x_144:
[----:B------:R-:W-:Y:S05]  /*0400*/  @!P1 EXIT ;  /* 0x000000000000994d */ /* 0x000fea0003800000 */
[----:B------:R-:W-:Y:S02]  /*0410*/  ISETP.NE.AND P0, PT, R4, 0x1, PT ;  /* 0x000000010400780c */ /* 0x000fe40003f05270 */
[----:B01----:R-:W-:-:S04]  /*0420*/  LOP3.LUT R2, R11, 0x1, RZ, 0xc0, !PT ;  /* 0x000000010b027812 */ /* 0x003fc800078ec0ff */
[----:B------:R-:W-:-:S07]  /*0430*/  ISETP.NE.U32.AND P1, PT, R2, 0x1, PT ;  /* 0x000000010200780c */ /* 0x000fce0003f25070 */
[----:B------:R-:W-:Y:S06]  /*0440*/  @!P0 BRA `(.L_x_145) ;  /* 0x00000000001c8947 */ /* 0x000fec0003800000 */
[----:B------:R-:W0:Y:S01]  /*0450*/  LDC.64 R2, c[0x0][0x380] ;  /* 0x0000e000ff027b82 */ /* 0x000e220000000a00 */
[----:B------:R-:W-:Y:S01]  /*0460*/  IADD3 R5, PT, PT, R0, R7, RZ ;  /* 0x0000000700057210 */ /* 0x000fe20007ffe0ff */
[----:B------:R-:W-:-:S06]  /*0470*/  VIADD R7, R7, 0x2 ;  /* 0x0000000207077836 */ /* 0x000fcc0000000000 */
[----:B------:R-:W1:Y:S01]  /*0480*/  LDC.U16 R9, c[0x0][0x394] ;  /* 0x0000e500ff097b82 */ /* 0x000e620000000400 */
[----:B0-----:R-:W-:-:S05]  /*0490*/  IMAD.WIDE R2, R5, 0x2, R2 ;  /* 0x0000000205027825 */ /* 0x001fca00078e0202 */
[----:B-1----:R0:W-:Y:S04]  /*04a0*/  STG.E.U16 desc[UR6][R2.64], R9 ;  /* 0x0000000902007986 */ /* 0x0021e8000c101506 */
[----:B------:R0:W-:Y:S02]  /*04b0*/  STG.E.U16 desc[UR6][R2.64+0x2], R9 ;  /* 0x0000020902007986 */ /* 0x0001e4000c101506 */
.L_x_145:
[----:B------:R-:W-:Y:S05]  /*04c0*/  @P1 EXIT ;  /* 0x000000000000194d */ /* 0x000fea0003800000 */
[----:B0-----:R-:W0:Y:S01]  /*04d0*/  LDC.64 R2, c[0x0][0x380] ;  /* 0x0000e000ff027b82 */ /* 0x001e220000000a00 */
[----:B------:R-:W-:-:S07]  /*04e0*/  IADD3 R7, PT, PT, R0, R7, RZ ;  /* 0x0000000700077210 */ /* 0x000fce0007ffe0ff */
[----:B------:R-:W1:Y:S01]  /*04f0*/  LDC.U16 R5, c[0x0][0x394] ;  /* 0x0000e500ff057b82 */ /* 0x000e620000000400 */
[----:B0-----:R-:W-:-:S05]  /*0500*/  IMAD.WIDE R2, R7, 0x2, R2 ;  /* 0x0000000207027825 */ /* 0x001fca00078e0202 */
[----:B-1----:R-:W-:Y:S01]  /*0510*/  STG.E.U16 desc[UR6][R2.64], R5 ;  /* 0x0000000502007986 */ /* 0x002fe2000c101506 */
[----:B------:R-:W-:Y:S05]  /*0520*/  EXIT ;  /* 0x000000000000794d */ /* 0x000fea0003800000 */
.L_x_146:
        /* <DEDUP_REMOVED lines=13> */
.L_x_177:


//--------------------- .text._Z17fillKernelBatchedI6__halfEvPT_iiiS1_i --------------------------
	.section	.text._Z17fillKernelBatchedI6__halfEvPT_iiiS1_i,"ax",@progbits
	.align	128
        .global         _Z17fillKernelBatchedI6__halfEvPT_iiiS1_i
        .type           _Z17fillKernelBatchedI6__halfEvPT_iiiS1_i,@function
        .size           _Z17fillKernelBatchedI6__halfEvPT_iiiS1_i,(.L_x_178 - _Z17fillKernelBatchedI6__halfEvPT_iiiS1_i)
        .other          _Z17fillKernelBatchedI6__halfEvPT_iiiS1_i,@"STO_CUDA_ENTRY STV_DEFAULT"
_Z17fillKernelBatchedI6__halfEvPT_iiiS1_i:
.text._Z17fillKernelBatchedI6__halfEvPT_iiiS1_i:
        /* <DEDUP_REMOVED lines=37> */
.L_x_148:
        /* <DEDUP_REMOVED lines=13> */
.L_x_147:
        /* <DEDUP_REMOVED lines=14> */
.L_x_149:
        /* <DEDUP_REMOVED lines=12> */
.L_x_150:
[----:B------:R-:W-:Y:S05]  /*04c0*/  @P1 EXIT ;  /* 0x000000000000194d */ /* 0x000fea0003800000 */
[----:B0-----:R-:W0:Y:S01]  /*04d0*/  LDC.64 R2, c[0x0][0x380] ;  /* 0x0000e000ff027b82 */ /* 0x001e220000000a00 */
[----:B------:R-:W-:-:S07]  /*04e0*/  IADD3 R7, PT, PT, R0, R7, RZ ;  /* 0x0000000700077210 */ /* 0x000fce0007ffe0ff */
[----:B------:R-:W1:Y:S01]  /*04f0*/  LDC.U16 R5, c[0x0][0x394] ;  /* 0x0000e500ff057b82 */ /* 0x000e620000000400 */
[----:B0-----:R-:W-:-:S05]  /*0500*/  IMAD.WIDE R2, R7, 0x2, R2 ;  /* 0x0000000207027825 */ /* 0x001fca00078e0202 */
[----:B-1----:R-:W-:Y:S01]  /*0510*/  STG.E.U16 desc[UR6][R2.64], R5 ;  /* 0x0000000502007986 */ /* 0x002fe2000c101506 */
[----:B------:R-:W-:Y:S05]  /*0520*/  EXIT ;  /* 0x000000000000794d */ /* 0x000fea0003800000 */
.L_x_151:
        /* <DEDUP_REMOVED lines=13> */
.L_x_178:


//--------------------- .text._Z17fillKernelBatchedI6float3EvPT_iiiS1_i --------------------------
	.section	.text._Z17fillKernelBatchedI6float3EvPT_iiiS1_i,"ax",@progbits
	.align	128
        .global         _Z17fillKernelBatchedI6float3EvPT_iiiS1_i
        .type           _Z17fillKernelBatchedI6float3EvPT_iiiS1_i,@function
        .size           _Z17fillKernelBatchedI6float3EvPT_iiiS1_i,(.L_x_179 - _Z17fillKernelBatchedI6float3EvPT_iiiS1_i)
        .other          _Z17fillKernelBatchedI6float3EvPT_iiiS1_i,@"STO_CUDA_ENTRY STV_DEFAULT"
_Z17fillKernelBatchedI6float3EvPT_iiiS1_i:
.text._Z17fillKernelBatchedI6float3EvPT_iiiS1_i:
        /* <DEDUP_REMOVED lines=22> */
[----:B------:R-:W0:Y:S02]  /*0160*/  LDCU.64 UR6, c[0x0][0x358] ;  /* 0x00006b00ff0677ac */ /* 0x000e240008000a00 */
[----:B------:R-:W-:Y:S01]  /*0170*/  IMAD R3, R0, R6, R3 ;  /* 0x0000000600037224 */ /* 0x000fe200078e0203 */
[----:B------:R-:W-:Y:S01]  /*0180*/  ISETP.NE.AND P0, PT, R12, RZ, PT ;  /* 0x000000ff0c00720c */ /* 0x000fe20003f05270 */
[----:B------:R-:W-:Y:S02]  /*0190*/  IMAD.MOV.U32 R0, RZ, RZ, RZ ;  /* 0x000000ffff007224 */ /* 0x000fe400078e00ff */
[----:B------:R-:W-:-:S04]  /*01a0*/  IMAD R3, R3, R8, RZ ;  /* 0x0000000803037224 */ /* 0x000fc800078e02ff */
[----:B------:R-:W-:Y:S06]  /*01b0*/  @!P1 BRA `(.L_x_152) ;  /* 0x00000000009c9947 */ /* 0x000fec0003800000 */
[----:B------:R-:W1:Y:S01]  /*01c0*/  LDC R9, c[0x0][0x394] ;  /* 0x0000e500ff097b82 */ /* 0x000e620000000800 */
[----:B------:R-:W2:Y:S01]  /*01d0*/  LDCU.64 UR4, c[0x0][0x380] ;  /* 0x00007000ff0477ac */ /* 0x000ea20008000a00 */
[----:B------:R-:W-:Y:S01]  /*01e0*/  LOP3.LUT R0, R8, 0x7ffffff8, RZ, 0xc0, !PT ;  /* 0x7ffffff808007812 */ /* 0x000fe200078ec0ff */
[----:B------:R-:W-:-:S04]  /*01f0*/  IMAD.MOV.U32 R7, RZ, RZ, R3 ;  /* 0x000000ffff077224 */ /* 0x000fc800078e0003 */
[----:B------:R-:W-:Y:S01]  /*0200*/  IMAD.MOV R2, RZ, RZ, -R0 ;  /* 0x000000ffff027224 */ /* 0x000fe200078e0a00 */
[----:B------:R-:W3:Y:S01]  /*0210*/  LDC.64 R10, c[0x0][0x398] ;  /* 0x0000e600ff0a7b82 */ /* 0x000ee20000000a00 */
[----:B--2---:R-:W-:-:S04]  /*0220*/  UIADD3 UR4, UP0, UPT, UR4, 0x30, URZ ;  /* 0x0000003004047890 */ /* 0x004fc8000ff1e0ff */
[----:B------:R-:W-:-:S12]  /*0230*/  UIADD3.X UR5, UPT, UPT, URZ, UR5, URZ, UP0, !UPT ;  /* 0x00000005ff057290 */ /* 0x000fd800087fe4ff */
.L_x_153:
[----:B------:R-:W-:Y:S01]  /*0240*/  VIADD R2, R2, 0x8 ;  /* 0x0000000802027836 */ /* 0x000fe20000000000 */
[----:B--2---:R-:W-:Y:S01]  /*0250*/  MOV R4, UR4 ;  /* 0x0000000400047c02 */ /* 0x004fe20008000f00 */
[----:B------:R-:W-:-:S03]  /*0260*/  IMAD.U32 R5, RZ, RZ, UR5 ;  /* 0x00000005ff057e24 */ /* 0x000fc6000f8e00ff */
[----:B------:R-:W-:Y:S01]  /*0270*/  ISETP.NE.AND P1, PT, R2, RZ, PT ;  /* 0x000000ff0200720c */ /* 0x000fe20003f25270 */
[C---:B------:R-:W-:Y:S01]  /*0280*/  IMAD.WIDE R4, R7.reuse, 0xc, R4 ;  /* 0x0000000c07047825 */ /* 0x040fe200078e0204 */
[----:B------:R-:W-:-:S04]  /*0290*/  IADD3 R7, PT, PT, R7, 0x8, RZ ;  /* 0x0000000807077810 */ /* 0x000fc80007ffe0ff */
[----:B01----:R2:W-:Y:S04]  /*02a0*/  STG.E desc[UR6][R4.64+-0x30], R9 ;  /* 0xffffd00904007986 */ /* 0x0035e8000c101906 */
[----:B---3--:R2:W-:Y:S04]  /*02b0*/  STG.E desc[UR6][R4.64+-0x2c], R10 ;  /* 0xffffd40a04007986 */ /* 0x0085e8000c101906 */
[----:B------:R2:W-:Y:S04]  /*02c0*/  STG.E desc[UR6][R4.64+-0x28], R11 ;  /* 0xffffd80b04007986 */ /* 0x0005e8000c101906 */
        /* <DEDUP_REMOVED lines=20> */
[----:B------:R2:W-:Y:S01]  /*0410*/  STG.E desc[UR6][R4.64+0x2c], R11 ;  /* 0x00002c0b04007986 */ /* 0x0005e2000c101906 */
[----:B------:R-:W-:Y:S05]  /*0420*/  @P1 BRA `(.L_x_153) ;  /* 0xfffffffc00841947 */ /* 0x000fea000383ffff */
.L_x_152:
[----:B0-----:R-:W-:Y:S05]  /*0430*/  @!P0 EXIT ;  /* 0x000000000000894d */ /* 0x001fea0003800000 */
[----:B------:R-:W-:Y:S02]  /*0440*/  ISETP.GE.U32.AND P0, PT, R12, 0x4, PT ;  /* 0x000000040c00780c */ /* 0x000fe40003f06070 */
[----:B------:R-:W-:-:S04]  /*0450*/  LOP3.LUT R6, R8, 0x3, RZ, 0xc0, !PT ;  /* 0x0000000308067812 */ /* 0x000fc800078ec0ff */
[----:B------:R-:W-:-:S07]  /*0460*/  ISETP.NE.AND P1, PT, R6, RZ, PT ;  /* 0x000000ff0600720c */ /* 0x000fce0003f25270 */
[----:B------:R-:W-:Y:S06]  /*0470*/  @!P0 BRA `(.L_x_154) ;  /* 0x0000000000488947 */ /* 0x000fec0003800000 */
[----:B--2---:R-:W0:Y:S01]  /*0480*/  LDC.64 R4, c[0x0][0x380] ;  /* 0x0000e000ff047b82 */ /* 0x004e220000000a00 */
[----:B------:R-:W-:Y:S02]  /*0490*/  IMAD.IADD R7, R3, 0x1, R0 ;  /* 0x0000000103077824 */ /* 0x000fe400078e0200 */
[----:B------:R-:W-:-:S05]  /*04a0*/  VIADD R0, R0, 0x4 ;  /* 0x0000000400007836 */ /* 0x000fca0000000000 */
[----:B------:R-:W1:Y:S08]  /*04b0*/  LDC R9, c[0x0][0x394] ;  /* 0x0000e500ff097b82 */ /* 0x000e700000000800 */
[----:B------:R-:W2:Y:S01]  /*04c0*/  LDC.64 R10, c[0x0][0x398] ;  /* 0x0000e600ff0a7b82 */ /* 0x000ea20000000a00 */
[----:B0-----:R-:W-:-:S05]  /*04d0*/  IMAD.WIDE R4, R7, 0xc, R4 ;  /* 0x0000000c07047825 */ /* 0x001fca00078e0204 */
[----:B-1----:R0:W-:Y:S04]  /*04e0*/  STG.E desc[UR6][R4.64], R9 ;  /* 0x0000000904007986 */ /* 0x0021e8000c101906 */
[----:B------:R0:W-:Y:S04]  /*04f0*/  STG.E desc[UR6][R4.64+0xc], R9 ;  /* 0x00000c0904007986 */ /* 0x0001e8000c101906 */
[----:B------:R0:W-:Y:S04]  /*0500*/  STG.E desc[UR6][R4.64+0x18], R9 ;  /* 0x0000180904007986 */ /* 0x0001e8000c101906 */
[----:B------:R0:W-:Y:S04]  /*0510*/  STG.E desc[UR6][R4.64+0x24], R9 ;  /* 0x0000240904007986 */ /* 0x0001e8000c101906 */
[----:B--2---:R0:W-:Y:S04]  /*0520*/  STG.E desc[UR6][R4.64+0x4], R10 ;  /* 0x0000040a04007986 */ /* 0x0041e8000c101906 */
[----:B------:R0:W-:Y:S04]  /*0530*/  STG.E desc[UR6][R4.64+0x10], R10 ;  /* 0x0000100a04007986 */ /* 0x0001e8000c101906 */
[----:B------:R0:W-:Y:S04]  /*0540*/  STG.E desc[UR6][R4.64+0x1c], R10 ;  /* 0x00001c0a04007986 */ /* 0x0001e8000c101906 */
[----:B------:R0:W-:Y:S04]  /*0550*/  STG.E desc[UR6][R4.64+0x28], R10 ;  /* 0x0000280a04007986 */ /* 0x0001e8000c101906 */
[----:B------:R0:W-:Y:S04]  /*0560*/  STG.E desc[UR6][R4.64+0x8], R11 ;  /* 0x0000080b04007986 */ /* 0x0001e8000c101906 */
[----:B------:R0:W-:Y:S04]  /*0570*/  STG.E desc[UR6][R4.64+0x14], R11 ;  /* 0x0000140b04007986 */ /* 0x0001e8000c101906 */
[----:B------:R0:W-:Y:S04]  /*0580*/  STG.E desc[UR6][R4.64+0x20], R11 ;  /* 0x0000200b04007986 */ /* 0x0001e8000c101906 */
[----:B------:R0:W-:Y:S02]  /*0590*/  STG.E desc[UR6][R4.64+0x2c], R11 ;  /* 0x00002c0b04007986 */ /* 0x0001e4000c101906 */
.L_x_154:
[----:B------:R-:W-:Y:S05]  /*05a0*/  @!P1 EXIT ;  /* 0x000000000000994d */ /* 0x000fea0003800000 */
[----:B------:R-:W-:Y:S02]  /*05b0*/  ISETP.NE.AND P0, PT, R6, 0x1, PT ;  /* 0x000000010600780c */ /* 0x000fe40003f05270 */
[----:B------:R-:W-:-:S04]  /*05c0*/  LOP3.LUT R2, R8, 0x1, RZ, 0xc0, !PT ;  /* 0x0000000108027812 */ /* 0x000fc800078ec0ff */
[----:B------:R-:W-:-:S07]  /*05d0*/  ISETP.NE.U32.AND P1, PT, R2, 0x1, PT ;  /* 0x000000010200780c */ /* 0x000fce0003f25070 */
[----:B------:R-:W-:Y:S06]  /*05e0*/  @!P0 BRA `(.L_x_155) ;  /* 0x0000000000308947 */ /* 0x000fec0003800000 */
[----:B0-2---:R-:W0:Y:S01]  /*05f0*/  LDC.64 R4, c[0x0][0x380] ;  /* 0x0000e000ff047b82 */ /* 0x005e220000000a00 */
[----:B------:R-:W-:Y:S01]  /*0600*/  IADD3 R7, PT, PT, R3, R0, RZ ;  /* 0x0000000003077210 */ /* 0x000fe20007ffe0ff */
[----:B------:R-:W-:-:S06]  /*0610*/  VIADD R0, R0, 0x2 ;  /* 0x0000000200007836 */ /* 0x000fcc0000000000 */
[----:B------:R-:W1:Y:S08]  /*0620*/  LDC R9, c[0x0][0x394] ;  /* 0x0000e500ff097b82 */ /* 0x000e700000000800 */
[----:B------:R-:W2:Y:S01]  /*0630*/  LDC.64 R10, c[0x0][0x398] ;  /* 0x0000e600ff0a7b82 */ /* 0x000ea20000000a00 */
[----:B0-----:R-:W-:-:S05]  /*0640*/  IMAD.WIDE R4, R7, 0xc, R4 ;  /* 0x0000000c07047825 */ /* 0x001fca00078e0204 */
[----:B-1----:R1:W-:Y:S04]  /*0650*/  STG.E desc[UR6][R4.64], R9 ;  /* 0x0000000904007986 */ /* 0x0023e8000c101906 */
[----:B------:R1:W-:Y:S04]  /*0660*/  STG.E desc[UR6][R4.64+0xc], R9 ;  /* 0x00000c0904007986 */ /* 0x0003e8000c101906 */
[----:B--2---:R1:W-:Y:S04]  /*0670*/  STG.E desc[UR6][R4.64+0x4], R10 ;  /* 0x0000040a04007986 */ /* 0x0043e8000c101906 */
[----:B------:R1:W-:Y:S04]  /*0680*/  STG.E desc[UR6][R4.64+0x10], R10 ;  /* 0x0000100a04007986 */ /* 0x0003e8000c101906 */
[----:B------:R1:W-:Y:S04]  /*0690*/  STG.E desc[UR6][R4.64+0x8], R11 ;  /* 0x0000080b04007986 */ /* 0x0003e8000c101906 */
[----:B------:R1:W-:Y:S02]  /*06a0*/  STG.E desc[UR6][R4.64+0x14], R11 ;  /* 0x0000140b04007986 */ /* 0x0003e4000c101906 */
.L_x_155:
[----:B------:R-:W-:Y:S05]  /*06b0*/  @P1 EXIT ;  /* 0x000000000000194d */ /* 0x000fea0003800000 */
[----:B012---:R-:W0:Y:S01]  /*06c0*/  LDC.64 R4, c[0x0][0x380] ;  /* 0x0000e000ff047b82 */ /* 0x007e220000000a00 */
[----:B------:R-:W-:-:S07]  /*06d0*/  IADD3 R3, PT, PT, R3, R0, RZ ;  /* 0x0000000003037210 */ /* 0x000fce0007ffe0ff */
[----:B------:R-:W1:Y:S08]  /*06e0*/  LDC R7, c[0x0][0x394] ;  /* 0x0000e500ff077b82 */ /* 0x000e700000000800 */
[----:B------:R-:W2:Y:S01]  /*06f0*/  LDC.64 R8, c[0x0][0x398] ;  /* 0x0000e600ff087b82 */ /* 0x000ea20000000a00 */
[----:B0-----:R-:W-:-:S05]  /*0700*/  IMAD.WIDE R2, R3, 0xc, R4 ;  /* 0x0000000c03027825 */ /* 0x001fca00078e0204 */
[----:B-1----:R-:W-:Y:S04]  /*0710*/  STG.E desc[UR6][R2.64], R7 ;  /* 0x0000000702007986 */ /* 0x002fe8000c101906 */
[----:B--2---:R-:W-:Y:S04]  /*0720*/  STG.E desc[UR6][R2.64+0x4], R8 ;  /* 0x0000040802007986 */ /* 0x004fe8000c101906 */
[----:B------:R-:W-:Y:S01]  /*0730*/  STG.E desc[UR6][R2.64+0x8], R9 ;  /* 0x0000080902007986 */ /* 0x000fe2000c101906 */
[----:B------:R-:W-:Y:S05]  /*0740*/  EXIT ;  /* 0x000000000000794d */ /* 0x000fea0003800000 */
.L_x_156:
        /* <DEDUP_REMOVED lines=11> */
.L_x_179:


//--------------------- .text._Z17fillKernelBatchedIfEvPT_iiiS0_i --------------------------
	.section	.text._Z17fillKernelBatchedIfEvPT_iiiS0_i,"ax",@progbits
	.align	128
        .global         _Z17fillKernelBatchedIfEvPT_iiiS0_i
        .type           _Z17fillKernelBatchedIfEvPT_iiiS0_i,@function
        .size           _Z17fillKernelBatchedIfEvPT_iiiS0_i,(.L_x_180 - _Z17fillKernelBatchedIfEvPT_iiiS0_i)
        .other          _Z17fillKernelBatchedIfEvPT_iiiS0_i,@"STO_CUDA_ENTRY STV_DEFAULT"
_Z17fillKernelBatchedIfEvPT_iiiS0_i:
.text._Z17fillKernelBatchedIfEvPT_iiiS0_i:
        /* <DEDUP_REMOVED lines=29> */
[----:B------:R-:W2:Y:S01]  /*01d0*/  LDC R13, c[0x0][0x394] ;  /* 0x0000e500ff0d7b82 */ /* 0x000ea20000000800 */
[----:B------:R-:W-:Y:S01]  /*01e0*/  LOP3.LUT R7, R11, 0x7ffffff8, RZ, 0xc0, !PT ;  /* 0x7ffffff80b077812 */ /* 0x000fe200078ec0ff */
[----:B------:R-:W-:-:S04]  /*01f0*/  IMAD.MOV.U32 R9, RZ, RZ, R0 ;  /* 0x000000ffff097224 */ /* 0x000fc800078e0000 */
[----:B------:R-:W-:Y:S01]  /*0200*/  IMAD.MOV R6, RZ, RZ, -R7 ;  /* 0x000000ffff067224 */ /* 0x000fe200078e0a07 */
[----:B-1----:R-:W-:-:S04]  /*0210*/  UIADD3 UR4, UP0, UPT, UR4, 0x10, URZ ;  /* 0x0000001004047890 */ /* 0x002fc8000ff1e0ff */
[----:B------:R-:W-:Y:S02]  /*0220*/  UIADD3.X UR5, UPT, UPT, URZ, UR5, URZ, UP0, !UPT ;  /* 0x00000005ff057290 */ /* 0x000fe400087fe4ff */
[----:B------:R-:W-:-:S04]  /*0230*/  MOV R4, UR4 ;  /* 0x0000000400047c02 */ /* 0x000fc80008000f00 */
[----:B------:R-:W-:-:S07]  /*0240*/  IMAD.U32 R5, RZ, RZ, UR5 ;  /* 0x00000005ff057e24 */ /* 0x000fce000f8e00ff */
.L_x_158:
[----:B------:R-:W-:Y:S02]  /*0250*/  VIADD R6, R6, 0x8 ;  /* 0x0000000806067836 */ /* 0x000fe40000000000 */
[C---:B-1----:R-:W-:Y:S01]  /*0260*/  IMAD.WIDE R2, R9.reuse, 0x4, R4 ;  /* 0x0000000409027825 */ /* 0x042fe200078e0204 */
[----:B------:R-:W-:Y:S02]  /*0270*/  IADD3 R9, PT, PT, R9, 0x8, RZ ;  /* 0x0000000809097810 */ /* 0x000fe40007ffe0ff */
[----:B------:R-:W-:Y:S02]  /*0280*/  ISETP.NE.AND P1, PT, R6, RZ, PT ;  /* 0x000000ff0600720c */ /* 0x000fe40003f25270 */
[----:B0-2---:R1:W-:Y:S04]  /*0290*/  STG.E desc[UR6][R2.64+-0x10], R13 ;  /* 0xfffff00d02007986 */ /* 0x0053e8000c101906 */
        /* <DEDUP_REMOVED lines=8> */
.L_x_157:
        /* <DEDUP_REMOVED lines=8> */
[----:B------:R-:W1:Y:S01]  /*03a0*/  LDC R9, c[0x0][0x394] ;  /* 0x0000e500ff097b82 */ /* 0x000e620000000800 */
[----:B0-----:R-:W-:-:S05]  /*03b0*/  IMAD.WIDE R2, R5, 0x4, R2 ;  /* 0x0000000405027825 */ /* 0x001fca00078e0202 */
[----:B-1----:R0:W-:Y:S04]  /*03c0*/  STG.E desc[UR6][R2.64], R9 ;  /* 0x0000000902007986 */ /* 0x0021e8000c101906 */
[----:B------:R0:W-:Y:S04]  /*03d0*/  STG.E desc[UR6][R2.64+0x4], R9 ;  /* 0x0000040902007986 */ /* 0x0001e8000c101906 */
[----:B------:R0:W-:Y:S04]  /*03e0*/  STG.E desc[UR6][R2.64+0x8], R9 ;  /* 0x0000080902007986 */ /* 0x0001e8000c101906 */
[----:B------:R0:W-:Y:S02]  /*03f0*/  STG.E desc[UR6][R2.64+0xc], R9 ;  /* 0x00000c0902007986 */ /* 0x0001e4000c101906 */
.L_x_159:
        /* <DEDUP_REMOVED lines=8> */
[----:B------:R-:W1:Y:S01]  /*0480*/  LDC R9, c[0x0][0x394] ;  /* 0x0000e500ff097b82 */ /* 0x000e620000000800 */
[----:B0-----:R-:W-:-:S05]  /*0490*/  IMAD.WIDE R2, R5, 0x4, R2 ;  /* 0x0000000405027825 */ /* 0x001fca00078e0202 */
[----:B-1----:R0:W-:Y:S04]  /*04a0*/  STG.E desc[UR6][R2.64], R9 ;  /* 0x0000000902007986 */ /* 0x0021e8000c101906 */
[----:B------:R0:W-:Y:S02]  /*04b0*/  STG.E desc[UR6][R2.64+0x4], R9 ;  /* 0x0000040902007986 */ /* 0x0001e4000c101906 */
.L_x_160:
[----:B------:R-:W-:Y:S05]  /*04c0*/  @P1 EXIT ;  /* 0x000000000000194d */ /* 0x000fea0003800000 */
[----:B0-----:R-:W0:Y:S01]  /*04d0*/  LDC.64 R2, c[0x0][0x380] ;  /* 0x0000e000ff027b82 */ /* 0x001e220000000a00 */
[----:B------:R-:W-:-:S07]  /*04e0*/  IADD3 R7, PT, PT, R0, R7, RZ ;  /* 0x0000000700077210 */ /* 0x000fce0007ffe0ff */
[----:B------:R-:W1:Y:S01]  /*04f0*/  LDC R5, c[0x0][0x394] ;  /* 0x0000e500ff057b82 */ /* 0x000e620000000800 */
[----:B0-----:R-:W-:-:S05]  /*0500*/  IMAD.WIDE R2, R7, 0x4, R2 ;  /* 0x0000000407027825 */ /* 0x001fca00078e0202 */
[----:B-1----:R-:W-:Y:S01]  /*0510*/  STG.E desc[UR6][R2.64], R5 ;  /* 0x0000000502007986 */ /* 0x002fe2000c101906 */
[----:B------:R-:W-:Y:S05]  /*0520*/  EXIT ;  /* 0x000000000000794d */ /* 0x000fea0003800000 */
.L_x_161:
        /* <DEDUP_REMOVED lines=13> */
.L_x_180:


//--------------------- .nv.shared.reserved.0     --------------------------
	.section	.nv.shared.reserved.0,"aw",@nobits
	.weak		__nv_reservedSMEM_offset_0_alias
	.size		__nv_reservedSMEM_offset_0_alias, 0, 64
	.other		__nv_reservedSMEM_offset_0_alias,@"STO_CUDA_RESERVED_SHARED STV_DEFAULT"
__nv_reservedSMEM_offset_0_alias:
	.zero		0
	.zero		64


//--------------------- .nv.constant0._Z20copyRoiKernelBatchedI6float36uchar3EvPKT_iiiiiiPT0_iiiiii --------------------------
	.section	.nv.constant0._Z20copyRoiKernelBatchedI6float36uchar3EvPKT_iiiiiiPT0_iiiiii,"a",@progbits
	.sectionflags	@""
	.align	4
.nv.constant0._Z20copyRoiKernelBatchedI6float36uchar3EvPKT_iiiiiiPT0_iiiiii:
	.zero		960


//--------------------- .nv.constant0._Z20copyRoiKernelBatchedI5half36uchar3EvPKT_iiiiiiPT0_iiiiii --------------------------
	.section	.nv.constant0._Z20copyRoiKernelBatchedI5half36uchar3EvPKT_iiiiiiPT0_iiiiii,"a",@progbits
	.sectionflags	@""
	.align	4
.nv.constant0._Z20copyRoiKernelBatchedI5half36uchar3EvPKT_iiiiiiPT0_iiiiii:
	.zero		960


//--------------------- .nv.constant0._Z20copyRoiKernelBatchedIh13__nv_bfloat16EvPKT_iiiiiiPT0_iiiiii --------------------------
	.section	.nv.constant0._Z20copyRoiKernelBatchedIh13__nv_bfloat16EvPKT_iiiiiiPT0_iiiiii,"a",@progbits
	.sectionflags	@""
	.align	4
.nv.constant0._Z20copyRoiKernelBatchedIh13__nv_bfloat16EvPKT_iiiiiiPT0_iiiiii:
	.zero		960


//--------------------- .nv.constant0._Z20copyRoiKernelBatchedIh6__halfEvPKT_iiiiiiPT0_iiiiii --------------------------
	.section	.nv.constant0._Z20copyRoiKernelBatchedIh6__halfEvPKT_iiiiiiPT0_iiiiii,"a",@progbits
	.sectionflags	@""
	.align	4
.nv.constant0._Z20copyRoiKernelBatchedIh6__halfEvPKT_iiiiiiPT0_iiiiii:
	.zero		960


//--------------------- .nv.constant0._Z20copyRoiKernelBatchedIhhEvPKT_iiiiiiPT0_iiiiii --------------------------
	.section	.nv.constant0._Z20copyRoiKernelBatchedIhhEvPKT_iiiiiiPT0_iiiiii,"a",@progbits
	.sectionflags	@""
	.align	4
.nv.constant0._Z20copyRoiKernelBatchedIhhEvPKT_iiiiiiPT0_iiiiii:
	.zero		960


//--------------------- .nv.constant0._Z20copyRoiKernelBatchedIhfEvPKT_iiiiiiPT0_iiiiii --------------------------
	.section	.nv.constant0._Z20copyRoiKernelBatchedIhfEvPKT_iiiiiiPT0_iiiiii,"a",@progbits
	.sectionflags	@""
	.align	4
.nv.constant0._Z20copyRoiKernelBatchedIhfEvPKT_iiiiiiPT0_iiiiii:
	.zero		960


//--------------------- .nv.constant0._Z17fillKernelBatchedIhEvPT_iiiS0_i --------------------------
	.section	.nv.constant0._Z17fillKernelBatchedIhEvPT_iiiS0_i,"a",@progbits
	.sectionflags	@""
	.align	4
.nv.constant0._Z17fillKernelBatchedIhEvPT_iiiS0_i:
	.zero		924


//--------------------- .nv.constant0._Z20copyRoiKernelBatchedI6__halffEvPKT_iiiiiiPT0_iiiiii --------------------------
	.section	.nv.constant0._Z20copyRoiKernelBatchedI6__halffEvPKT_iiiiiiPT0_iiiiii,"a",@progbits
	.sectionflags	@""
	.align	4
.nv.constant0._Z20copyRoiKernelBatchedI6__halffEvPKT_iiiiiiPT0_iiiiii:
	.zero		960


//--------------------- .nv.constant0._Z20copyRoiKernelBatchedIf6__halfEvPKT_iiiiiiPT0_iiiiii --------------------------
	.section	.nv.constant0._Z20copyRoiKernelBatchedIf6__halfEvPKT_iiiiiiPT0_iiiiii,"a",@progbits
	.sectionflags	@""
	.align	4
.nv.constant0._Z20copyRoiKernelBatchedIf6__halfEvPKT_iiiiiiPT0_iiiiii:
	.zero		960


//--------------------- .nv.constant0._Z20copyRoiKernelBatchedI13__nv_bfloat16S0_EvPKT_iiiiiiPT0_iiiiii --------------------------
	.section	.nv.constant0._Z20copyRoiKernelBatchedI13__nv_bfloat16S0_EvPKT_iiiiiiPT0_iiiiii,"a",@progbits
	.sectionflags	@""
	.align	4
.nv.constant0._Z20copyRoiKernelBatchedI13__nv_bfloat16S0_EvPKT_iiiiiiPT0_iiiiii:
	.zero		960


//--------------------- .nv.constant0._Z20copyRoiKernelBatchedI6__halfS0_EvPKT_iiiiiiPT0_iiiiii --------------------------
	.section	.nv.constant0._Z20copyRoiKernelBatchedI6__halfS0_EvPKT_iiiiiiPT0_iiiiii,"a",@progbits
	.sectionflags	@""
	.align	4
.nv.constant0._Z20copyRoiKernelBatchedI6__halfS0_EvPKT_iiiiiiPT0_iiiiii:
	.zero		960


//--------------------- .nv.constant0._Z20copyRoiKernelBatchedI6uchar35half3EvPKT_iiiiiiPT0_iiiiii --------------------------
	.section	.nv.constant0._Z20copyRoiKernelBatchedI6uchar35half3EvPKT_iiiiiiPT0_iiiiii,"a",@progbits
	.sectionflags	@""
	.align	4
.nv.constant0._Z20copyRoiKernelBatchedI6uchar35half3EvPKT_iiiiiiPT0_iiiiii:
	.zero		960


//--------------------- .nv.constant0._Z20copyRoiKernelBatchedI6uchar3S0_EvPKT_iiiiiiPT0_iiiiii --------------------------
	.section	.nv.constant0._Z20copyRoiKernelBatchedI6uchar3S0_EvPKT_iiiiiiPT0_iiiiii,"a",@progbits
	.sectionflags	@""
	.align	4
.nv.constant0._Z20copyRoiKernelBatchedI6uchar3S0_EvPKT_iiiiiiPT0_iiiiii:
	.zero		960


//--------------------- .nv.constant0._Z20copyRoiKernelBatchedI6float3S0_EvPKT_iiiiiiPT0_iiiiii --------------------------
	.section	.nv.constant0._Z20copyRoiKernelBatchedI6float3S0_EvPKT_iiiiiiPT0_iiiiii,"a",@progbits
	.sectionflags	@""
	.align	4
.nv.constant0._Z20copyRoiKernelBatchedI6float3S0_EvPKT_iiiiiiPT0_iiiiii:
	.zero		960


//--------------------- .nv.constant0._Z20copyRoiKernelBatchedIffEvPKT_iiiiiiPT0_iiiiii --------------------------
	.section	.nv.constant0._Z20copyRoiKernelBatchedIffEvPKT_iiiiiiPT0_iiiiii,"a",@progbits
	.sectionflags	@""
	.align	4
.nv.constant0._Z20copyRoiKernelBatchedIffEvPKT_iiiiiiPT0_iiiiii:
	.zero		960


//--------------------- .nv.constant0._Z17fillKernelBatchedI13__nv_bfloat16EvPT_iiiS1_i --------------------------
	.section	.nv.constant0._Z17fillKernelBatchedI13__nv_bfloat16EvPT_iiiS1_i,"a",@progbits
	.sectionflags	@""
	.align	4
.nv.constant0._Z17fillKernelBatchedI13__nv_bfloat16EvPT_iiiS1_i:
	.zero		924


//--------------------- .nv.constant0._Z17fillKernelBatchedI6__halfEvPT_iiiS1_i --------------------------
	.section	.nv.constant0._Z17fillKernelBatchedI6__halfEvPT_iiiS1_i,"a",@progbits
	.sectionflags	@""
	.align	4
.nv.constant0._Z17fillKernelBatchedI6__halfEvPT_iiiS1_i:
	.zero		924


//--------------------- .nv.constant0._Z17fillKernelBatchedI6float3EvPT_iiiS1_i --------------------------
	.section	.nv.constant0._Z17fillKernelBatchedI6float3EvPT_iiiS1_i,"a",@progbits
	.sectionflags	@""
	.align	4
.nv.constant0._Z17fillKernelBatchedI6float3EvPT_iiiS1_i:
	.zero		932


//--------------------- .nv.constant0._Z17fillKernelBatchedIfEvPT_iiiS0_i --------------------------
	.section	.nv.constant0._Z17fillKernelBatchedIfEvPT_iiiS0_i,"a",@progbits
	.sectionflags	@""
	.align	4
.nv.constant0._Z17fillKernelBatchedIfEvPT_iiiS0_i:
	.zero		924


//--------------------- SYMBOLS --------------------------

	.type		.nv.reservedSmem.offset0,@object
	.size		.nv.reservedSmem.offset0,0x4
